def matmul_kernel(
    a_ptr,
    b_ptr,
    c_ptr,
    M,
    N,
    K,
    stride_am,
    stride_ak,
    stride_bk,
    stride_bn,
    stride_cm,
    stride_cn,
    BLOCK_M: tl.constexpr,
    BLOCK_N: tl.constexpr,
    BLOCK_K: tl.constexpr,
    GROUP_M: tl.constexpr,
):
    pid = tl.program_id(axis=0)
    num_pid_m = tl.cdiv(M, BLOCK_M)
    num_pid_n = tl.cdiv(N, BLOCK_N)
    num_pid_in_group = GROUP_M * num_pid_n
    group_id = pid // num_pid_in_group
    first_pid_m = group_id * GROUP_M
    group_size_m = min(num_pid_m - first_pid_m, GROUP_M)
    pid_m = first_pid_m + ((pid % num_pid_in_group) % group_size_m)
    pid_n = (pid % num_pid_in_group) // group_size_m

    offs_am = (pid_m * BLOCK_M + tl.arange(0, BLOCK_M)) % M
    offs_bn = (pid_n * BLOCK_N + tl.arange(0, BLOCK_N)) % N
    offs_k = tl.arange(0, BLOCK_K)
    a_ptrs = a_ptr + offs_am[:, None] * stride_am + offs_k[None, :] * stride_ak
    b_ptrs = b_ptr + offs_k[:, None] * stride_bk + offs_bn[None, :] * stride_bn

    acc = tl.zeros((BLOCK_M, BLOCK_N), dtype=tl.float32)
    for kk in range(0, tl.cdiv(K, BLOCK_K)):
        a = tl.load(a_ptrs, mask=offs_k[None, :] < K - kk * BLOCK_K, other=0.0)
        b = tl.load(b_ptrs, mask=offs_k[:, None] < K - kk * BLOCK_K, other=0.0)
        acc = tl.dot(a, b, acc)
        a_ptrs += BLOCK_K * stride_ak
        b_ptrs += BLOCK_K * stride_bk

    c = acc.to(c_ptr.dtype.element_ty)
    offs_cm = pid_m * BLOCK_M + tl.arange(0, BLOCK_M)
    offs_cn = pid_n * BLOCK_N + tl.arange(0, BLOCK_N)
    c_ptrs = c_ptr + offs_cm[:, None] * stride_cm + offs_cn[None, :] * stride_cn
    mask = (offs_cm[:, None] < M) & (offs_cn[None, :] < N)
    tl.store(c_ptrs, c, mask=mask)

# config = {"BLOCK_K": 32, "BLOCK_M": 256, "BLOCK_N": 512, "GROUP_M": 1, "arch": "sm_90", "dtype": "fp16", "num_ctas": 1, "num_stages": 3, "num_warps": 4}
# arch = sm_90


// ===== COMPILED SASS (sm_90a) =====

	.target	sm_90a

	.elftype	@"ET_EXEC"


//--------------------- .note.nv.tkinfo           --------------------------
	.section	.note.nv.tkinfo,"",@"SHT_NOTE"
	.sectionflags	@"SHF_NOTE_NV_TKINFO"
	.tkinfo
        /*0018*/ 	.word	0x00000002
        /*0030*/ 	.string	""
        /*0030*/ 	.string	"ptxas"
        /*0030*/ 	.string	"Cuda compilation tools, release 13.0, V13.0.88"
        /*0030*/ 	.string	"Build cuda_13.0.r13.0/compiler.36424714_0"
        /*0030*/ 	.string	"-v  -suppress-debug-info  -lineinfo  -arch sm_90a "



//--------------------- .note.nv.cuinfo           --------------------------
	.section	.note.nv.cuinfo,"",@"SHT_NOTE"
	.sectionflags	@"SHF_NOTE_NV_CUINFO"
        /*0018*/ 	.short	0x0002
        /*001a*/ 	.short	0x005a
        /*001c*/ 	.short	0x0082
	.zero		2


//--------------------- .nv.info                  --------------------------
	.section	.nv.info,"",@"SHT_CUDA_INFO"
	.align	4


	//----- nvinfo : EIATTR_REGCOUNT
	.align		4
        /*0000*/ 	.byte	0x04, 0x2f
        /*0002*/ 	.short	(.L_1 - .L_0)
	.align		4
.L_0:
        /*0004*/ 	.word	index@(matmul_kernel)
        /*0008*/ 	.word	0x000000ff


	//----- nvinfo : EIATTR_FRAME_SIZE
	.align		4
.L_1:
        /*000c*/ 	.byte	0x04, 0x11
        /*000e*/ 	.short	(.L_3 - .L_2)
	.align		4
.L_2:
        /*0010*/ 	.word	index@(matmul_kernel)
        /*0014*/ 	.word	0x00001c00


	//----- nvinfo : EIATTR_MIN_STACK_SIZE
	.align		4
.L_3:
        /*0018*/ 	.byte	0x04, 0x12
        /*001a*/ 	.short	(.L_5 - .L_4)
	.align		4
.L_4:
        /*001c*/ 	.word	index@(matmul_kernel)
        /*0020*/ 	.word	0x00001c00
.L_5:


//--------------------- .nv.compat                --------------------------
	.section	.nv.compat,"",@"SHT_CUDA_COMPAT_INFO"
	.align	4
        /*0000*/ 	.byte	0x02, 0x09, 0x01, 0x00, 0x02, 0x02, 0x04, 0x00, 0x02, 0x05, 0x05, 0x00, 0x03, 0x07, 0x01, 0x01
        /*0010*/ 	.byte	0x02, 0x03, 0x00, 0x00, 0x02, 0x06, 0x01, 0x00, 0x04, 0x0b, 0x08, 0x00, 0x00, 0x00, 0x00, 0x00
        /*0020*/ 	.byte	0x00, 0x00, 0x00, 0x00


//--------------------- .nv.info.matmul_kernel    --------------------------
	.section	.nv.info.matmul_kernel,"",@"SHT_CUDA_INFO"
	.sectionflags	@""
	.align	4


	//----- nvinfo : EIATTR_CUDA_API_VERSION
	.align		4
        /*0000*/ 	.byte	0x04, 0x37
        /*0002*/ 	.short	(.L_7 - .L_6)
.L_6:
        /*0004*/ 	.word	0x00000082


	//----- nvinfo : EIATTR_KPARAM_INFO
	.align		4
.L_7:
        /*0008*/ 	.byte	0x04, 0x17
        /*000a*/ 	.short	(.L_9 - .L_8)
.L_8:
        /*000c*/ 	.word	0x00000000
        /*0010*/ 	.short	0x000d
        /*0012*/ 	.short	0x0048
        /*0014*/ 	.byte	0x00, 0xf4, 0x21, 0x00


	//----- nvinfo : EIATTR_KPARAM_INFO
	.align		4
.L_9:
        /*0018*/ 	.byte	0x04, 0x17
        /*001a*/ 	.short	(.L_11 - .L_10)
.L_10:
        /*001c*/ 	.word	0x00000000
        /*0020*/ 	.short	0x000c
        /*0022*/ 	.short	0x0040
        /*0024*/ 	.byte	0x00, 0xf4, 0x21, 0x00


	//----- nvinfo : EIATTR_KPARAM_INFO
	.align		4
.L_11:
        /*0028*/ 	.byte	0x04, 0x17
        /*002a*/ 	.short	(.L_13 - .L_12)
.L_12:
        /*002c*/ 	.word	0x00000000
        /*0030*/ 	.short	0x000b
        /*0032*/ 	.short	0x0038
        /*0034*/ 	.byte	0x00, 0xf0, 0x11, 0x00


	//----- nvinfo : EIATTR_KPARAM_INFO
	.align		4
.L_13:
        /*0038*/ 	.byte	0x04, 0x17
        /*003a*/ 	.short	(.L_15 - .L_14)
.L_14:
        /*003c*/ 	.word	0x00000000
        /*0040*/ 	.short	0x000a
        /*0042*/ 	.short	0x0034
        /*0044*/ 	.byte	0x00, 0xf0, 0x11, 0x00


	//----- nvinfo : EIATTR_KPARAM_INFO
	.align		4
.L_15:
        /*0048*/ 	.byte	0x04, 0x17
        /*004a*/ 	.short	(.L_17 - .L_16)
.L_16:
        /*004c*/ 	.word	0x00000000
        /*0050*/ 	.short	0x0009
        /*0052*/ 	.short	0x0030
        /*0054*/ 	.byte	0x00, 0xf0, 0x11, 0x00


	//----- nvinfo : EIATTR_KPARAM_INFO
	.align		4
.L_17:
        /*0058*/ 	.byte	0x04, 0x17
        /*005a*/ 	.short	(.L_19 - .L_18)
.L_18:
        /*005c*/ 	.word	0x00000000
        /*0060*/ 	.short	0x0008
        /*0062*/ 	.short	0x002c
        /*0064*/ 	.byte	0x00, 0xf0, 0x11, 0x00


	//----- nvinfo : EIATTR_KPARAM_INFO
	.align		4
.L_19:
        /*0068*/ 	.byte	0x04, 0x17
        /*006a*/ 	.short	(.L_21 - .L_20)
.L_20:
        /*006c*/ 	.word	0x00000000
        /*0070*/ 	.short	0x0007
        /*0072*/ 	.short	0x0028
        /*0074*/ 	.byte	0x00, 0xf0, 0x11, 0x00


	//----- nvinfo : EIATTR_KPARAM_INFO
	.align		4
.L_21:
        /*0078*/ 	.byte	0x04, 0x17
        /*007a*/ 	.short	(.L_23 - .L_22)
.L_22:
        /*007c*/ 	.word	0x00000000
        /*0080*/ 	.short	0x0006
        /*0082*/ 	.short	0x0024
        /*0084*/ 	.byte	0x00, 0xf0, 0x11, 0x00


	//----- nvinfo : EIATTR_KPARAM_INFO
	.align		4
.L_23:
        /*0088*/ 	.byte	0x04, 0x17
        /*008a*/ 	.short	(.L_25 - .L_24)
.L_24:
        /*008c*/ 	.word	0x00000000
        /*0090*/ 	.short	0x0005
        /*0092*/ 	.short	0x0020
        /*0094*/ 	.byte	0x00, 0xf0, 0x11, 0x00


	//----- nvinfo : EIATTR_KPARAM_INFO
	.align		4
.L_25:
        /*0098*/ 	.byte	0x04, 0x17
        /*009a*/ 	.short	(.L_27 - .L_26)
.L_26:
        /*009c*/ 	.word	0x00000000
        /*00a0*/ 	.short	0x0004
        /*00a2*/ 	.short	0x001c
        /*00a4*/ 	.byte	0x00, 0xf0, 0x11, 0x00


	//----- nvinfo : EIATTR_KPARAM_INFO
	.align		4
.L_27:
        /*00a8*/ 	.byte	0x04, 0x17
        /*00aa*/ 	.short	(.L_29 - .L_28)
.L_28:
        /*00ac*/ 	.word	0x00000000
        /*00b0*/ 	.short	0x0003
        /*00b2*/ 	.short	0x0018
        /*00b4*/ 	.byte	0x00, 0xf0, 0x11, 0x00


	//----- nvinfo : EIATTR_KPARAM_INFO
	.align		4
.L_29:
        /*00b8*/ 	.byte	0x04, 0x17
        /*00ba*/ 	.short	(.L_31 - .L_30)
.L_30:
        /*00bc*/ 	.word	0x00000000
        /*00c0*/ 	.short	0x0002
        /*00c2*/ 	.short	0x0010
        /*00c4*/ 	.byte	0x00, 0xf4, 0x21, 0x00


	//----- nvinfo : EIATTR_KPARAM_INFO
	.align		4
.L_31:
        /*00c8*/ 	.byte	0x04, 0x17
        /*00ca*/ 	.short	(.L_33 - .L_32)
.L_32:
        /*00cc*/ 	.word	0x00000000
        /*00d0*/ 	.short	0x0001
        /*00d2*/ 	.short	0x0008
        /*00d4*/ 	.byte	0x00, 0xf4, 0x21, 0x00


	//----- nvinfo : EIATTR_KPARAM_INFO
	.align		4
.L_33:
        /*00d8*/ 	.byte	0x04, 0x17
        /*00da*/ 	.short	(.L_35 - .L_34)
.L_34:
        /*00dc*/ 	.word	0x00000000
        /*00e0*/ 	.short	0x0000
        /*00e2*/ 	.short	0x0000
        /*00e4*/ 	.byte	0x00, 0xf4, 0x21, 0x00


	//----- nvinfo : EIATTR_SPARSE_MMA_MASK
	.align		4
.L_35:
        /*00e8*/ 	.byte	0x03, 0x50
        /*00ea*/ 	.short	0x0000


	//----- nvinfo : EIATTR_MAXREG_COUNT
	.align		4
        /*00ec*/ 	.byte	0x03, 0x1b
        /*00ee*/ 	.short	0x00ff


	//----- nvinfo : EIATTR_NUM_BARRIERS
	.align		4
        /*00f0*/ 	.byte	0x02, 0x4c
        /*00f2*/ 	.byte	0x01
	.zero		1


	//----- nvinfo : EIATTR_ANNOTATIONS
	.align		4
        /*00f4*/ 	.byte	0x04, 0x55
        /*00f6*/ 	.short	(.L_37 - .L_36)


	//   ....[0]....
.L_36:
        /*00f8*/ 	.word	0x00000001
        /*00fc*/ 	.byte	0x70, 0x00, 0x00, 0x00, 0x01, 0x00, 0x00, 0x00, 0xb0, 0x00, 0x00, 0x00, 0x01, 0x00, 0x00, 0x00
        /* <DEDUP_REMOVED lines=3732> */
        /*ea4c*/ 	.byte	0xb0, 0x39, 0x05, 0x00, 0x01, 0x00, 0x00, 0x00, 0xe0, 0x39, 0x05, 0x00


	//----- nvinfo : EIATTR_MERCURY_ISA_VERSION
	.align		4
.L_37:
        /*ea58*/ 	.byte	0x03, 0x5f
        /*ea5a*/ 	.short	0x0101


	//----- nvinfo : EIATTR_EXIT_INSTR_OFFSETS
	.align		4
        /*ea5c*/ 	.byte	0x04, 0x1c
        /*ea5e*/ 	.short	(.L_39 - .L_38)


	//   ....[0]....
.L_38:
        /*ea60*/ 	.word	0x00053e10


	//   ....[1]....
        /*ea64*/ 	.word	0x00053e40


	//----- nvinfo : EIATTR_REQNTID
	.align		4
.L_39:
        /*ea68*/ 	.byte	0x04, 0x10
        /*ea6a*/ 	.short	(.L_41 - .L_40)
.L_40:
        /*ea6c*/ 	.word	0x00000080
        /*ea70*/ 	.word	0x00000001
        /*ea74*/ 	.word	0x00000001


	//----- nvinfo : EIATTR_CBANK_PARAM_SIZE
	.align		4
.L_41:
        /*ea78*/ 	.byte	0x03, 0x19
        /*ea7a*/ 	.short	0x0050


	//----- nvinfo : EIATTR_PARAM_CBANK
	.align		4
        /*ea7c*/ 	.byte	0x04, 0x0a
        /*ea7e*/ 	.short	(.L_43 - .L_42)
	.align		4
.L_42:
        /*ea80*/ 	.word	index@(.nv.constant0.matmul_kernel)
        /*ea84*/ 	.short	0x0210
        /*ea86*/ 	.short	0x0050


	//----- nvinfo : EIATTR_SW_WAR
	.align		4
.L_43:
        /*ea88*/ 	.byte	0x04, 0x36
        /*ea8a*/ 	.short	(.L_45 - .L_44)
.L_44:
        /*ea8c*/ 	.word	0x00000008
.L_45:


//--------------------- .nv.callgraph             --------------------------
	.section	.nv.callgraph,"",@"SHT_CUDA_CALLGRAPH"
	.align	4
	.sectionentsize	8
	.align		4
        /*0000*/ 	.word	0x00000000
	.align		4
        /*0004*/ 	.word	0xffffffff
	.align		4
        /*0008*/ 	.word	0x00000000
	.align		4
        /*000c*/ 	.word	0xfffffffe
	.align		4
        /*0010*/ 	.word	0x00000000
	.align		4
        /*0014*/ 	.word	0xfffffffd
	.align		4
        /*0018*/ 	.word	0x00000000
	.align		4
        /*001c*/ 	.word	0xfffffffc


//--------------------- .text.matmul_kernel       --------------------------
	.section	.text.matmul_kernel,"ax",@progbits
	.align	128
        .global         matmul_kernel
        .type           matmul_kernel,@function
        .size           matmul_kernel,(.L_x_3 - matmul_kernel)
        .other          matmul_kernel,@"STO_CUDA_ENTRY STV_DEFAULT"
matmul_kernel:
.text.matmul_kernel:
[----:B------:R-:W0:Y:S08]  /*0000*/  LDC R1, c[0x0][0x28] ;  /* 0x00000a00ff017b82 */ /* 0x000e300000000800 */
[----:B------:R-:W1:Y:S01]  /*0010*/  LDC.64 R6, c[0x0][0x228] ;  /* 0x00008a00ff067b82 */ /* 0x000e620000000a00 */
[----:B0-----:R-:W-:Y:S01]  /*0020*/  VIADD R1, R1, 0xffffe400 ;  /* 0xffffe40001017836 */ /* 0x001fe20000000000 */
[----:B------:R-:W0:Y:S01]  /*0030*/  S2R R5, SR_CTAID.X ;  /* 0x0000000000057919 */ /* 0x000e220000002500 */
[----:B------:R-:W-:Y:S01]  /*0040*/  UMOV UR4, 0x400 ;  /* 0x0000040000047882 */ /* 0x000fe20000000000 */
[----:B------:R-:W-:Y:S01]  /*0050*/  ULDC.64 UR58, c[0x0][0x208] ;  /* 0x00008200003a7ab9 */ /* 0x000fe20000000a00 */
[----:B------:R-:W-:Y:S01]  /*0060*/  CS2R R156, SRZ ;  /* 0x00000000009c7805 */ /* 0x000fe2000001ff00 */
[----:B------:R2:W-:Y:S01]  /*0070*/  STL [R1+0x330], RZ ;  /* 0x000330ff01007387 */ /* 0x0005e20000100800 */
[----:B------:R-:W-:Y:S01]  /*0080*/  CS2R R158, SRZ ;  /* 0x00000000009e7805 */ /* 0x000fe2000001ff00 */
[----:B------:R-:W3:Y:S01]  /*0090*/  S2UR UR5, SR_CgaCtaId ;  /* 0x00000000000579c3 */ /* 0x000ee20000008800 */
[----:B------:R-:W-:Y:S01]  /*00a0*/  CS2R R148, SRZ ;  /* 0x0000000000947805 */ /* 0x000fe2000001ff00 */
[----:B------:R2:W-:Y:S01]  /*00b0*/  STL [R1+0x334], RZ ;  /* 0x000334ff01007387 */ /* 0x0005e20000100800 */
[----:B------:R-:W-:-:S02]  /*00c0*/  CS2R R150, SRZ ;  /* 0x0000000000967805 */ /* 0x000fc4000001ff00 */
[----:B------:R-:W-:Y:S02]  /*00d0*/  CS2R R140, SRZ ;  /* 0x00000000008c7805 */ /* 0x000fe4000001ff00 */
[----:B------:R-:W-:Y:S01]  /*00e0*/  CS2R R142, SRZ ;  /* 0x00000000008e7805 */ /* 0x000fe2000001ff00 */
[----:B------:R2:W-:Y:S01]  /*00f0*/  STL [R1+0x338], RZ ;  /* 0x000338ff01007387 */ /* 0x0005e20000100800 */
[----:B------:R-:W-:Y:S02]  /*0100*/  CS2R R132, SRZ ;  /* 0x0000000000847805 */ /* 0x000fe4000001ff00 */
[----:B------:R-:W-:Y:S02]  /*0110*/  CS2R R134, SRZ ;  /* 0x0000000000867805 */ /* 0x000fe4000001ff00 */
[----:B------:R-:W-:Y:S01]  /*0120*/  CS2R R124, SRZ ;  /* 0x00000000007c7805 */ /* 0x000fe2000001ff00 */
[----:B------:R2:W-:Y:S01]  /*0130*/  STL [R1+0x33c], RZ ;  /* 0x00033cff01007387 */ /* 0x0005e20000100800 */
[----:B------:R-:W-:-:S02]  /*0140*/  CS2R R126, SRZ ;  /* 0x00000000007e7805 */ /* 0x000fc4000001ff00 */
[----:B------:R-:W-:Y:S02]  /*0150*/  CS2R R116, SRZ ;  /* 0x0000000000747805 */ /* 0x000fe4000001ff00 */
[----:B------:R-:W-:Y:S01]  /*0160*/  CS2R R118, SRZ ;  /* 0x0000000000767805 */ /* 0x000fe2000001ff00 */
[----:B------:R2:W-:Y:S01]  /*0170*/  STL [R1+0x360], RZ ;  /* 0x000360ff01007387 */ /* 0x0005e20000100800 */
[----:B------:R-:W-:Y:S01]  /*0180*/  CS2R R108, SRZ ;  /* 0x00000000006c7805 */ /* 0x000fe2000001ff00 */
[----:B-1----:R-:W-:Y:S01]  /*0190*/  VIADD R0, R7, 0x1ff ;  /* 0x000001ff07007836 */ /* 0x002fe20000000000 */
[----:B------:R-:W-:Y:S01]  /*01a0*/  CS2R R110, SRZ ;  /* 0x00000000006e7805 */ /* 0x000fe2000001ff00 */
[----:B------:R2:W-:Y:S01]  /*01b0*/  STL [R1+0x364], RZ ;  /* 0x000364ff01007387 */ /* 0x0005e20000100800 */
[----:B------:R-:W-:Y:S02]  /*01c0*/  CS2R R100, SRZ ;  /* 0x0000000000647805 */ /* 0x000fe4000001ff00 */
[----:B------:R-:W-:-:S02]  /*01d0*/  CS2R R102, SRZ ;  /* 0x0000000000667805 */ /* 0x000fc4000001ff00 */
[----:B------:R-:W-:Y:S01]  /*01e0*/  SHF.R.S32.HI R3, RZ, 0x1f, R0 ;  /* 0x0000001fff037819 */ /* 0x000fe20000011400 */
[----:B------:R2:W-:Y:S01]  /*01f0*/  STL [R1+0x368], RZ ;  /* 0x000368ff01007387 */ /* 0x0005e20000100800 */
[----:B------:R-:W-:Y:S01]  /*0200*/  CS2R R92, SRZ ;  /* 0x00000000005c7805 */ /* 0x000fe2000001ff00 */
[----:B---3--:R-:W-:Y:S01]  /*0210*/  ULEA UR4, UR5, UR4, 0x18 ;  /* 0x0000000405047291 */ /* 0x008fe2000f8ec03f */
[----:B------:R-:W-:Y:S01]  /*0220*/  LEA.HI R3, R3, R0, RZ, 0x9 ;  /* 0x0000000003037211 */ /* 0x000fe200078f48ff */
[----:B------:R2:W-:Y:S01]  /*0230*/  STL [R1+0x36c], RZ ;  /* 0x00036cff01007387 */ /* 0x0005e20000100800 */
[----:B0-----:R-:W-:Y:S02]  /*0240*/  IABS R10, R5 ;  /* 0x00000005000a7213 */ /* 0x001fe40000000000 */
[----:B------:R-:W-:Y:S02]  /*0250*/  CS2R R94, SRZ ;  /* 0x00000000005e7805 */ /* 0x000fe4000001ff00 */
[----:B------:R-:W-:Y:S01]  /*0260*/  SHF.R.S32.HI R4, RZ, 0x9, R3 ;  /* 0x00000009ff047819 */ /* 0x000fe20000011403 */
[----:B------:R2:W-:Y:S01]  /*0270*/  STL [R1+0x390], RZ ;  /* 0x000390ff01007387 */ /* 0x0005e20000100800 */
[----:B------:R-:W-:-:S02]  /*0280*/  CS2R R84, SRZ ;  /* 0x0000000000547805 */ /* 0x000fc4000001ff00 */
[----:B------:R-:W-:Y:S02]  /*0290*/  CS2R R86, SRZ ;  /* 0x0000000000567805 */ /* 0x000fe4000001ff00 */
[-C--:B------:R-:W-:Y:S01]  /*02a0*/  IABS R9, R4.reuse ;  /* 0x0000000400097213 */ /* 0x080fe20000000000 */
[----:B------:R2:W-:Y:S01]  /*02b0*/  STL [R1+0x394], RZ ;  /* 0x000394ff01007387 */ /* 0x0005e20000100800 */
[----:B------:R-:W-:Y:S02]  /*02c0*/  IABS R12, R4 ;  /* 0x00000004000c7213 */ /* 0x000fe40000000000 */
[----:B------:R-:W-:Y:S01]  /*02d0*/  CS2R R80, SRZ ;  /* 0x0000000000507805 */ /* 0x000fe2000001ff00 */
[----:B------:R-:W0:Y:S01]  /*02e0*/  I2F.RP R0, R9 ;  /* 0x0000000900007306 */ /* 0x000e220000209400 */
[----:B------:R2:W-:Y:S01]  /*02f0*/  STL [R1+0x398], RZ ;  /* 0x000398ff01007387 */ /* 0x0005e20000100800 */
[----:B------:R-:W-:Y:S02]  /*0300*/  CS2R R82, SRZ ;  /* 0x0000000000527805 */ /* 0x000fe4000001ff00 */
[----:B------:R-:W-:-:S02]  /*0310*/  CS2R R76, SRZ ;  /* 0x00000000004c7805 */ /* 0x000fc4000001ff00 */
[----:B------:R-:W-:Y:S01]  /*0320*/  CS2R R78, SRZ ;  /* 0x00000000004e7805 */ /* 0x000fe2000001ff00 */
[----:B------:R2:W-:Y:S01]  /*0330*/  STL [R1+0x39c], RZ ;  /* 0x00039cff01007387 */ /* 0x0005e20000100800 */
[----:B------:R-:W-:Y:S02]  /*0340*/  CS2R R72, SRZ ;  /* 0x0000000000487805 */ /* 0x000fe4000001ff00 */
[----:B------:R-:W-:Y:S02]  /*0350*/  CS2R R74, SRZ ;  /* 0x00000000004a7805 */ /* 0x000fe4000001ff00 */
[----:B------:R-:W-:Y:S01]  /*0360*/  CS2R R68, SRZ ;  /* 0x0000000000447805 */ /* 0x000fe2000001ff00 */
[----:B------:R2:W-:Y:S01]  /*0370*/  STL [R1+0x3c0], RZ ;  /* 0x0003c0ff01007387 */ /* 0x0005e20000100800 */
[----:B------:R-:W-:Y:S02]  /*0380*/  CS2R R70, SRZ ;  /* 0x0000000000467805 */ /* 0x000fe4000001ff00 */
[----:B------:R-:W-:-:S02]  /*0390*/  CS2R R60, SRZ ;  /* 0x00000000003c7805 */ /* 0x000fc4000001ff00 */
[----:B------:R-:W-:Y:S01]  /*03a0*/  CS2R R62, SRZ ;  /* 0x00000000003e7805 */ /* 0x000fe2000001ff00 */
[----:B------:R2:W-:Y:S01]  /*03b0*/  STL [R1+0x3c4], RZ ;  /* 0x0003c4ff01007387 */ /* 0x0005e20000100800 */
[----:B------:R-:W-:Y:S01]  /*03c0*/  CS2R R44, SRZ ;  /* 0x00000000002c7805 */ /* 0x000fe2000001ff00 */
[----:B0-----:R-:W0:Y:S01]  /*03d0*/  MUFU.RCP R0, R0 ;  /* 0x0000000000007308 */ /* 0x001e220000001000 */
        /* <DEDUP_REMOVED lines=15> */
[----:B------:R-:W-:Y:S01]  /*04d0*/  CS2R R20, SRZ ;  /* 0x0000000000147805 */ /* 0x000fe2000001ff00 */
[----:B0-----:R-:W-:Y:S01]  /*04e0*/  VIADD R2, R0, 0xffffffe ;  /* 0x0ffffffe00027836 */ /* 0x001fe20000000000 */
[----:B------:R2:W-:Y:S01]  /*04f0*/  STL [R1+0x3e8], RZ ;  /* 0x0003e8ff01007387 */ /* 0x0005e20000100800 */
[----:B------:R-:W-:Y:S01]  /*0500*/  IMAD.MOV R0, RZ, RZ, -R12 ;  /* 0x000000ffff007224 */ /* 0x000fe200078e0a0c */
[----:B------:R-:W-:Y:S01]  /*0510*/  CS2R R22, SRZ ;  /* 0x0000000000167805 */ /* 0x000fe2000001ff00 */
[----:B------:R0:W1:Y:S01]  /*0520*/  F2I.FTZ.U32.TRUNC.NTZ R3, R2 ;  /* 0x0000000200037305 */ /* 0x000062000021f000 */
        /* <DEDUP_REMOVED lines=9> */
[----:B0-----:R-:W-:Y:S01]  /*05c0*/  IMAD.MOV.U32 R2, RZ, RZ, RZ ;  /* 0x000000ffff027224 */ /* 0x001fe200078e00ff */
[----:B------:R-:W-:Y:S02]  /*05d0*/  CS2R R98, SRZ ;  /* 0x0000000000627805 */ /* 0x000fe4000001ff00 */
[----:B------:R-:W-:Y:S01]  /*05e0*/  CS2R R104, SRZ ;  /* 0x0000000000687805 */ /* 0x000fe2000001ff00 */
[----:B------:R2:W-:Y:S01]  /*05f0*/  STL [R1+0x5f8], RZ ;  /* 0x0005f8ff01007387 */ /* 0x0005e20000100800 */
[----:B------:R-:W-:Y:S01]  /*0600*/  CS2R R106, SRZ ;  /* 0x00000000006a7805 */ /* 0x000fe2000001ff00 */
[--C-:B-1----:R-:W-:Y:S01]  /*0610*/  IMAD.MOV R8, RZ, RZ, -R3.reuse ;  /* 0x000000ffff087224 */ /* 0x102fe200078e0a03 */
[----:B------:R-:W-:Y:S01]  /*0620*/  CS2R R112, SRZ ;  /* 0x0000000000707805 */ /* 0x000fe2000001ff00 */
[----:B------:R2:W-:Y:S01]  /*0630*/  STL [R1+0x5fc], RZ ;  /* 0x0005fcff01007387 */ /* 0x0005e20000100800 */
[----:B------:R-:W-:Y:S01]  /*0640*/  CS2R R114, SRZ ;  /* 0x0000000000727805 */ /* 0x000fe2000001ff00 */
[----:B------:R-:W-:Y:S01]  /*0650*/  IMAD R11, R8, R9, RZ ;  /* 0x00000009080b7224 */ /* 0x000fe200078e02ff */
[----:B------:R-:W-:Y:S01]  /*0660*/  CS2R R120, SRZ ;  /* 0x0000000000787805 */ /* 0x000fe2000001ff00 */
[----:B------:R2:W-:Y:S01]  /*0670*/  STL [R1+0x600], RZ ;  /* 0x000600ff01007387 */ /* 0x0005e20000100800 */
[----:B------:R-:W-:Y:S01]  /*0680*/  IMAD.MOV.U32 R8, RZ, RZ, R10 ;  /* 0x000000ffff087224 */ /* 0x000fe200078e000a */
[----:B------:R-:W-:Y:S01]  /*0690*/  CS2R R122, SRZ ;  /* 0x00000000007a7805 */ /* 0x000fe2000001ff00 */
[----:B------:R-:W-:Y:S01]  /*06a0*/  IMAD.HI.U32 R3, R3, R11, R2 ;  /* 0x0000000b03037227 */ /* 0x000fe200078e0002 */
[----:B------:R2:W-:Y:S01]  /*06b0*/  STL [R1+0x604], RZ ;  /* 0x000604ff01007387 */ /* 0x0005e20000100800 */
[----:B------:R-:W-:-:S02]  /*06c0*/  CS2R R128, SRZ ;  /* 0x0000000000807805 */ /* 0x000fc4000001ff00 */
[----:B------:R-:W-:Y:S02]  /*06d0*/  CS2R R130, SRZ ;  /* 0x0000000000827805 */ /* 0x000fe4000001ff00 */
[----:B------:R-:W-:Y:S01]  /*06e0*/  CS2R R136, SRZ ;  /* 0x0000000000887805 */ /* 0x000fe2000001ff00 */
[----:B------:R2:W-:Y:S01]  /*06f0*/  STL [R1+0x608], RZ ;  /* 0x000608ff01007387 */ /* 0x0005e20000100800 */
[----:B------:R-:W-:Y:S01]  /*0700*/  IMAD.HI.U32 R3, R3, R8, RZ ;  /* 0x0000000803037227 */ /* 0x000fe200078e00ff */
[----:B------:R-:W-:Y:S02]  /*0710*/  CS2R R138, SRZ ;  /* 0x00000000008a7805 */ /* 0x000fe4000001ff00 */
[----:B------:R-:W-:Y:S01]  /*0720*/  CS2R R144, SRZ ;  /* 0x0000000000907805 */ /* 0x000fe2000001ff00 */
[----:B------:R2:W-:Y:S01]  /*0730*/  STL [R1+0x60c], RZ ;  /* 0x00060cff01007387 */ /* 0x0005e20000100800 */
[----:B------:R-:W-:Y:S01]  /*0740*/  IMAD R0, R3, R0, R8 ;  /* 0x0000000003007224 */ /* 0x000fe200078e0208 */
[----:B------:R-:W-:-:S02]  /*0750*/  CS2R R146, SRZ ;  /* 0x0000000000927805 */ /* 0x000fc4000001ff00 */
[----:B------:R-:W-:Y:S01]  /*0760*/  CS2R R152, SRZ ;  /* 0x0000000000987805 */ /* 0x000fe2000001ff00 */
[----:B------:R2:W-:Y:S01]  /*0770*/  STL [R1+0x610], RZ ;  /* 0x000610ff01007387 */ /* 0x0005e20000100800 */
[----:B------:R-:W-:Y:S02]  /*0780*/  CS2R R154, SRZ ;  /* 0x00000000009a7805 */ /* 0x000fe4000001ff00 */
[----:B------:R-:W-:Y:S02]  /*0790*/  ISETP.GT.U32.AND P1, PT, R9, R0, PT ;  /* 0x000000000900720c */ /* 0x000fe40003f24070 */
[----:B------:R-:W-:Y:S01]  /*07a0*/  CS2R R160, SRZ ;  /* 0x0000000000a07805 */ /* 0x000fe2000001ff00 */
        /* <DEDUP_REMOVED lines=10> */
[----:B------:R-:W-:Y:S01]  /*0850*/  CS2R R176, SRZ ;  /* 0x0000000000b07805 */ /* 0x000fe2000001ff00 */
[----:B------:R-:W-:Y:S01]  /*0860*/  @!P1 IMAD.IADD R0, R0, 0x1, -R9 ;  /* 0x0000000100009824 */ /* 0x000fe200078e0a09 */
[----:B------:R2:W-:Y:S01]  /*0870*/  STL [R1+0x620], RZ ;  /* 0x000620ff01007387 */ /* 0x0005e20000100800 */
[----:B------:R-:W-:Y:S01]  /*0880*/  @!P1 VIADD R3, R3, 0x1 ;  /* 0x0000000103039836 */ /* 0x000fe20000000000 */
[----:B------:R-:W-:-:S02]  /*0890*/  ISETP.NE.AND P1, PT, R4, RZ, PT ;  /* 0x000000ff0400720c */ /* 0x000fc40003f25270 */
[----:B------:R-:W-:Y:S01]  /*08a0*/  CS2R R178, SRZ ;  /* 0x0000000000b27805 */ /* 0x000fe2000001ff00 */
[----:B------:R2:W-:Y:S01]  /*08b0*/  STL [R1+0x624], RZ ;  /* 0x000624ff01007387 */ /* 0x0005e20000100800 */
[----:B------:R-:W-:Y:S02]  /*08c0*/  ISETP.GE.U32.AND P0, PT, R0, R9, PT ;  /* 0x000000090000720c */ /* 0x000fe40003f06070 */
[----:B------:R-:W-:Y:S02]  /*08d0*/  CS2R R180, SRZ ;  /* 0x0000000000b47805 */ /* 0x000fe4000001ff00 */
[----:B------:R-:W-:Y:S01]  /*08e0*/  LOP3.LUT R0, R5, R4, RZ, 0x3c, !PT ;  /* 0x0000000405007212 */ /* 0x000fe200078e3cff */
[----:B------:R2:W-:Y:S01]  /*08f0*/  STL [R1+0x628], RZ ;  /* 0x000628ff01007387 */ /* 0x0005e20000100800 */
[----:B------:R-:W-:Y:S02]  /*0900*/  CS2R R182, SRZ ;  /* 0x0000000000b67805 */ /* 0x000fe4000001ff00 */
[----:B------:R-:W-:-:S02]  /*0910*/  CS2R R184, SRZ ;  /* 0x0000000000b87805 */ /* 0x000fc4000001ff00 */
[----:B------:R-:W-:Y:S01]  /*0920*/  ISETP.GE.AND P2, PT, R0, RZ, PT ;  /* 0x000000ff0000720c */ /* 0x000fe20003f46270 */
[----:B------:R2:W-:Y:S01]  /*0930*/  STL [R1+0x62c], RZ ;  /* 0x00062cff01007387 */ /* 0x0005e20000100800 */
[----:B------:R-:W-:Y:S01]  /*0940*/  VIADD R0, R6, 0xff ;  /* 0x000000ff06007836 */ /* 0x000fe20000000000 */
[----:B------:R-:W-:Y:S02]  /*0950*/  CS2R R186, SRZ ;  /* 0x0000000000ba7805 */ /* 0x000fe4000001ff00 */
[----:B------:R-:W-:Y:S01]  /*0960*/  CS2R R196, SRZ ;  /* 0x0000000000c47805 */ /* 0x000fe2000001ff00 */
[----:B------:R2:W-:Y:S01]  /*0970*/  STL [R1+0x630], RZ ;  /* 0x000630ff01007387 */ /* 0x0005e20000100800 */
[----:B------:R-:W-:Y:S01]  /*0980*/  CS2R R198, SRZ ;  /* 0x0000000000c67805 */ /* 0x000fe2000001ff00 */
[----:B------:R-:W-:Y:S01]  /*0990*/  @P0 VIADD R3, R3, 0x1 ;  /* 0x0000000103030836 */ /* 0x000fe20000000000 */
[----:B------:R-:W-:Y:S01]  /*09a0*/  CS2R R200, SRZ ;  /* 0x0000000000c87805 */ /* 0x000fe2000001ff00 */
[----:B------:R2:W-:Y:S01]  /*09b0*/  STL [R1+0x634], RZ ;  /* 0x000634ff01007387 */ /* 0x0005e20000100800 */
[----:B------:R-:W-:Y:S01]  /*09c0*/  CS2R R202, SRZ ;  /* 0x0000000000ca7805 */ /* 0x000fe2000001ff00 */
[----:B------:R-:W-:Y:S01]  /*09d0*/  IMAD.MOV.U32 R10, RZ, RZ, R3 ;  /* 0x000000ffff0a7224 */ /* 0x000fe200078e0003 */
[----:B------:R-:W-:Y:S01]  /*09e0*/  SHF.R.S32.HI R3, RZ, 0x1f, R0 ;  /* 0x0000001fff037819 */ /* 0x000fe20000011400 */
[----:B------:R2:W-:Y:S01]  /*09f0*/  STL [R1+0x638], RZ ;  /* 0x000638ff01007387 */ /* 0x0005e20000100800 */
[----:B------:R-:W-:Y:S01]  /*0a00*/  CS2R R204, SRZ ;  /* 0x0000000000cc7805 */ /* 0x000fe2000001ff00 */
[----:B------:R-:W-:Y:S01]  /*0a10*/  @!P2 IMAD.MOV R10, RZ, RZ, -R10 ;  /* 0x000000ffff0aa224 */ /* 0x000fe200078e0a0a */
[----:B------:R-:W-:Y:S01]  /*0a20*/  LEA.HI R3, R3, R0, RZ, 0x8 ;  /* 0x0000000003037211 */ /* 0x000fe200078f40ff */
[----:B------:R2:W-:Y:S01]  /*0a30*/  STL [R1+0x63c], RZ ;  /* 0x00063cff01007387 */ /* 0x0005e20000100800 */
[----:B------:R-:W-:-:S02]  /*0a40*/  @!P1 LOP3.LUT R10, RZ, R4, RZ, 0x33, !PT ;  /* 0x00000004ff0a9212 */ /* 0x000fc400078e33ff */
[----:B------:R-:W-:Y:S02]  /*0a50*/  CS2R R206, SRZ ;  /* 0x0000000000ce7805 */ /* 0x000fe4000001ff00 */
[----:B------:R-:W-:Y:S01]  /*0a60*/  CS2R R208, SRZ ;  /* 0x0000000000d07805 */ /* 0x000fe2000001ff00 */
[----:B------:R2:W-:Y:S01]  /*0a70*/  STL [R1+0x640], RZ ;  /* 0x000640ff01007387 */ /* 0x0005e20000100800 */
[----:B------:R-:W-:Y:S01]  /*0a80*/  LEA.HI.SX32 R3, R3, -R10, 0x18 ;  /* 0x8000000a03037211 */ /* 0x000fe200078fc2ff */
[----:B------:R-:W-:Y:S01]  /*0a90*/  IMAD.MOV R8, RZ, RZ, -R10 ;  /* 0x000000ffff087224 */ /* 0x000fe200078e0a0a */
[----:B------:R-:W-:Y:S01]  /*0aa0*/  CS2R R210, SRZ ;  /* 0x0000000000d27805 */ /* 0x000fe2000001ff00 */
[----:B------:R2:W-:Y:S01]  /*0ab0*/  STL [R1+0x644], RZ ;  /* 0x000644ff01007387 */ /* 0x0005e20000100800 */
[----:B------:R-:W-:Y:S01]  /*0ac0*/  VIMNMX R11, R3, 0x1, PT ;  /* 0x00000001030b7848 */ /* 0x000fe20003fe0100 */
[----:B------:R-:W-:Y:S01]  /*0ad0*/  IMAD R8, R4, R8, R5 ;  /* 0x0000000804087224 */ /* 0x000fe200078e0205 */
[----:B------:R-:W-:Y:S01]  /*0ae0*/  CS2R R212, SRZ ;  /* 0x0000000000d47805 */ /* 0x000fe2000001ff00 */
[----:B------:R2:W-:Y:S01]  /*0af0*/  STL [R1+0x648], RZ ;  /* 0x000648ff01007387 */ /* 0x0005e20000100800 */
[----:B------:R-:W-:-:S02]  /*0b00*/  IABS R9, R11 ;  /* 0x0000000b00097213 */ /* 0x000fc40000000000 */
[----:B------:R-:W-:Y:S02]  /*0b10*/  CS2R R214, SRZ ;  /* 0x0000000000d67805 */ /* 0x000fe4000001ff00 */
[----:B------:R-:W-:Y:S01]  /*0b20*/  IABS R13, R11 ;  /* 0x0000000b000d7213 */ /* 0x000fe20000000000 */
[----:B------:R2:W-:Y:S01]  /*0b30*/  STL [R1+0x64c], RZ ;  /* 0x00064cff01007387 */ /* 0x0005e20000100800 */
[----:B------:R-:W0:Y:S01]  /*0b40*/  I2F.RP R0, R9 ;  /* 0x0000000900007306 */ /* 0x000e220000209400 */
[----:B------:R-:W-:Y:S02]  /*0b50*/  CS2R R216, SRZ ;  /* 0x0000000000d87805 */ /* 0x000fe4000001ff00 */
        /* <DEDUP_REMOVED lines=14> */
[----:B0-----:R-:W0:Y:S01]  /*0c40*/  MUFU.RCP R0, R0 ;  /* 0x0000000000007308 */ /* 0x001e220000001000 */
        /* <DEDUP_REMOVED lines=9> */
[----:B------:R2:W-:Y:S04]  /*0ce0*/  STL [R1+0x668], RZ ;  /* 0x000668ff01007387 */ /* 0x0005e80000100800 */
[----:B------:R2:W-:Y:S01]  /*0cf0*/  STL [R1+0x66c], RZ ;  /* 0x00066cff01007387 */ /* 0x0005e20000100800 */
[----:B0-----:R-:W-:-:S03]  /*0d00*/  VIADD R2, R0, 0xffffffe ;  /* 0x0ffffffe00027836 */ /* 0x001fc60000000000 */
[----:B------:R2:W-:Y:S01]  /*0d10*/  STL [R1+0x670], RZ ;  /* 0x000670ff01007387 */ /* 0x0005e20000100800 */
[----:B------:R-:W-:Y:S01]  /*0d20*/  IMAD.MOV R0, RZ, RZ, -R13 ;  /* 0x000000ffff007224 */ /* 0x000fe200078e0a0d */
[----:B------:R0:W1:Y:S02]  /*0d30*/  F2I.FTZ.U32.TRUNC.NTZ R3, R2 ;  /* 0x0000000200037305 */ /* 0x000064000021f000 */
[----:B------:R2:W-:Y:S04]  /*0d40*/  STL [R1+0x674], RZ ;  /* 0x000674ff01007387 */ /* 0x0005e80000100800 */
[----:B------:R2:W-:Y:S01]  /*0d50*/  STL [R1+0x678], RZ ;  /* 0x000678ff01007387 */ /* 0x0005e20000100800 */
[----:B0-----:R-:W-:-:S03]  /*0d60*/  IMAD.MOV.U32 R2, RZ, RZ, RZ ;  /* 0x000000ffff027224 */ /* 0x001fc600078e00ff */
[----:B------:R2:W-:Y:S04]  /*0d70*/  STL [R1+0x67c], RZ ;  /* 0x00067cff01007387 */ /* 0x0005e80000100800 */
[----:B------:R2:W-:Y:S01]  /*0d80*/  STL [R1+0x680], RZ ;  /* 0x000680ff01007387 */ /* 0x0005e20000100800 */
[----:B-1----:R-:W-:-:S03]  /*0d90*/  IMAD.MOV R12, RZ, RZ, -R3 ;  /* 0x000000ffff0c7224 */ /* 0x002fc600078e0a03 */
[----:B------:R2:W-:Y:S01]  /*0da0*/  STL [R1+0x684], RZ ;  /* 0x000684ff01007387 */ /* 0x0005e20000100800 */
[----:B------:R-:W-:Y:S01]  /*0db0*/  IMAD.MOV.U32 R4, RZ, RZ, R12 ;  /* 0x000000ffff047224 */ /* 0x000fe200078e000c */
[----:B------:R-:W-:Y:S02]  /*0dc0*/  IABS R12, R8 ;  /* 0x00000008000c7213 */ /* 0x000fe40000000000 */
[----:B------:R2:W-:Y:S01]  /*0dd0*/  STL [R1+0x688], RZ ;  /* 0x000688ff01007387 */ /* 0x0005e20000100800 */
[----:B------:R-:W-:Y:S02]  /*0de0*/  IMAD R5, R4, R9, RZ ;  /* 0x0000000904057224 */ /* 0x000fe400078e02ff */
[----:B------:R-:W-:Y:S01]  /*0df0*/  IMAD.MOV.U32 R4, RZ, RZ, R12 ;  /* 0x000000ffff047224 */ /* 0x000fe200078e000c */
[----:B------:R2:W-:Y:S01]  /*0e00*/  STL [R1+0x68c], RZ ;  /* 0x00068cff01007387 */ /* 0x0005e20000100800 */
[----:B------:R-:W-:Y:S01]  /*0e10*/  IMAD.HI.U32 R3, R3, R5, R2 ;  /* 0x0000000503037227 */ /* 0x000fe200078e0002 */
[----:B------:R-:W-:-:S02]  /*0e20*/  CS2R R12, SRZ ;  /* 0x00000000000c7805 */ /* 0x000fc4000001ff00 */
[----:B------:R2:W-:Y:S03]  /*0e30*/  STL [R1+0x690], RZ ;  /* 0x000690ff01007387 */ /* 0x0005e60000100800 */
[----:B------:R-:W-:Y:S01]  /*0e40*/  IMAD.HI.U32 R3, R3, R4, RZ ;  /* 0x0000000403037227 */ /* 0x000fe200078e00ff */
[----:B------:R2:W-:Y:S03]  /*0e50*/  STL [R1+0x694], RZ ;  /* 0x000694ff01007387 */ /* 0x0005e60000100800 */
[----:B------:R-:W-:Y:S01]  /*0e60*/  IMAD R0, R3, R0, R4 ;  /* 0x0000000003007224 */ /* 0x000fe200078e0204 */
[----:B------:R2:W-:Y:S04]  /*0e70*/  STL [R1+0x698], RZ ;  /* 0x000698ff01007387 */ /* 0x0005e80000100800 */
[----:B------:R2:W-:Y:S01]  /*0e80*/  STL [R1+0x69c], RZ ;  /* 0x00069cff01007387 */ /* 0x0005e20000100800 */
[----:B------:R-:W-:-:S03]  /*0e90*/  ISETP.GT.U32.AND P1, PT, R9, R0, PT ;  /* 0x000000000900720c */ /* 0x000fc60003f24070 */
[----:B------:R2:W-:Y:S04]  /*0ea0*/  STL [R1+0x6a0], RZ ;  /* 0x0006a0ff01007387 */ /* 0x0005e80000100800 */
[----:B------:R2:W-:Y:S04]  /*0eb0*/  STL [R1+0x6a4], RZ ;  /* 0x0006a4ff01007387 */ /* 0x0005e80000100800 */
[----:B------:R2:W-:Y:S02]  /*0ec0*/  STL [R1+0x6a8], RZ ;  /* 0x0006a8ff01007387 */ /* 0x0005e40000100800 */
[----:B------:R-:W-:-:S02]  /*0ed0*/  @!P1 IMAD.IADD R0, R0, 0x1, -R9 ;  /* 0x0000000100009824 */ /* 0x000fc400078e0a09 */
[----:B------:R2:W-:Y:S01]  /*0ee0*/  STL [R1+0x6ac], RZ ;  /* 0x0006acff01007387 */ /* 0x0005e20000100800 */
[----:B------:R-:W-:Y:S01]  /*0ef0*/  @!P1 VIADD R3, R3, 0x1 ;  /* 0x0000000103039836 */ /* 0x000fe20000000000 */
[----:B------:R-:W-:Y:S02]  /*0f00*/  ISETP.NE.AND P1, PT, R11, RZ, PT ;  /* 0x000000ff0b00720c */ /* 0x000fe40003f25270 */
[----:B------:R2:W-:Y:S01]  /*0f10*/  STL [R1+0x6b0], RZ ;  /* 0x0006b0ff01007387 */ /* 0x0005e20000100800 */
[----:B------:R-:W-:Y:S02]  /*0f20*/  ISETP.GE.U32.AND P0, PT, R0, R9, PT ;  /* 0x000000090000720c */ /* 0x000fe40003f06070 */
[----:B------:R-:W-:Y:S01]  /*0f30*/  LOP3.LUT R0, R8, R11, RZ, 0x3c, !PT ;  /* 0x0000000b08007212 */ /* 0x000fe200078e3cff */
[----:B------:R2:W-:Y:S03]  /*0f40*/  STL [R1+0x6b4], RZ ;  /* 0x0006b4ff01007387 */ /* 0x0005e60000100800 */
[----:B------:R-:W-:Y:S01]  /*0f50*/  ISETP.GE.AND P2, PT, R0, RZ, PT ;  /* 0x000000ff0000720c */ /* 0x000fe20003f46270 */
[----:B------:R2:W-:Y:S04]  /*0f60*/  STL [R1+0x6b8], RZ ;  /* 0x0006b8ff01007387 */ /* 0x0005e80000100800 */
[----:B------:R2:W-:Y:S02]  /*0f70*/  STL [R1+0x6bc], RZ ;  /* 0x0006bcff01007387 */ /* 0x0005e40000100800 */
[----:B------:R-:W-:-:S02]  /*0f80*/  @P0 VIADD R3, R3, 0x1 ;  /* 0x0000000103030836 */ /* 0x000fc40000000000 */
[----:B------:R2:W-:Y:S04]  /*0f90*/  STL [R1+0x6c0], RZ ;  /* 0x0006c0ff01007387 */ /* 0x0005e80000100800 */
[----:B------:R2:W-:Y:S01]  /*0fa0*/  STL [R1+0x6c4], RZ ;  /* 0x0006c4ff01007387 */ /* 0x0005e20000100800 */
[----:B------:R-:W-:Y:S01]  /*0fb0*/  @!P2 IMAD.MOV R3, RZ, RZ, -R3 ;  /* 0x000000ffff03a224 */ /* 0x000fe200078e0a03 */
[----:B------:R-:W-:Y:S02]  /*0fc0*/  @!P1 LOP3.LUT R3, RZ, R11, RZ, 0x33, !PT ;  /* 0x0000000bff039212 */ /* 0x000fe400078e33ff */
[----:B------:R2:W-:Y:S03]  /*0fd0*/  STL [R1+0x6c8], RZ ;  /* 0x0006c8ff01007387 */ /* 0x0005e60000100800 */
[----:B------:R-:W-:Y:S01]  /*0fe0*/  IMAD.MOV R0, RZ, RZ, -R3 ;  /* 0x000000ffff007224 */ /* 0x000fe200078e0a03 */
[----:B------:R2:W-:Y:S01]  /*0ff0*/  STL [R1+0x6cc], RZ ;  /* 0x0006ccff01007387 */ /* 0x0005e20000100800 */
[----:B------:R-:W-:-:S02]  /*1000*/  IMAD.SHL.U32 R3, R3, 0x200, RZ ;  /* 0x0000020003037824 */ /* 0x000fc400078e00ff */
[----:B------:R-:W-:Y:S01]  /*1010*/  IMAD R0, R11, R0, R8 ;  /* 0x000000000b007224 */ /* 0x000fe200078e0208 */
[----:B------:R2:W-:Y:S01]  /*1020*/  STL [R1+0x6d0], RZ ;  /* 0x0006d0ff01007387 */ /* 0x0005e20000100800 */
[----:B------:R-:W-:Y:S02]  /*1030*/  CS2R R8, SRZ ;  /* 0x0000000000087805 */ /* 0x000fe4000001ff00 */
[----:B------:R-:W-:Y:S01]  /*1040*/  IMAD.IADD R0, R10, 0x1, R0 ;  /* 0x000000010a007824 */ /* 0x000fe200078e0200 */
[----:B------:R2:W-:Y:S01]  /*1050*/  STL [R1+0x6d4], RZ ;  /* 0x0006d4ff01007387 */ /* 0x0005e20000100800 */
[----:B------:R-:W-:-:S03]  /*1060*/  CS2R R10, SRZ ;  /* 0x00000000000a7805 */ /* 0x000fc6000001ff00 */
[----:B------:R2:W-:Y:S04]  /*1070*/  STL [R1+0x6d8], RZ ;  /* 0x0006d8ff01007387 */ /* 0x0005e80000100800 */
        /* <DEDUP_REMOVED lines=149> */
[----:B------:R2:W-:Y:S01]  /*19d0*/  STL [R1+0xe20], RZ ;  /* 0x000e20ff01007387 */ /* 0x0005e20000100800 */
[----:B------:R-:W0:Y:S03]  /*19e0*/  S2R R2, SR_TID.X ;  /* 0x0000000000027919 */ /* 0x000e260000002100 */
        /* <DEDUP_REMOVED lines=8> */
[----:B0-----:R-:W-:-:S02]  /*1a70*/  LOP3.LUT R5, R2, 0x7f, RZ, 0xc0, !PT ;  /* 0x0000007f02057812 */ /* 0x001fc400078ec0ff */
[----:B------:R-:W-:Y:S01]  /*1a80*/  LOP3.LUT R48, R2, 0x60, RZ, 0xc0, !PT ;  /* 0x0000006002307812 */ /* 0x000fe200078ec0ff */
[----:B------:R2:W-:Y:S02]  /*1a90*/  STL [R1+0xe44], RZ ;  /* 0x000e44ff01007387 */ /* 0x0005e40000100800 */
[----:B------:R-:W-:Y:S02]  /*1aa0*/  IMAD R4, R0, 0x100, R5 ;  /* 0x0000010000047824 */ /* 0x000fe400078e0205 */
[----:B------:R2:W-:Y:S01]  /*1ab0*/  STL [R1+0xe48], RZ ;  /* 0x000e48ff01007387 */ /* 0x0005e20000100800 */
[----:B------:R-:W0:Y:S01]  /*1ac0*/  LDC R0, c[0x0][0x230] ;  /* 0x00008c00ff007b82 */ /* 0x000e220000000800 */
[----:B------:R-:W-:Y:S02]  /*1ad0*/  VIADD R5, R4, 0x80 ;  /* 0x0000008004057836 */ /* 0x000fe40000000000 */
[----:B------:R2:W-:Y:S04]  /*1ae0*/  STL [R1+0xe4c], RZ ;  /* 0x000e4cff01007387 */ /* 0x0005e80000100800 */
[----:B------:R2:W-:Y:S04]  /*1af0*/  STL [R1+0xe50], RZ ;  /* 0x000e50ff01007387 */ /* 0x0005e80000100800 */
[----:B------:R2:W-:Y:S04]  /*1b00*/  STL [R1+0xe54], RZ ;  /* 0x000e54ff01007387 */ /* 0x0005e80000100800 */
[----:B------:R2:W-:Y:S04]  /*1b10*/  STL [R1+0xe58], RZ ;  /* 0x000e58ff01007387 */ /* 0x0005e80000100800 */
[----:B------:R2:W-:Y:S04]  /*1b20*/  STL [R1+0xe5c], RZ ;  /* 0x000e5cff01007387 */ /* 0x0005e80000100800 */
[----:B------:R2:W-:Y:S01]  /*1b30*/  STL [R1+0xe60], RZ ;  /* 0x000e60ff01007387 */ /* 0x0005e20000100800 */
[----:B0-----:R-:W-:-:S03]  /*1b40*/  VIADD R0, R0, 0x1f ;  /* 0x0000001f00007836 */ /* 0x001fc60000000000 */
[----:B------:R2:W-:Y:S02]  /*1b50*/  STL [R1+0xe64], RZ ;  /* 0x000e64ff01007387 */ /* 0x0005e40000100800 */
[----:B------:R-:W-:Y:S02]  /*1b60*/  ISETP.GE.AND P0, PT, R0, 0x20, PT ;  /* 0x000000200000780c */ /* 0x000fe40003f06270 */
        /* <DEDUP_REMOVED lines=46> */
[----:B------:R-:W-:Y:S05]  /*1e50*/  @!P0 BRA `(.L_x_0) ;  /* 0x0000025c00188947 */ /* 0x000fea0003800000 */
[----:B------:R-:W-:Y:S01]  /*1e60*/  IABS R16, R6 ;  /* 0x0000000600107213 */ /* 0x000fe20000000000 */
[----:B------:R-:W-:Y:S01]  /*1e70*/  ULDC UR8, c[0x0][0x23c] ;  /* 0x00008f0000087ab9 */ /* 0x000fe20000000800 */
[----:B------:R-:W-:Y:S01]  /*1e80*/  IABS R11, R7 ;  /* 0x00000007000b7213 */ /* 0x000fe20000000000 */
[----:B------:R-:W-:Y:S01]  /*1e90*/  ULDC UR5, c[0x0][0x234] ;  /* 0x00008d0000057ab9 */ /* 0x000fe20000000800 */
[----:B------:R-:W0:Y:S01]  /*1ea0*/  I2F.RP R10, R16 ;  /* 0x00000010000a7306 */ /* 0x000e220000209400 */
[----:B------:R-:W-:Y:S01]  /*1eb0*/  IABS R14, R5 ;  /* 0x00000005000e7213 */ /* 0x000fe20000000000 */
[----:B------:R-:W-:Y:S01]  /*1ec0*/  ULDC.64 UR6, c[0x0][0x218] ;  /* 0x0000860000067ab9 */ /* 0x000fe20000000a00 */
[----:B------:R-:W-:Y:S01]  /*1ed0*/  IABS R17, R4 ;  /* 0x0000000400117213 */ /* 0x000fe20000000000 */
[----:B------:R-:W-:Y:S01]  /*1ee0*/  ULDC.64 UR10, c[0x0][0x210] ;  /* 0x00008400000a7ab9 */ /* 0x000fe20000000a00 */
[----:B------:R-:W-:Y:S01]  /*1ef0*/  SHF.R.S32.HI R77, RZ, 0x1f, R0 ;  /* 0x0000001fff4d7819 */ /* 0x000fe20000011400 */
[----:B------:R-:W1:Y:S01]  /*1f00*/  LDC R76, c[0x0][0x238] ;  /* 0x00008e00ff4c7b82 */ /* 0x000e620000000800 */
[----:B------:R-:W-:Y:S01]  /*1f10*/  ISETP.GE.AND P6, PT, R4, RZ, PT ;  /* 0x000000ff0400720c */ /* 0x000fe20003fc6270 */
[----:B------:R-:W3:Y:S01]  /*1f20*/  I2F.RP R8, R11 ;  /* 0x0000000b00087306 */ /* 0x000ee20000209400 */
[----:B------:R-:W-:Y:S01]  /*1f30*/  LEA.HI R77, R77, R0, RZ, 0x5 ;  /* 0x000000004d4d7211 */ /* 0x000fe200078f28ff */
[----:B------:R-:W-:Y:S01]  /*1f40*/  USHF.R.U32.HI UR34, URZ, 0x4, UR4 ;  /* 0x000000043f227899 */ /* 0x000fe20008011604 */
[----:B------:R-:W-:Y:S01]  /*1f50*/  ISETP.GE.AND P3, PT, R5, RZ, PT ;  /* 0x000000ff0500720c */ /* 0x000fe20003f66270 */
[----:B------:R-:W-:Y:S01]  /*1f60*/  UMOV UR35, 0x80000020 ;  /* 0x8000002000237882 */ /* 0x000fe20000000000 */
[----:B------:R-:W-:Y:S01]  /*1f70*/  ISETP.NE.AND P5, PT, R6, RZ, PT ;  /* 0x000000ff0600720c */ /* 0x000fe20003fa5270 */
[----:B------:R-:W-:Y:S01]  /*1f80*/  USGXT.U32 UR34, UR34, 0xe ;  /* 0x0000000e2222789a */ /* 0x000fe20008000000 */
[----:B------:R-:W-:Y:S01]  /*1f90*/  LOP3.LUT R53, R2, 0x1f, RZ, 0xc0, !PT ;  /* 0x0000001f02357812 */ /* 0x000fe200078ec0ff */
[----:B0-----:R-:W0:Y:S01]  /*1fa0*/  MUFU.RCP R10, R10 ;  /* 0x0000000a000a7308 */ /* 0x001e220000001000 */
[----:B------:R-:W-:-:S07]  /*1fb0*/  UMOV UR33, 0x40000040 ;  /* 0x4000004000217882 */ /* 0x000fce0000000000 */
[----:B---3--:R-:W3:Y:S01]  /*1fc0*/  MUFU.RCP R8, R8 ;  /* 0x0000000800087308 */ /* 0x008ee20000001000 */
[----:B0-----:R-:W-:-:S07]  /*1fd0*/  VIADD R9, R10, 0xffffffe ;  /* 0x0ffffffe0a097836 */ /* 0x001fce0000000000 */
[----:B------:R-:W0:Y:S01]  /*1fe0*/  F2I.FTZ.U32.TRUNC.NTZ R9, R9 ;  /* 0x0000000900097305 */ /* 0x000e22000021f000 */
[----:B---3--:R-:W-:Y:S02]  /*1ff0*/  VIADD R12, R8, 0xffffffe ;  /* 0x0ffffffe080c7836 */ /* 0x008fe40000000000 */
[----:B------:R-:W-:-:S05]  /*2000*/  IMAD.MOV.U32 R8, RZ, RZ, RZ ;  /* 0x000000ffff087224 */ /* 0x000fca00078e00ff */
[----:B------:R-:W3:Y:S01]  /*2010*/  F2I.FTZ.U32.TRUNC.NTZ R13, R12 ;  /* 0x0000000c000d7305 */ /* 0x000ee2000021f000 */
[----:B0-----:R-:W-:-:S04]  /*2020*/  IMAD.MOV R15, RZ, RZ, -R9 ;  /* 0x000000ffff0f7224 */ /* 0x001fc800078e0a09 */
[----:B------:R-:W-:-:S04]  /*2030*/  IMAD R15, R15, R16, RZ ;  /* 0x000000100f0f7224 */ /* 0x000fc800078e02ff */
[----:B------:R-:W-:-:S04]  /*2040*/  IMAD.HI.U32 R10, R9, R15, R8 ;  /* 0x0000000f090a7227 */ /* 0x000fc800078e0008 */
[----:B------:R-:W-:Y:S02]  /*2050*/  IMAD.MOV.U32 R9, RZ, RZ, R14 ;  /* 0x000000ffff097224 */ /* 0x000fe400078e000e */
[----:B------:R-:W-:Y:S02]  /*2060*/  IMAD.MOV.U32 R15, RZ, RZ, R17 ;  /* 0x000000ffff0f7224 */ /* 0x000fe400078e0011 */
[----:B------:R-:W-:-:S04]  /*2070*/  IMAD.HI.U32 R8, R10, R9, RZ ;  /* 0x000000090a087227 */ /* 0x000fc800078e00ff */
[----:B------:R-:W-:-:S04]  /*2080*/  IMAD.HI.U32 R10, R10, R15, RZ ;  /* 0x0000000f0a0a7227 */ /* 0x000fc800078e00ff */
[----:B------:R-:W-:Y:S02]  /*2090*/  IMAD.MOV R10, RZ, RZ, -R10 ;  /* 0x000000ffff0a7224 */ /* 0x000fe400078e0a0a */
[----:B------:R-:W-:Y:S02]  /*20a0*/  IMAD.MOV R8, RZ, RZ, -R8 ;  /* 0x000000ffff087224 */ /* 0x000fe400078e0a08 */
[----:B------:R-:W-:Y:S01]  /*20b0*/  IMAD R15, R16, R10, R15 ;  /* 0x0000000a100f7224 */ /* 0x000fe200078e020f */
[----:B------:R-:W-:Y:S01]  /*20c0*/  LEA.HI R10, R48, R3, RZ, 0x1b ;  /* 0x00000003300a7211 */ /* 0x000fe200078fd8ff */
[C---:B------:R-:W-:Y:S02]  /*20d0*/  IMAD R14, R16.reuse, R8, R9 ;  /* 0x00000008100e7224 */ /* 0x040fe400078e0209 */
[----:B---3--:R-:W-:Y:S01]  /*20e0*/  IMAD.MOV R12, RZ, RZ, -R13 ;  /* 0x000000ffff0c7224 */ /* 0x008fe200078e0a0d */
[----:B------:R-:W-:Y:S01]  /*20f0*/  ISETP.GT.U32.AND P1, PT, R16, R15, PT ;  /* 0x0000000f1000720c */ /* 0x000fe20003f24070 */
[----:B------:R-:W-:Y:S01]  /*2100*/  VIADD R17, R10, 0x1fc ;  /* 0x000001fc0a117836 */ /* 0x000fe20000000000 */
[----:B------:R-:W-:Y:S01]  /*2110*/  ISETP.GT.U32.AND P0, PT, R16, R14, PT ;  /* 0x0000000e1000720c */ /* 0x000fe20003f04070 */
[----:B------:R-:W-:Y:S01]  /*2120*/  IMAD R9, R12, R11, RZ ;  /* 0x0000000b0c097224 */ /* 0x000fe200078e02ff */
[----:B------:R-:W-:Y:S01]  /*2130*/  IABS R138, R10 ;  /* 0x0000000a008a7213 */ /* 0x000fe20000000000 */
[----:B------:R-:W-:Y:S01]  /*2140*/  IMAD.MOV.U32 R12, RZ, RZ, RZ ;  /* 0x000000ffff0c7224 */ /* 0x000fe200078e00ff */
[----:B------:R-:W-:Y:S01]  /*2150*/  IABS R248, R17 ;  /* 0x0000001100f87213 */ /* 0x000fe20000000000 */
[----:B------:R-:W-:-:S02]  /*2160*/  VIADD R18, R10, 0x1f8 ;  /* 0x000001f80a127836 */ /* 0x000fc40000000000 */
[----:B------:R-:W-:-:S03]  /*2170*/  IMAD.HI.U32 R12, R13, R9, R12 ;  /* 0x000000090d0c7227 */ /* 0x000fc600078e000c */
[----:B------:R-:W-:Y:S01]  /*2180*/  IABS R250, R18 ;  /* 0x0000001200fa7213 */ /* 0x000fe20000000000 */
[----:B------:R-:W-:Y:S01]  /*2190*/  @!P1 IMAD.IADD R15, R15, 0x1, -R16 ;  /* 0x000000010f0f9824 */ /* 0x000fe200078e0a10 */
[----:B------:R-:W-:Y:S01]  /*21a0*/  ISETP.GE.AND P4, PT, R18, RZ, PT ;  /* 0x000000ff1200720c */ /* 0x000fe20003f86270 */
[----:B------:R-:W-:-:S03]  /*21b0*/  IMAD.HI.U32 R13, R12, R138, RZ ;  /* 0x0000008a0c0d7227 */ /* 0x000fc600078e00ff */
[----:B------:R-:W-:Y:S01]  /*21c0*/  ISETP.GT.U32.AND P2, PT, R16, R15, PT ;  /* 0x0000000f1000720c */ /* 0x000fe20003f44070 */
[----:B------:R-:W-:Y:S01]  /*21d0*/  @!P0 IMAD.IADD R14, R14, 0x1, -R16 ;  /* 0x000000010e0e8824 */ /* 0x000fe200078e0a10 */
[----:B------:R-:W-:Y:S01]  /*21e0*/  ISETP.GE.AND P0, PT, R17, RZ, PT ;  /* 0x000000ff1100720c */ /* 0x000fe20003f06270 */
[----:B------:R-:W-:Y:S02]  /*21f0*/  IMAD.MOV R13, RZ, RZ, -R13 ;  /* 0x000000ffff0d7224 */ /* 0x000fe400078e0a0d */
[----:B------:R-:W-:Y:S01]  /*2200*/  VIADD R17, R10, 0x1f4 ;  /* 0x000001f40a117836 */ /* 0x000fe20000000000 */
[----:B------:R-:W-:Y:S01]  /*2210*/  ISETP.GT.U32.AND P1, PT, R16, R14, PT ;  /* 0x0000000e1000720c */ /* 0x000fe20003f24070 */
[----:B------:R-:W-:Y:S01]  /*2220*/  IMAD R138, R11, R13, R138 ;  /* 0x0000000d0b8a7224 */ /* 0x000fe200078e028a */
[----:B------:R-:W-:Y:S01]  /*2230*/  LOP3.LUT R13, RZ, R6, RZ, 0x33, !PT ;  /* 0x00000006ff0d7212 */ /* 0x000fe200078e33ff */
[----:B------:R-:W-:Y:S01]  /*2240*/  IMAD.HI.U32 R8, R12, R248, RZ ;  /* 0x000000f80c087227 */ /* 0x000fe200078e00ff */
[----:B------:R-:W-:-:S03]  /*2250*/  IABS R252, R17 ;  /* 0x0000001100fc7213 */ /* 0x000fc60000000000 */
[----:B------:R-:W-:Y:S01]  /*2260*/  @!P2 IMAD.IADD R15, R15, 0x1, -R16 ;  /* 0x000000010f0fa824 */ /* 0x000fe200078e0a10 */
[----:B------:R-:W-:Y:S01]  /*2270*/  ISETP.GT.U32.AND P2, PT, R11, R138, PT ;  /* 0x0000008a0b00720c */ /* 0x000fe20003f44070 */
[----:B------:R-:W-:-:S04]  /*2280*/  IMAD.HI.U32 R9, R12, R250, RZ ;  /* 0x000000fa0c097227 */ /* 0x000fc800078e00ff */
[----:B------:R-:W-:Y:S02]  /*2290*/  IMAD.MOV R8, RZ, RZ, -R8 ;  /* 0x000000ffff087224 */ /* 0x000fe400078e0a08 */
[----:B------:R-:W-:-:S04]  /*22a0*/  IMAD.HI.U32 R0, R12, R252, RZ ;  /* 0x000000fc0c007227 */ /* 0x000fc800078e00ff */
[----:B------:R-:W-:Y:S02]  /*22b0*/  IMAD.MOV R9, RZ, RZ, -R9 ;  /* 0x000000ffff097224 */ /* 0x000fe400078e0a09 */
[C---:B------:R-:W-:Y:S02]  /*22c0*/  IMAD R248, R11.reuse, R8, R248 ;  /* 0x000000080bf87224 */ /* 0x040fe400078e02f8 */
[----:B------:R-:W-:Y:S02]  /*22d0*/  IMAD.MOV R0, RZ, RZ, -R0 ;  /* 0x000000ffff007224 */ /* 0x000fe400078e0a00 */
[C---:B------:R-:W-:Y:S02]  /*22e0*/  IMAD R250, R11.reuse, R9, R250 ;  /* 0x000000090bfa7224 */ /* 0x040fe400078e02fa */
[----:B------:R-:W-:Y:S01]  /*22f0*/  @!P1 IMAD.IADD R14, R14, 0x1, -R16 ;  /* 0x000000010e0e9824 */ /* 0x000fe200078e0a10 */
[C---:B------:R-:W-:Y:S01]  /*2300*/  ISETP.GT.U32.AND P1, PT, R11.reuse, R248, PT ;  /* 0x000000f80b00720c */ /* 0x040fe20003f24070 */
[----:B------:R-:W-:-:S02]  /*2310*/  IMAD R252, R11, R0, R252 ;  /* 0x000000000bfc7224 */ /* 0x000fc400078e02fc */
[----:B------:R-:W-:Y:S01]  /*2320*/  @!P2 IMAD.IADD R138, R138, 0x1, -R11 ;  /* 0x000000018a8aa824 */ /* 0x000fe200078e0a0b */
[C---:B------:R-:W-:Y:S01]  /*2330*/  ISETP.GT.U32.AND P2, PT, R11.reuse, R250, PT ;  /* 0x000000fa0b00720c */ /* 0x040fe20003f44070 */
[----:B------:R-:W-:Y:S01]  /*2340*/  @!P6 IMAD.MOV R15, RZ, RZ, -R15 ;  /* 0x000000ffff0fe224 */ /* 0x000fe200078e0a0f */
[----:B------:R-:W-:Y:S01]  /*2350*/  ISETP.GT.U32.AND P6, PT, R11, R252, PT ;  /* 0x000000fc0b00720c */ /* 0x000fe20003fc4070 */
[C---:B------:R-:W-:Y:S02]  /*2360*/  VIADD R16, R10.reuse, 0x1f0 ;  /* 0x000001f00a107836 */ /* 0x040fe40000000000 */
[----:B------:R-:W-:Y:S01]  /*2370*/  VIADD R18, R10, 0x1ec ;  /* 0x000001ec0a127836 */ /* 0x000fe20000000000 */
[----:B------:R-:W-:Y:S01]  /*2380*/  SEL R8, R13, R15, !P5 ;  /* 0x0000000f0d087207 */ /* 0x000fe20006800000 */
[----:B------:R-:W-:Y:S01]  /*2390*/  @!P3 IMAD.MOV R14, RZ, RZ, -R14 ;  /* 0x000000ffff0eb224 */ /* 0x000fe200078e0a0e */
[----:B------:R-:W-:Y:S01]  /*23a0*/  IABS R32, R16 ;  /* 0x0000001000207213 */ /* 0x000fe20000000000 */
[--C-:B------:R-:W-:Y:S01]  /*23b0*/  @!P1 IMAD.IADD R248, R248, 0x1, -R11.reuse ;  /* 0x00000001f8f89824 */ /* 0x100fe200078e0a0b */
[----:B------:R-:W-:Y:S01]  /*23c0*/  IABS R136, R18 ;  /* 0x0000001200887213 */ /* 0x000fe20000000000 */
[----:B------:R-:W-:Y:S01]  /*23d0*/  VIADD R15, R10, 0x1e4 ;  /* 0x000001e40a0f7836 */ /* 0x000fe20000000000 */
[C---:B------:R-:W-:Y:S01]  /*23e0*/  ISETP.GT.U32.AND P3, PT, R11.reuse, R138, PT ;  /* 0x0000008a0b00720c */ /* 0x040fe20003f64070 */
[--C-:B------:R-:W-:Y:S01]  /*23f0*/  @!P2 IMAD.IADD R250, R250, 0x1, -R11.reuse ;  /* 0x00000001fafaa824 */ /* 0x100fe200078e0a0b */
[----:B------:R-:W-:Y:S01]  /*2400*/  ISETP.GT.U32.AND P2, PT, R11, R248, PT ;  /* 0x000000f80b00720c */ /* 0x000fe20003f44070 */
[----:B------:R-:W-:Y:S01]  /*2410*/  @!P6 IMAD.IADD R252, R252, 0x1, -R11 ;  /* 0x00000001fcfce824 */ /* 0x000fe200078e0a0b */
[----:B------:R-:W-:Y:S01]  /*2420*/  ISETP.GE.AND P1, PT, R16, RZ, PT ;  /* 0x000000ff1000720c */ /* 0x000fe20003f26270 */
[----:B------:R-:W-:Y:S01]  /*2430*/  IMAD.HI.U32 R0, R12, R32, RZ ;  /* 0x000000200c007227 */ /* 0x000fe200078e00ff */
[----:B------:R-:W-:-:S02]  /*2440*/  SEL R9, R13, R14, !P5 ;  /* 0x0000000e0d097207 */ /* 0x000fc40006800000 */
[----:B------:R-:W-:Y:S01]  /*2450*/  ISETP.GT.U32.AND P6, PT, R11, R252, PT ;  /* 0x000000fc0b00720c */ /* 0x000fe20003fc4070 */
[----:B------:R-:W-:Y:S01]  /*2460*/  IMAD.HI.U32 R6, R12, R136, RZ ;  /* 0x000000880c067227 */ /* 0x000fe200078e00ff */
[----:B------:R-:W-:Y:S02]  /*2470*/  IABS R134, R15 ;  /* 0x0000000f00867213 */ /* 0x000fe40000000000 */
[----:B------:R-:W-:Y:S01]  /*2480*/  ISETP.GE.AND P5, PT, R17, RZ, PT ;  /* 0x000000ff1100720c */ /* 0x000fe20003fa6270 */
[----:B------:R-:W-:Y:S02]  /*2490*/  IMAD.MOV R0, RZ, RZ, -R0 ;  /* 0x000000ffff007224 */ /* 0x000fe400078e0a00 */
[----:B------:R-:W-:Y:S02]  /*24a0*/  IMAD.MOV R6, RZ, RZ, -R6 ;  /* 0x000000ffff067224 */ /* 0x000fe400078e0a06 */
[C---:B------:R-:W-:Y:S02]  /*24b0*/  IMAD R32, R11.reuse, R0, R32 ;  /* 0x000000000b207224 */ /* 0x040fe400078e0220 */
[----:B------:R-:W-:-:S02]  /*24c0*/  IMAD R136, R11, R6, R136 ;  /* 0x000000060b887224 */ /* 0x000fc400078e0288 */
[--C-:B------:R-:W-:Y:S01]  /*24d0*/  @!P2 IMAD.IADD R248, R248, 0x1, -R11.reuse ;  /* 0x00000001f8f8a824 */ /* 0x100fe200078e0a0b */
[C---:B------:R-:W-:Y:S01]  /*24e0*/  ISETP.GT.U32.AND P2, PT, R11.reuse, R32, PT ;  /* 0x000000200b00720c */ /* 0x040fe20003f44070 */
[--C-:B------:R-:W-:Y:S01]  /*24f0*/  @!P6 IMAD.IADD R252, R252, 0x1, -R11.reuse ;  /* 0x00000001fcfce824 */ /* 0x100fe200078e0a0b */
[C---:B------:R-:W-:Y:S01]  /*2500*/  ISETP.GT.U32.AND P6, PT, R11.reuse, R136, PT ;  /* 0x000000880b00720c */ /* 0x040fe20003fc4070 */
[----:B------:R-:W-:Y:S01]  /*2510*/  @!P3 IMAD.IADD R138, R138, 0x1, -R11 ;  /* 0x000000018a8ab824 */ /* 0x000fe200078e0a0b */
[----:B------:R-:W-:Y:S01]  /*2520*/  ISETP.GT.U32.AND P3, PT, R11, R250, PT ;  /* 0x000000fa0b00720c */ /* 0x000fe20003f64070 */
[C---:B------:R-:W-:Y:S02]  /*2530*/  VIADD R16, R10.reuse, 0x1e0 ;  /* 0x000001e00a107836 */ /* 0x040fe40000000000 */
[----:B------:R-:W-:Y:S02]  /*2540*/  VIADD R14, R10, 0x1e8 ;  /* 0x000001e80a0e7836 */ /* 0x000fe40000000000 */
[----:B------:R-:W-:Y:S01]  /*2550*/  IMAD.HI.U32 R6, R12, R134, RZ ;  /* 0x000000860c067227 */ /* 0x000fe200078e00ff */
[----:B------:R-:W-:-:S02]  /*2560*/  IABS R40, R16 ;  /* 0x0000001000287213 */ /* 0x000fc40000000000 */
[----:B------:R-:W-:Y:S01]  /*2570*/  IABS R38, R14 ;  /* 0x0000000e00267213 */ /* 0x000fe20000000000 */
[--C-:B------:R-:W-:Y:S01]  /*2580*/  @!P2 IMAD.IADD R32, R32, 0x1, -R11.reuse ;  /* 0x000000012020a824 */ /* 0x100fe200078e0a0b */
[----:B------:R-:W-:Y:S01]  /*2590*/  ISETP.GE.AND P2, PT, R18, RZ, PT ;  /* 0x000000ff1200720c */ /* 0x000fe20003f46270 */
[--C-:B------:R-:W-:Y:S02]  /*25a0*/  @!P6 IMAD.IADD R136, R136, 0x1, -R11.reuse ;  /* 0x000000018888e824 */ /* 0x100fe400078e0a0b */
[----:B------:R-:W-:Y:S01]  /*25b0*/  @!P3 IMAD.IADD R250, R250, 0x1, -R11 ;  /* 0x00000001fafab824 */ /* 0x000fe200078e0a0b */
[----:B------:R-:W-:Y:S01]  /*25c0*/  ISETP.GT.U32.AND P6, PT, R11, R32, PT ;  /* 0x000000200b00720c */ /* 0x000fe20003fc4070 */
[----:B------:R-:W-:Y:S01]  /*25d0*/  IMAD.HI.U32 R13, R12, R40, RZ ;  /* 0x000000280c0d7227 */ /* 0x000fe200078e00ff */
[----:B------:R-:W-:-:S03]  /*25e0*/  ISETP.GE.AND P3, PT, R10, RZ, PT ;  /* 0x000000ff0a00720c */ /* 0x000fc60003f66270 */
[----:B------:R-:W-:-:S04]  /*25f0*/  IMAD.HI.U32 R0, R12, R38, RZ ;  /* 0x000000260c007227 */ /* 0x000fc800078e00ff */
[----:B------:R-:W-:Y:S02]  /*2600*/  IMAD.MOV R13, RZ, RZ, -R13 ;  /* 0x000000ffff0d7224 */ /* 0x000fe400078e0a0d */
[----:B------:R-:W-:Y:S02]  /*2610*/  IMAD.MOV R0, RZ, RZ, -R0 ;  /* 0x000000ffff007224 */ /* 0x000fe400078e0a00 */
[C---:B------:R-:W-:Y:S02]  /*2620*/  IMAD R40, R11.reuse, R13, R40 ;  /* 0x0000000d0b287224 */ /* 0x040fe400078e0228 */
[----:B------:R-:W-:Y:S02]  /*2630*/  IMAD.MOV R6, RZ, RZ, -R6 ;  /* 0x000000ffff067224 */ /* 0x000fe400078e0a06 */
[----:B------:R-:W-:Y:S02]  /*2640*/  IMAD R38, R11, R0, R38 ;  /* 0x000000000b267224 */ /* 0x000fe400078e0226 */
[----:B------:R-:W-:-:S02]  /*2650*/  VIADD R17, R10, 0x1dc ;  /* 0x000001dc0a117836 */ /* 0x000fc40000000000 */
[----:B------:R-:W-:Y:S01]  /*2660*/  @!P6 IMAD.IADD R32, R32, 0x1, -R11 ;  /* 0x000000012020e824 */ /* 0x000fe200078e0a0b */
[C---:B------:R-:W-:Y:S01]  /*2670*/  ISETP.GT.U32.AND P6, PT, R11.reuse, R40, PT ;  /* 0x000000280b00720c */ /* 0x040fe20003fc4070 */
[C---:B------:R-:W-:Y:S01]  /*2680*/  IMAD R134, R11.reuse, R6, R134 ;  /* 0x000000060b867224 */ /* 0x040fe200078e0286 */
[----:B------:R-:W-:Y:S01]  /*2690*/  IABS R132, R17 ;  /* 0x0000001100847213 */ /* 0x000fe20000000000 */
[----:B------:R-:W-:Y:S01]  /*26a0*/  @!P3 IMAD.MOV R138, RZ, RZ, -R138 ;  /* 0x000000ffff8ab224 */ /* 0x000fe200078e0a8a */
[C---:B------:R-:W-:Y:S01]  /*26b0*/  ISETP.GT.U32.AND P3, PT, R11.reuse, R38, PT ;  /* 0x000000260b00720c */ /* 0x040fe20003f64070 */
[----:B------:R-:W-:Y:S01]  /*26c0*/  @!P0 IMAD.MOV R248, RZ, RZ, -R248 ;  /* 0x000000fffff88224 */ /* 0x000fe200078e0af8 */
[C---:B------:R-:W-:Y:S01]  /*26d0*/  ISETP.GT.U32.AND P0, PT, R11.reuse, R136, PT ;  /* 0x000000880b00720c */ /* 0x040fe20003f04070 */
[----:B------:R-:W-:Y:S01]  /*26e0*/  @!P4 IMAD.MOV R250, RZ, RZ, -R250 ;  /* 0x000000fffffac224 */ /* 0x000fe200078e0afa */
[----:B------:R-:W-:Y:S01]  /*26f0*/  ISETP.GT.U32.AND P4, PT, R11, R134, PT ;  /* 0x000000860b00720c */ /* 0x000fe20003f84070 */
[----:B------:R-:W-:-:S04]  /*2700*/  IMAD.HI.U32 R0, R12, R132, RZ ;  /* 0x000000840c007227 */ /* 0x000fc800078e00ff */
[----:B------:R-:W-:Y:S02]  /*2710*/  IMAD.MOV R6, RZ, RZ, -R0 ;  /* 0x000000ffff067224 */ /* 0x000fe400078e0a00 */
[--C-:B------:R-:W-:Y:S02]  /*2720*/  @!P6 IMAD.IADD R40, R40, 0x1, -R11.reuse ;  /* 0x000000012828e824 */ /* 0x100fe400078e0a0b */
[----:B------:R-:W-:Y:S02]  /*2730*/  VIADD R13, R10, 0x1d8 ;  /* 0x000001d80a0d7836 */ /* 0x000fe40000000000 */
[--C-:B------:R-:W-:Y:S01]  /*2740*/  @!P0 IMAD.IADD R136, R136, 0x1, -R11.reuse ;  /* 0x0000000188888824 */ /* 0x100fe200078e0a0b */
[----:B------:R-:W-:Y:S01]  /*2750*/  ISETP.GE.AND P0, PT, R15, RZ, PT ;  /* 0x000000ff0f00720c */ /* 0x000fe20003f06270 */
[--C-:B------:R-:W-:Y:S01]  /*2760*/  @!P3 IMAD.IADD R38, R38, 0x1, -R11.reuse ;  /* 0x000000012626b824 */ /* 0x100fe200078e0a0b */
[----:B------:R-:W-:Y:S01]  /*2770*/  IABS R42, R13 ;  /* 0x0000000d002a7213 */ /* 0x000fe20000000000 */
[C---:B------:R-:W-:Y:S01]  /*2780*/  IMAD R132, R11.reuse, R6, R132 ;  /* 0x000000060b847224 */ /* 0x040fe200078e0284 */
[----:B------:R-:W-:Y:S01]  /*2790*/  ISETP.GE.AND P3, PT, R16, RZ, PT ;  /* 0x000000ff1000720c */ /* 0x000fe20003f66270 */
[----:B------:R-:W-:Y:S01]  /*27a0*/  @!P1 IMAD.MOV R32, RZ, RZ, -R32 ;  /* 0x000000ffff209224 */ /* 0x000fe200078e0a20 */
[C---:B------:R-:W-:Y:S01]  /*27b0*/  ISETP.GT.U32.AND P1, PT, R11.reuse, R40, PT ;  /* 0x000000280b00720c */ /* 0x040fe20003f24070 */
[----:B------:R-:W-:Y:S01]  /*27c0*/  @!P4 IMAD.IADD R134, R134, 0x1, -R11 ;  /* 0x000000018686c824 */ /* 0x000fe200078e0a0b */
[C---:B------:R-:W-:Y:S01]  /*27d0*/  ISETP.GT.U32.AND P4, PT, R11.reuse, R38, PT ;  /* 0x000000260b00720c */ /* 0x040fe20003f84070 */
[----:B------:R-:W-:Y:S01]  /*27e0*/  @!P2 IMAD.MOV R136, RZ, RZ, -R136 ;  /* 0x000000ffff88a224 */ /* 0x000fe200078e0a88 */
[C---:B------:R-:W-:Y:S01]  /*27f0*/  ISETP.GT.U32.AND P2, PT, R11.reuse, R132, PT ;  /* 0x000000840b00720c */ /* 0x040fe20003f44070 */
[----:B------:R-:W-:Y:S01]  /*2800*/  @!P5 IMAD.MOV R252, RZ, RZ, -R252 ;  /* 0x000000fffffcd224 */ /* 0x000fe200078e0afc */
[----:B------:R-:W-:Y:S01]  /*2810*/  ISETP.GE.AND P5, PT, R14, RZ, PT ;  /* 0x000000ff0e00720c */ /* 0x000fe20003fa6270 */
[----:B------:R-:W-:Y:S01]  /*2820*/  VIADD R14, R10, 0x1d4 ;  /* 0x000001d40a0e7836 */ /* 0x000fe20000000000 */
[----:B------:R-:W-:Y:S01]  /*2830*/  ISETP.GT.U32.AND P6, PT, R11, R134, PT ;  /* 0x000000860b00720c */ /* 0x000fe20003fc4070 */
[----:B------:R-:W-:-:S03]  /*2840*/  IMAD.HI.U32 R0, R12, R42, RZ ;  /* 0x0000002a0c007227 */ /* 0x000fc600078e00ff */
[----:B------:R-:W-:Y:S01]  /*2850*/  IABS R130, R14 ;  /* 0x0000000e00827213 */ /* 0x000fe20000000000 */
[----:B------:R-:W-:Y:S02]  /*2860*/  IMAD.MOV R0, RZ, RZ, -R0 ;  /* 0x000000ffff007224 */ /* 0x000fe400078e0a00 */
[--C-:B------:R-:W-:Y:S01]  /*2870*/  @!P1 IMAD.IADD R40, R40, 0x1, -R11.reuse ;  /* 0x0000000128289824 */ /* 0x100fe200078e0a0b */
[----:B------:R-:W-:Y:S01]  /*2880*/  ISETP.GE.AND P1, PT, R13, RZ, PT ;  /* 0x000000ff0d00720c */ /* 0x000fe20003f26270 */
[----:B------:R-:W-:Y:S02]  /*2890*/  IMAD R42, R11, R0, R42 ;  /* 0x000000000b2a7224 */ /* 0x000fe400078e022a */
[--C-:B------:R-:W-:Y:S01]  /*28a0*/  @!P4 IMAD.IADD R38, R38, 0x1, -R11.reuse ;  /* 0x000000012626c824 */ /* 0x100fe200078e0a0b */
[----:B------:R-:W-:Y:S01]  /*28b0*/  ISETP.GE.AND P4, PT, R17, RZ, PT ;  /* 0x000000ff1100720c */ /* 0x000fe20003f86270 */
[----:B------:R-:W-:Y:S02]  /*28c0*/  VIADD R13, R10, 0x1cc ;  /* 0x000001cc0a0d7836 */ /* 0x000fe40000000000 */
[----:B------:R-:W-:Y:S01]  /*28d0*/  @!P2 IMAD.IADD R132, R132, 0x1, -R11 ;  /* 0x000000018484a824 */ /* 0x000fe200078e0a0b */
[----:B------:R-:W-:Y:S01]  /*28e0*/  ISETP.GE.AND P2, PT, R14, RZ, PT ;  /* 0x000000ff0e00720c */ /* 0x000fe20003f46270 */
[----:B------:R-:W-:Y:S01]  /*28f0*/  IMAD.HI.U32 R0, R12, R130, RZ ;  /* 0x000000820c007227 */ /* 0x000fe200078e00ff */
[----:B------:R-:W-:-:S03]  /*2900*/  IABS R128, R13 ;  /* 0x0000000d00807213 */ /* 0x000fc60000000000 */
[----:B------:R-:W-:Y:S01]  /*2910*/  @!P6 IMAD.IADD R134, R134, 0x1, -R11 ;  /* 0x000000018686e824 */ /* 0x000fe200078e0a0b */
[C---:B------:R-:W-:Y:S01]  /*2920*/  ISETP.GT.U32.AND P6, PT, R11.reuse, R42, PT ;  /* 0x0000002a0b00720c */ /* 0x040fe20003fc4070 */
[----:B------:R-:W-:Y:S01]  /*2930*/  @!P5 IMAD.MOV R38, RZ, RZ, -R38 ;  /* 0x000000ffff26d224 */ /* 0x000fe200078e0a26 */
[C---:B------:R-:W-:Y:S01]  /*2940*/  ISETP.GT.U32.AND P5, PT, R11.reuse, R132, PT ;  /* 0x000000840b00720c */ /* 0x040fe20003fa4070 */
[----:B------:R-:W-:Y:S02]  /*2950*/  IMAD.MOV R0, RZ, RZ, -R0 ;  /* 0x000000ffff007224 */ /* 0x000fe400078e0a00 */
[----:B------:R-:W-:Y:S02]  /*2960*/  VIADD R15, R10, 0x1d0 ;  /* 0x000001d00a0f7836 */ /* 0x000fe40000000000 */
[----:B------:R-:W-:Y:S02]  /*2970*/  IMAD R130, R11, R0, R130 ;  /* 0x000000000b827224 */ /* 0x000fe400078e0282 */
[----:B------:R-:W-:Y:S01]  /*2980*/  IMAD.HI.U32 R0, R12, R128, RZ ;  /* 0x000000800c007227 */ /* 0x000fe200078e00ff */
[----:B------:R-:W-:-:S03]  /*2990*/  IABS R44, R15 ;  /* 0x0000000f002c7213 */ /* 0x000fc60000000000 */
[----:B------:R-:W-:Y:S02]  /*29a0*/  IMAD.MOV R0, RZ, RZ, -R0 ;  /* 0x000000ffff007224 */ /* 0x000fe400078e0a00 */
[--C-:B------:R-:W-:Y:S02]  /*29b0*/  @!P6 IMAD.IADD R42, R42, 0x1, -R11.reuse ;  /* 0x000000012a2ae824 */ /* 0x100fe400078e0a0b */
[----:B------:R-:W-:Y:S02]  /*29c0*/  @!P5 IMAD.IADD R132, R132, 0x1, -R11 ;  /* 0x000000018484d824 */ /* 0x000fe400078e0a0b */
[C---:B------:R-:W-:Y:S01]  /*29d0*/  IMAD R128, R11.reuse, R0, R128 ;  /* 0x000000000b807224 */ /* 0x040fe200078e0280 */
[----:B------:R-:W-:Y:S01]  /*29e0*/  ISETP.GT.U32.AND P6, PT, R11, R42, PT ;  /* 0x0000002a0b00720c */ /* 0x000fe20003fc4070 */
[----:B------:R-:W-:-:S04]  /*29f0*/  IMAD.HI.U32 R6, R12, R44, RZ ;  /* 0x0000002c0c067227 */ /* 0x000fc800078e00ff */
[----:B------:R-:W-:Y:S01]  /*2a00*/  @!P4 IMAD.MOV R132, RZ, RZ, -R132 ;  /* 0x000000ffff84c224 */ /* 0x000fe200078e0a84 */
[C---:B------:R-:W-:Y:S01]  /*2a10*/  ISETP.GT.U32.AND P4, PT, R11.reuse, R128, PT ;  /* 0x000000800b00720c */ /* 0x040fe20003f84070 */
[----:B------:R-:W-:Y:S02]  /*2a20*/  IMAD.MOV R6, RZ, RZ, -R6 ;  /* 0x000000ffff067224 */ /* 0x000fe400078e0a06 */
[----:B------:R-:W-:Y:S01]  /*2a30*/  @!P0 IMAD.MOV R134, RZ, RZ, -R134 ;  /* 0x000000ffff868224 */ /* 0x000fe200078e0a86 */
[C---:B------:R-:W-:Y:S01]  /*2a40*/  ISETP.GT.U32.AND P0, PT, R11.reuse, R130, PT ;  /* 0x000000820b00720c */ /* 0x040fe20003f04070 */
[C---:B------:R-:W-:Y:S02]  /*2a50*/  IMAD R44, R11.reuse, R6, R44 ;  /* 0x000000060b2c7224 */ /* 0x040fe400078e022c */
[----:B------:R-:W-:Y:S02]  /*2a60*/  VIADD R14, R10, 0x1c4 ;  /* 0x000001c40a0e7836 */ /* 0x000fe40000000000 */
[--C-:B------:R-:W-:Y:S01]  /*2a70*/  @!P6 IMAD.IADD R42, R42, 0x1, -R11.reuse ;  /* 0x000000012a2ae824 */ /* 0x100fe200078e0a0b */
[----:B------:R-:W-:Y:S01]  /*2a80*/  ISETP.GT.U32.AND P5, PT, R11, R44, PT ;  /* 0x0000002c0b00720c */ /* 0x000fe20003fa4070 */
[----:B------:R-:W-:Y:S01]  /*2a90*/  VIADD R6, R10, 0x1c8 ;  /* 0x000001c80a067836 */ /* 0x000fe20000000000 */
[----:B------:R-:W-:Y:S01]  /*2aa0*/  IABS R126, R14 ;  /* 0x0000000e007e7213 */ /* 0x000fe20000000000 */
[--C-:B------:R-:W-:Y:S01]  /*2ab0*/  @!P4 IMAD.IADD R128, R128, 0x1, -R11.reuse ;  /* 0x000000018080c824 */ /* 0x100fe200078e0a0b */
[----:B------:R-:W-:Y:S01]  /*2ac0*/  ISETP.GE.AND P6, PT, R13, RZ, PT ;  /* 0x000000ff0d00720c */ /* 0x000fe20003fc6270 */
[----:B------:R-:W-:Y:S01]  /*2ad0*/  @!P1 IMAD.MOV R42, RZ, RZ, -R42 ;  /* 0x000000ffff2a9224 */ /* 0x000fe200078e0a2a */
[----:B------:R-:W-:Y:S01]  /*2ae0*/  IABS R46, R6 ;  /* 0x00000006002e7213 */ /* 0x000fe20000000000 */
[----:B------:R-:W-:Y:S01]  /*2af0*/  @!P0 IMAD.IADD R130, R130, 0x1, -R11 ;  /* 0x0000000182828824 */ /* 0x000fe200078e0a0b */
[----:B------:R-:W-:Y:S01]  /*2b00*/  ISETP.GE.AND P1, PT, R6, RZ, PT ;  /* 0x000000ff0600720c */ /* 0x000fe20003f26270 */
[----:B------:R-:W-:Y:S01]  /*2b10*/  IMAD.HI.U32 R6, R12, R126, RZ ;  /* 0x0000007e0c067227 */ /* 0x000fe200078e00ff */
[----:B------:R-:W-:-:S02]  /*2b20*/  ISETP.GT.U32.AND P4, PT, R11, R128, PT ;  /* 0x000000800b00720c */ /* 0x000fc40003f84070 */
[C---:B------:R-:W-:Y:S01]  /*2b30*/  ISETP.GT.U32.AND P0, PT, R11.reuse, R130, PT ;  /* 0x000000820b00720c */ /* 0x040fe20003f04070 */
[----:B------:R-:W-:Y:S02]  /*2b40*/  IMAD.MOV R6, RZ, RZ, -R6 ;  /* 0x000000ffff067224 */ /* 0x000fe400078e0a06 */
[----:B------:R-:W-:Y:S02]  /*2b50*/  @!P5 IMAD.IADD R44, R44, 0x1, -R11 ;  /* 0x000000012c2cd824 */ /* 0x000fe400078e0a0b */
[----:B------:R-:W-:Y:S02]  /*2b60*/  IMAD R126, R11, R6, R126 ;  /* 0x000000060b7e7224 */ /* 0x000fe400078e027e */
[----:B------:R-:W-:Y:S01]  /*2b70*/  @!P3 IMAD.MOV R40, RZ, RZ, -R40 ;  /* 0x000000ffff28b224 */ /* 0x000fe200078e0a28 */
[----:B------:R-:W-:Y:S01]  /*2b80*/  ISETP.GE.AND P3, PT, R15, RZ, PT ;  /* 0x000000ff0f00720c */ /* 0x000fe20003f66270 */
[----:B------:R-:W-:Y:S01]  /*2b90*/  VIADD R15, R10, 0x1c0 ;  /* 0x000001c00a0f7836 */ /* 0x000fe20000000000 */
[----:B------:R-:W-:Y:S01]  /*2ba0*/  ISETP.GT.U32.AND P5, PT, R11, R44, PT ;  /* 0x0000002c0b00720c */ /* 0x000fe20003fa4070 */
[----:B------:R-:W-:-:S03]  /*2bb0*/  IMAD.HI.U32 R0, R12, R46, RZ ;  /* 0x0000002e0c007227 */ /* 0x000fc600078e00ff */
[----:B------:R-:W-:Y:S01]  /*2bc0*/  IABS R48, R15 ;  /* 0x0000000f00307213 */ /* 0x000fe20000000000 */
[--C-:B------:R-:W-:Y:S01]  /*2bd0*/  @!P4 IMAD.IADD R128, R128, 0x1, -R11.reuse ;  /* 0x000000018080c824 */ /* 0x100fe200078e0a0b */
[C---:B------:R-:W-:Y:S01]  /*2be0*/  ISETP.GT.U32.AND P4, PT, R11.reuse, R126, PT ;  /* 0x0000007e0b00720c */ /* 0x040fe20003f84070 */
[----:B------:R-:W-:Y:S02]  /*2bf0*/  IMAD.MOV R0, RZ, RZ, -R0 ;  /* 0x000000ffff007224 */ /* 0x000fe400078e0a00 */
[----:B------:R-:W-:Y:S01]  /*2c00*/  @!P0 IMAD.IADD R130, R130, 0x1, -R11 ;  /* 0x0000000182828824 */ /* 0x000fe200078e0a0b */
[----:B------:R-:W-:Y:S01]  /*2c10*/  ISETP.GE.AND P0, PT, R14, RZ, PT ;  /* 0x000000ff0e00720c */ /* 0x000fe20003f06270 */
[----:B------:R-:W-:Y:S02]  /*2c20*/  IMAD R46, R11, R0, R46 ;  /* 0x000000000b2e7224 */ /* 0x000fe400078e022e */
[----:B------:R-:W-:-:S04]  /*2c30*/  IMAD.HI.U32 R13, R12, R48, RZ ;  /* 0x000000300c0d7227 */ /* 0x000fc800078e00ff */
[----:B------:R-:W-:Y:S02]  /*2c40*/  VIADD R0, R10, 0x1bc ;  /* 0x000001bc0a007836 */ /* 0x000fe40000000000 */
[----:B------:R-:W-:Y:S01]  /*2c50*/  @!P5 IMAD.IADD R44, R44, 0x1, -R11 ;  /* 0x000000012c2cd824 */ /* 0x000fe200078e0a0b */
[----:B------:R-:W-:Y:S01]  /*2c60*/  ISETP.GE.AND P5, PT, R15, RZ, PT ;  /* 0x000000ff0f00720c */ /* 0x000fe20003fa6270 */
[----:B------:R-:W-:Y:S01]  /*2c70*/  @!P2 IMAD.MOV R130, RZ, RZ, -R130 ;  /* 0x000000ffff82a224 */ /* 0x000fe200078e0a82 */
[----:B------:R-:W-:Y:S01]  /*2c80*/  ISETP.GT.U32.AND P2, PT, R11, R46, PT ;  /* 0x0000002e0b00720c */ /* 0x000fe20003f44070 */
[----:B------:R-:W-:Y:S01]  /*2c90*/  IMAD.MOV R13, RZ, RZ, -R13 ;  /* 0x000000ffff0d7224 */ /* 0x000fe200078e0a0d */
[----:B------:R-:W-:Y:S01]  /*2ca0*/  IABS R124, R0 ;  /* 0x00000000007c7213 */ /* 0x000fe20000000000 */
[----:B------:R-:W-:Y:S02]  /*2cb0*/  VIADD R15, R10, 0x1b8 ;  /* 0x000001b80a0f7836 */ /* 0x000fe40000000000 */
[----:B------:R-:W-:-:S02]  /*2cc0*/  @!P4 IMAD.IADD R126, R126, 0x1, -R11 ;  /* 0x000000017e7ec824 */ /* 0x000fc400078e0a0b */
[C---:B------:R-:W-:Y:S01]  /*2cd0*/  IMAD R48, R11.reuse, R13, R48 ;  /* 0x0000000d0b307224 */ /* 0x040fe200078e0230 */
[----:B------:R-:W-:Y:S01]  /*2ce0*/  IABS R50, R15 ;  /* 0x0000000f00327213 */ /* 0x000fe20000000000 */
[----:B------:R-:W-:Y:S01]  /*2cf0*/  @!P3 IMAD.MOV R44, RZ, RZ, -R44 ;  /* 0x000000ffff2cb224 */ /* 0x000fe200078e0a2c */
[----:B------:R-:W-:Y:S01]  /*2d00*/  ISETP.GE.AND P3, PT, R0, RZ, PT ;  /* 0x000000ff0000720c */ /* 0x000fe20003f66270 */
[----:B------:R-:W-:Y:S01]  /*2d10*/  IMAD.HI.U32 R0, R12, R124, RZ ;  /* 0x0000007c0c007227 */ /* 0x000fe200078e00ff */
[----:B------:R-:W-:-:S03]  /*2d20*/  ISETP.GT.U32.AND P4, PT, R11, R126, PT ;  /* 0x0000007e0b00720c */ /* 0x000fc60003f84070 */
[----:B------:R-:W-:Y:S01]  /*2d30*/  @!P6 IMAD.MOV R128, RZ, RZ, -R128 ;  /* 0x000000ffff80e224 */ /* 0x000fe200078e0a80 */
[----:B------:R-:W-:Y:S01]  /*2d40*/  ISETP.GT.U32.AND P6, PT, R11, R48, PT ;  /* 0x000000300b00720c */ /* 0x000fe20003fc4070 */
[----:B------:R-:W-:Y:S02]  /*2d50*/  VIADD R17, R10, 0x1b0 ;  /* 0x000001b00a117836 */ /* 0x000fe40000000000 */
[----:B------:R-:W-:-:S03]  /*2d60*/  IMAD.HI.U32 R6, R12, R50, RZ ;  /* 0x000000320c067227 */ /* 0x000fc600078e00ff */
[----:B------:R-:W-:Y:S01]  /*2d70*/  IABS R52, R17 ;  /* 0x0000001100347213 */ /* 0x000fe20000000000 */
[----:B------:R-:W-:Y:S02]  /*2d80*/  IMAD.MOV R0, RZ, RZ, -R0 ;  /* 0x000000ffff007224 */ /* 0x000fe400078e0a00 */
[--C-:B------:R-:W-:Y:S02]  /*2d90*/  @!P2 IMAD.IADD R46, R46, 0x1, -R11.reuse ;  /* 0x000000012e2ea824 */ /* 0x100fe400078e0a0b */
[----:B------:R-:W-:Y:S02]  /*2da0*/  IMAD.MOV R6, RZ, RZ, -R6 ;  /* 0x000000ffff067224 */ /* 0x000fe400078e0a06 */
[C---:B------:R-:W-:Y:S01]  /*2db0*/  IMAD R124, R11.reuse, R0, R124 ;  /* 0x000000000b7c7224 */ /* 0x040fe200078e027c */
[C---:B------:R-:W-:Y:S01]  /*2dc0*/  ISETP.GT.U32.AND P2, PT, R11.reuse, R46, PT ;  /* 0x0000002e0b00720c */ /* 0x040fe20003f44070 */
[C---:B------:R-:W-:Y:S02]  /*2dd0*/  IMAD R50, R11.reuse, R6, R50 ;  /* 0x000000060b327224 */ /* 0x040fe400078e0232 */
[----:B------:R-:W-:Y:S01]  /*2de0*/  @!P4 IMAD.IADD R126, R126, 0x1, -R11 ;  /* 0x000000017e7ec824 */ /* 0x000fe200078e0a0b */
[----:B------:R-:W-:Y:S01]  /*2df0*/  ISETP.GT.U32.AND P4, PT, R11, R124, PT ;  /* 0x0000007c0b00720c */ /* 0x000fe20003f84070 */
[----:B------:R-:W-:-:S04]  /*2e00*/  IMAD.HI.U32 R14, R12, R52, RZ ;  /* 0x000000340c0e7227 */ /* 0x000fc800078e00ff */
[--C-:B------:R-:W-:Y:S01]  /*2e10*/  @!P6 IMAD.IADD R48, R48, 0x1, -R11.reuse ;  /* 0x000000013030e824 */ /* 0x100fe200078e0a0b */
[C---:B------:R-:W-:Y:S01]  /*2e20*/  ISETP.GT.U32.AND P6, PT, R11.reuse, R50, PT ;  /* 0x000000320b00720c */ /* 0x040fe20003fc4070 */
[----:B------:R-:W-:Y:S02]  /*2e30*/  IMAD.MOV R14, RZ, RZ, -R14 ;  /* 0x000000ffff0e7224 */ /* 0x000fe400078e0a0e */
[C---:B------:R-:W-:Y:S02]  /*2e40*/  VIADD R16, R10.reuse, 0x1b4 ;  /* 0x000001b40a107836 */ /* 0x040fe40000000000 */
[----:B------:R-:W-:Y:S02]  /*2e50*/  IMAD R52, R11, R14, R52 ;  /* 0x0000000e0b347224 */ /* 0x000fe400078e0234 */
[----:B------:R-:W-:Y:S01]  /*2e60*/  VIADD R14, R10, 0x1ac ;  /* 0x000001ac0a0e7836 */ /* 0x000fe20000000000 */
[----:B------:R-:W-:Y:S01]  /*2e70*/  IABS R122, R16 ;  /* 0x00000010007a7213 */ /* 0x000fe20000000000 */
[--C-:B------:R-:W-:Y:S01]  /*2e80*/  @!P2 IMAD.IADD R46, R46, 0x1, -R11.reuse ;  /* 0x000000012e2ea824 */ /* 0x100fe200078e0a0b */
[----:B------:R-:W-:Y:S01]  /*2e90*/  ISETP.GE.AND P2, PT, R15, RZ, PT ;  /* 0x000000ff0f00720c */ /* 0x000fe20003f46270 */
[----:B------:R-:W-:Y:S01]  /*2ea0*/  VIADD R15, R10, 0x1a8 ;  /* 0x000001a80a0f7836 */ /* 0x000fe20000000000 */
[----:B------:R-:W-:Y:S01]  /*2eb0*/  IABS R120, R14 ;  /* 0x0000000e00787213 */ /* 0x000fe20000000000 */
[----:B------:R-:W-:Y:S01]  /*2ec0*/  @!P4 IMAD.IADD R124, R124, 0x1, -R11 ;  /* 0x000000017c7cc824 */ /* 0x000fe200078e0a0b */
[----:B------:R-:W-:Y:S01]  /*2ed0*/  ISETP.GT.U32.AND P4, PT, R11, R48, PT ;  /* 0x000000300b00720c */ /* 0x000fe20003f84070 */
[----:B------:R-:W-:Y:S01]  /*2ee0*/  IMAD.HI.U32 R13, R12, R122, RZ ;  /* 0x0000007a0c0d7227 */ /* 0x000fe200078e00ff */
[----:B------:R-:W-:-:S03]  /*2ef0*/  IABS R54, R15 ;  /* 0x0000000f00367213 */ /* 0x000fc60000000000 */
[----:B------:R-:W-:Y:S02]  /*2f00*/  @!P6 IMAD.IADD R50, R50, 0x1, -R11 ;  /* 0x000000013232e824 */ /* 0x000fe400078e0a0b */
[----:B------:R-:W-:Y:S01]  /*2f10*/  @!P1 IMAD.MOV R46, RZ, RZ, -R46 ;  /* 0x000000ffff2e9224 */ /* 0x000fe200078e0a2e */
[C---:B------:R-:W-:Y:S01]  /*2f20*/  ISETP.GT.U32.AND P1, PT, R11.reuse, R124, PT ;  /* 0x0000007c0b00720c */ /* 0x040fe20003f24070 */
[----:B------:R-:W-:Y:S01]  /*2f30*/  IMAD.MOV R13, RZ, RZ, -R13 ;  /* 0x000000ffff0d7224 */ /* 0x000fe200078e0a0d */
[----:B------:R-:W-:Y:S01]  /*2f40*/  ISETP.GT.U32.AND P6, PT, R11, R50, PT ;  /* 0x000000320b00720c */ /* 0x000fe20003fc4070 */
[----:B------:R-:W-:-:S04]  /*2f50*/  IMAD.HI.U32 R0, R12, R120, RZ ;  /* 0x000000780c007227 */ /* 0x000fc800078e00ff */
[----:B------:R-:W-:Y:S02]  /*2f60*/  IMAD R122, R11, R13, R122 ;  /* 0x0000000d0b7a7224 */ /* 0x000fe400078e027a */
[----:B------:R-:W-:-:S04]  /*2f70*/  IMAD.HI.U32 R6, R12, R54, RZ ;  /* 0x000000360c067227 */ /* 0x000fc800078e00ff */
[----:B------:R-:W-:Y:S02]  /*2f80*/  IMAD.MOV R0, RZ, RZ, -R0 ;  /* 0x000000ffff007224 */ /* 0x000fe400078e0a00 */
[----:B------:R-:W-:Y:S02]  /*2f90*/  IMAD.MOV R13, RZ, RZ, -R6 ;  /* 0x000000ffff0d7224 */ /* 0x000fe400078e0a06 */
[----:B------:R-:W-:Y:S01]  /*2fa0*/  @!P0 IMAD.MOV R126, RZ, RZ, -R126 ;  /* 0x000000ffff7e8224 */ /* 0x000fe200078e0a7e */
[C---:B------:R-:W-:Y:S01]  /*2fb0*/  ISETP.GT.U32.AND P0, PT, R11.reuse, R122, PT ;  /* 0x0000007a0b00720c */ /* 0x040fe20003f04070 */
[----:B------:R-:W-:Y:S01]  /*2fc0*/  @!P4 IMAD.IADD R48, R48, 0x1, -R11 ;  /* 0x000000013030c824 */ /* 0x000fe200078e0a0b */
[C---:B------:R-:W-:Y:S01]  /*2fd0*/  ISETP.GT.U32.AND P4, PT, R11.reuse, R52, PT ;  /* 0x000000340b00720c */ /* 0x040fe20003f84070 */
[C---:B------:R-:W-:Y:S02]  /*2fe0*/  IMAD R120, R11.reuse, R0, R120 ;  /* 0x000000000b787224 */ /* 0x040fe400078e0278 */
[----:B------:R-:W-:-:S02]  /*2ff0*/  IMAD R54, R11, R13, R54 ;  /* 0x0000000d0b367224 */ /* 0x000fc400078e0236 */
[--C-:B------:R-:W-:Y:S01]  /*3000*/  @!P1 IMAD.IADD R124, R124, 0x1, -R11.reuse ;  /* 0x000000017c7c9824 */ /* 0x100fe200078e0a0b */
[C---:B------:R-:W-:Y:S01]  /*3010*/  ISETP.GT.U32.AND P1, PT, R11.reuse, R120, PT ;  /* 0x000000780b00720c */ /* 0x040fe20003f24070 */
[--C-:B------:R-:W-:Y:S01]  /*3020*/  @!P6 IMAD.IADD R50, R50, 0x1, -R11.reuse ;  /* 0x000000013232e824 */ /* 0x100fe200078e0a0b */
[----:B------:R-:W-:Y:S01]  /*3030*/  ISETP.GT.U32.AND P6, PT, R11, R54, PT ;  /* 0x000000360b00720c */ /* 0x000fe20003fc4070 */
[----:B------:R-:W-:Y:S02]  /*3040*/  VIADD R19, R10, 0x1a0 ;  /* 0x000001a00a137836 */ /* 0x000fe40000000000 */
[--C-:B------:R-:W-:Y:S01]  /*3050*/  @!P0 IMAD.IADD R122, R122, 0x1, -R11.reuse ;  /* 0x000000017a7a8824 */ /* 0x100fe200078e0a0b */
[----:B------:R-:W-:Y:S01]  /*3060*/  ISETP.GE.AND P0, PT, R16, RZ, PT ;  /* 0x000000ff1000720c */ /* 0x000fe20003f06270 */
[--C-:B------:R-:W-:Y:S01]  /*3070*/  @!P4 IMAD.IADD R52, R52, 0x1, -R11.reuse ;  /* 0x000000013434c824 */ /* 0x100fe200078e0a0b */
[----:B------:R-:W-:Y:S01]  /*3080*/  IABS R56, R19 ;  /* 0x0000001300387213 */ /* 0x000fe20000000000 */
[----:B------:R-:W-:Y:S01]  /*3090*/  VIADD R18, R10, 0x1a4 ;  /* 0x000001a40a127836 */ /* 0x000fe20000000000 */
[----:B------:R-:W-:Y:S01]  /*30a0*/  ISETP.GE.AND P4, PT, R17, RZ, PT ;  /* 0x000000ff1100720c */ /* 0x000fe20003f86270 */
[----:B------:R-:W-:Y:S01]  /*30b0*/  @!P5 IMAD.MOV R48, RZ, RZ, -R48 ;  /* 0x000000ffff30d224 */ /* 0x000fe200078e0a30 */
[C---:B------:R-:W-:Y:S01]  /*30c0*/  ISETP.GT.U32.AND P5, PT, R11.reuse, R52, PT ;  /* 0x000000340b00720c */ /* 0x040fe20003fa4070 */
[----:B------:R-:W-:Y:S01]  /*30d0*/  @!P1 IMAD.IADD R120, R120, 0x1, -R11 ;  /* 0x0000000178789824 */ /* 0x000fe200078e0a0b */
[----:B------:R-:W-:Y:S01]  /*30e0*/  ISETP.GT.U32.AND P1, PT, R11, R122, PT ;  /* 0x0000007a0b00720c */ /* 0x000fe20003f24070 */
[----:B------:R-:W-:Y:S01]  /*30f0*/  IMAD.HI.U32 R6, R12, R56, RZ ;  /* 0x000000380c067227 */ /* 0x000fe200078e00ff */
[----:B------:R-:W-:-:S03]  /*3100*/  IABS R118, R18 ;  /* 0x0000001200767213 */ /* 0x000fc60000000000 */
[----:B------:R-:W-:Y:S01]  /*3110*/  @!P6 IMAD.IADD R54, R54, 0x1, -R11 ;  /* 0x000000013636e824 */ /* 0x000fe200078e0a0b */
[----:B------:R-:W-:Y:S01]  /*3120*/  ISETP.GT.U32.AND P6, PT, R11, R120, PT ;  /* 0x000000780b00720c */ /* 0x000fe20003fc4070 */
[----:B------:R-:W-:Y:S02]  /*3130*/  IMAD.MOV R6, RZ, RZ, -R6 ;  /* 0x000000ffff067224 */ /* 0x000fe400078e0a06 */
[----:B------:R-:W-:Y:S02]  /*3140*/  VIADD R13, R10, 0x19c ;  /* 0x0000019c0a0d7836 */ /* 0x000fe40000000000 */
[----:B------:R-:W-:-:S03]  /*3150*/  IMAD.HI.U32 R0, R12, R118, RZ ;  /* 0x000000760c007227 */ /* 0x000fc600078e00ff */
[----:B------:R-:W-:Y:S01]  /*3160*/  IABS R116, R13 ;  /* 0x0000000d00747213 */ /* 0x000fe20000000000 */
[C---:B------:R-:W-:Y:S02]  /*3170*/  IMAD R56, R11.reuse, R6, R56 ;  /* 0x000000060b387224 */ /* 0x040fe400078e0238 */
[----:B------:R-:W-:Y:S02]  /*3180*/  VIADD R16, R10, 0x198 ;  /* 0x000001980a107836 */ /* 0x000fe40000000000 */
[----:B------:R-:W-:Y:S02]  /*3190*/  IMAD.MOV R0, RZ, RZ, -R0 ;  /* 0x000000ffff007224 */ /* 0x000fe400078e0a00 */
[----:B------:R-:W-:Y:S01]  /*31a0*/  @!P3 IMAD.MOV R124, RZ, RZ, -R124 ;  /* 0x000000ffff7cb224 */ /* 0x000fe200078e0a7c */
[C---:B------:R-:W-:Y:S01]  /*31b0*/  ISETP.GT.U32.AND P3, PT, R11.reuse, R54, PT ;  /* 0x000000360b00720c */ /* 0x040fe20003f64070 */
[--C-:B------:R-:W-:Y:S01]  /*31c0*/  @!P1 IMAD.IADD R122, R122, 0x1, -R11.reuse ;  /* 0x000000017a7a9824 */ /* 0x100fe200078e0a0b */
[----:B------:R-:W-:Y:S01]  /*31d0*/  IABS R58, R16 ;  /* 0x00000010003a7213 */ /* 0x000fe20000000000 */
[----:B------:R-:W-:Y:S01]  /*31e0*/  @!P5 IMAD.IADD R52, R52, 0x1, -R11 ;  /* 0x000000013434d824 */ /* 0x000fe200078e0a0b */
[----:B------:R-:W-:Y:S01]  /*31f0*/  ISETP.GE.AND P1, PT, R14, RZ, PT ;  /* 0x000000ff0e00720c */ /* 0x000fe20003f26270 */
[C---:B------:R-:W-:Y:S01]  /*3200*/  IMAD R118, R11.reuse, R0, R118 ;  /* 0x000000000b767224 */ /* 0x040fe200078e0276 */
[----:B------:R-:W-:Y:S01]  /*3210*/  ISETP.GT.U32.AND P5, PT, R11, R56, PT ;  /* 0x000000380b00720c */ /* 0x000fe20003fa4070 */
[----:B------:R-:W-:-:S04]  /*3220*/  IMAD.HI.U32 R0, R12, R116, RZ ;  /* 0x000000740c007227 */ /* 0x000fc800078e00ff */
[----:B------:R-:W-:Y:S01]  /*3230*/  @!P6 IMAD.IADD R120, R120, 0x1, -R11 ;  /* 0x000000017878e824 */ /* 0x000fe200078e0a0b */
[----:B------:R-:W-:Y:S01]  /*3240*/  ISETP.GE.AND P6, PT, R15, RZ, PT ;  /* 0x000000ff0f00720c */ /* 0x000fe20003fc6270 */
[----:B------:R-:W-:-:S04]  /*3250*/  IMAD.HI.U32 R6, R12, R58, RZ ;  /* 0x0000003a0c067227 */ /* 0x000fc800078e00ff */
[----:B------:R-:W-:Y:S02]  /*3260*/  IMAD.MOV R0, RZ, RZ, -R0 ;  /* 0x000000ffff007224 */ /* 0x000fe400078e0a00 */
[----:B------:R-:W-:Y:S01]  /*3270*/  @!P2 IMAD.MOV R50, RZ, RZ, -R50 ;  /* 0x000000ffff32a224 */ /* 0x000fe200078e0a32 */
[C---:B------:R-:W-:Y:S01]  /*3280*/  ISETP.GT.U32.AND P2, PT, R11.reuse, R118, PT ;  /* 0x000000760b00720c */ /* 0x040fe20003f44070 */
[----:B------:R-:W-:Y:S02]  /*3290*/  IMAD.MOV R6, RZ, RZ, -R6 ;  /* 0x000000ffff067224 */ /* 0x000fe400078e0a06 */
[----:B------:R-:W-:Y:S02]  /*32a0*/  IMAD R116, R11, R0, R116 ;  /* 0x000000000b747224 */ /* 0x000fe400078e0274 */
[--C-:B------:R-:W-:Y:S01]  /*32b0*/  @!P3 IMAD.IADD R54, R54, 0x1, -R11.reuse ;  /* 0x000000013636b824 */ /* 0x100fe200078e0a0b */
[----:B------:R-:W-:Y:S01]  /*32c0*/  ISETP.GE.AND P3, PT, R18, RZ, PT ;  /* 0x000000ff1200720c */ /* 0x000fe20003f66270 */
[----:B------:R-:W-:Y:S01]  /*32d0*/  @!P5 IMAD.IADD R56, R56, 0x1, -R11 ;  /* 0x000000013838d824 */ /* 0x000fe200078e0a0b */
[----:B------:R-:W-:Y:S01]  /*32e0*/  ISETP.GE.AND P5, PT, R13, RZ, PT ;  /* 0x000000ff0d00720c */ /* 0x000fe20003fa6270 */
[----:B------:R-:W-:-:S02]  /*32f0*/  IMAD R58, R11, R6, R58 ;  /* 0x000000060b3a7224 */ /* 0x000fc400078e023a */
[----:B------:R-:W-:Y:S01]  /*3300*/  @!P1 IMAD.MOV R120, RZ, RZ, -R120 ;  /* 0x000000ffff789224 */ /* 0x000fe200078e0a78 */
[C---:B------:R-:W-:Y:S01]  /*3310*/  ISETP.GT.U32.AND P1, PT, R11.reuse, R116, PT ;  /* 0x000000740b00720c */ /* 0x040fe20003f24070 */
[----:B------:R-:W-:Y:S01]  /*3320*/  @!P4 IMAD.MOV R52, RZ, RZ, -R52 ;  /* 0x000000ffff34c224 */ /* 0x000fe200078e0a34 */
[C---:B------:R-:W-:Y:S01]  /*3330*/  ISETP.GT.U32.AND P4, PT, R11.reuse, R56, PT ;  /* 0x000000380b00720c */ /* 0x040fe20003f84070 */
[----:B------:R-:W-:Y:S01]  /*3340*/  @!P6 IMAD.MOV R54, RZ, RZ, -R54 ;  /* 0x000000ffff36e224 */ /* 0x000fe200078e0a36 */
[----:B------:R-:W-:Y:S01]  /*3350*/  ISETP.GT.U32.AND P6, PT, R11, R58, PT ;  /* 0x0000003a0b00720c */ /* 0x000fe20003fc4070 */
[--C-:B------:R-:W-:Y:S01]  /*3360*/  @!P2 IMAD.IADD R118, R118, 0x1, -R11.reuse ;  /* 0x000000017676a824 */ /* 0x100fe200078e0a0b */
[----:B------:R-:W-:Y:S01]  /*3370*/  ISETP.GE.AND P2, PT, R19, RZ, PT ;  /* 0x000000ff1300720c */ /* 0x000fe20003f46270 */
[C---:B------:R-:W-:Y:S02]  /*3380*/  VIADD R0, R10.reuse, 0x194 ;  /* 0x000001940a007836 */ /* 0x040fe40000000000 */
[----:B------:R-:W-:Y:S01]  /*3390*/  @!P0 IMAD.MOV R122, RZ, RZ, -R122 ;  /* 0x000000ffff7a8224 */ /* 0x000fe200078e0a7a */
[----:B------:R-:W-:Y:S01]  /*33a0*/  ISETP.GT.U32.AND P0, PT, R11, R118, PT ;  /* 0x000000760b00720c */ /* 0x000fe20003f04070 */
[----:B------:R-:W-:Y:S01]  /*33b0*/  VIADD R6, R10, 0x190 ;  /* 0x000001900a067836 */ /* 0x000fe20000000000 */
[----:B------:R-:W-:Y:S01]  /*33c0*/  IABS R114, R0 ;  /* 0x0000000000727213 */ /* 0x000fe20000000000 */
[----:B------:R-:W-:-:S02]  /*33d0*/  @!P1 IMAD.IADD R116, R116, 0x1, -R11 ;  /* 0x0000000174749824 */ /* 0x000fc400078e0a0b */
[--C-:B------:R-:W-:Y:S01]  /*33e0*/  @!P4 IMAD.IADD R56, R56, 0x1, -R11.reuse ;  /* 0x000000013838c824 */ /* 0x100fe200078e0a0b */
[----:B------:R-:W-:Y:S01]  /*33f0*/  ISETP.GE.AND P4, PT, R0, RZ, PT ;  /* 0x000000ff0000720c */ /* 0x000fe20003f86270 */
[--C-:B------:R-:W-:Y:S01]  /*3400*/  @!P6 IMAD.IADD R58, R58, 0x1, -R11.reuse ;  /* 0x000000013a3ae824 */ /* 0x100fe200078e0a0b */
[C---:B------:R-:W-:Y:S01]  /*3410*/  ISETP.GT.U32.AND P6, PT, R11.reuse, R116, PT ;  /* 0x000000740b00720c */ /* 0x040fe20003fc4070 */
[----:B------:R-:W-:Y:S01]  /*3420*/  IMAD.HI.U32 R0, R12, R114, RZ ;  /* 0x000000720c007227 */ /* 0x000fe200078e00ff */
[----:B------:R-:W-:Y:S02]  /*3430*/  IABS R60, R6 ;  /* 0x00000006003c7213 */ /* 0x000fe40000000000 */
[----:B------:R-:W-:Y:S01]  /*3440*/  ISETP.GE.AND P1, PT, R6, RZ, PT ;  /* 0x000000ff0600720c */ /* 0x000fe20003f26270 */
[----:B------:R-:W-:Y:S02]  /*3450*/  IMAD.MOV R0, RZ, RZ, -R0 ;  /* 0x000000ffff007224 */ /* 0x000fe400078e0a00 */
[----:B------:R-:W-:Y:S01]  /*3460*/  @!P0 IMAD.IADD R118, R118, 0x1, -R11 ;  /* 0x0000000176768824 */ /* 0x000fe200078e0a0b */
[----:B------:R-:W-:Y:S01]  /*3470*/  ISETP.GE.AND P0, PT, R16, RZ, PT ;  /* 0x000000ff1000720c */ /* 0x000fe20003f06270 */
[----:B------:R-:W-:-:S02]  /*3480*/  IMAD R114, R11, R0, R114 ;  /* 0x000000000b727224 */ /* 0x000fc400078e0272 */
[----:B------:R-:W-:-:S04]  /*3490*/  IMAD.HI.U32 R6, R12, R60, RZ ;  /* 0x0000003c0c067227 */ /* 0x000fc800078e00ff */
[----:B------:R-:W-:Y:S01]  /*34a0*/  @!P3 IMAD.MOV R118, RZ, RZ, -R118 ;  /* 0x000000ffff76b224 */ /* 0x000fe200078e0a76 */
[C---:B------:R-:W-:Y:S01]  /*34b0*/  ISETP.GT.U32.AND P3, PT, R11.reuse, R58, PT ;  /* 0x0000003a0b00720c */ /* 0x040fe20003f64070 */
[--C-:B------:R-:W-:Y:S01]  /*34c0*/  @!P6 IMAD.IADD R116, R116, 0x1, -R11.reuse ;  /* 0x000000017474e824 */ /* 0x100fe200078e0a0b */
[C---:B------:R-:W-:Y:S01]  /*34d0*/  ISETP.GT.U32.AND P6, PT, R11.reuse, R114, PT ;  /* 0x000000720b00720c */ /* 0x040fe20003fc4070 */
[----:B------:R-:W-:Y:S02]  /*34e0*/  IMAD.MOV R6, RZ, RZ, -R6 ;  /* 0x000000ffff067224 */ /* 0x000fe400078e0a06 */
[C---:B------:R-:W-:Y:S02]  /*34f0*/  VIADD R13, R10.reuse, 0x18c ;  /* 0x0000018c0a0d7836 */ /* 0x040fe40000000000 */
[C---:B------:R-:W-:Y:S02]  /*3500*/  IMAD R60, R11.reuse, R6, R60 ;  /* 0x000000060b3c7224 */ /* 0x040fe400078e023c */
[----:B------:R-:W-:Y:S01]  /*3510*/  VIADD R0, R10, 0x188 ;  /* 0x000001880a007836 */ /* 0x000fe20000000000 */
[----:B------:R-:W-:Y:S01]  /*3520*/  IABS R112, R13 ;  /* 0x0000000d00707213 */ /* 0x000fe20000000000 */
[----:B------:R-:W-:Y:S01]  /*3530*/  @!P5 IMAD.MOV R116, RZ, RZ, -R116 ;  /* 0x000000ffff74d224 */ /* 0x000fe200078e0a74 */
[----:B------:R-:W-:Y:S01]  /*3540*/  ISETP.GT.U32.AND P5, PT, R11, R60, PT ;  /* 0x0000003c0b00720c */ /* 0x000fe20003fa4070 */
[--C-:B------:R-:W-:Y:S01]  /*3550*/  @!P3 IMAD.IADD R58, R58, 0x1, -R11.reuse ;  /* 0x000000013a3ab824 */ /* 0x100fe200078e0a0b */
[----:B------:R-:W-:Y:S01]  /*3560*/  ISETP.GE.AND P3, PT, R0, RZ, PT ;  /* 0x000000ff0000720c */ /* 0x000fe20003f66270 */
[----:B------:R-:W-:Y:S01]  /*3570*/  @!P6 IMAD.IADD R114, R114, 0x1, -R11 ;  /* 0x000000017272e824 */ /* 0x000fe200078e0a0b */
[----:B------:R-:W-:Y:S01]  /*3580*/  IABS R62, R0 ;  /* 0x00000000003e7213 */ /* 0x000fe20000000000 */
[----:B------:R-:W-:-:S03]  /*3590*/  IMAD.HI.U32 R0, R12, R112, RZ ;  /* 0x000000700c007227 */ /* 0x000fc600078e00ff */
[----:B------:R-:W-:Y:S01]  /*35a0*/  ISETP.GT.U32.AND P6, PT, R11, R114, PT ;  /* 0x000000720b00720c */ /* 0x000fe20003fc4070 */
[----:B------:R-:W-:Y:S01]  /*35b0*/  @!P2 IMAD.MOV R56, RZ, RZ, -R56 ;  /* 0x000000ffff38a224 */ /* 0x000fe200078e0a38 */
[----:B------:R-:W-:Y:S01]  /*35c0*/  ISETP.GE.AND P2, PT, R13, RZ, PT ;  /* 0x000000ff0d00720c */ /* 0x000fe20003f46270 */
[----:B------:R-:W-:Y:S02]  /*35d0*/  VIADD R6, R10, 0x184 ;  /* 0x000001840a067836 */ /* 0x000fe40000000000 */
[----:B------:R-:W-:Y:S02]  /*35e0*/  IMAD.MOV R13, RZ, RZ, -R0 ;  /* 0x000000ffff0d7224 */ /* 0x000fe400078e0a00 */
[----:B------:R-:W-:Y:S01]  /*35f0*/  IMAD.HI.U32 R0, R12, R62, RZ ;  /* 0x0000003e0c007227 */ /* 0x000fe200078e00ff */
[----:B------:R-:W-:-:S03]  /*3600*/  IABS R110, R6 ;  /* 0x00000006006e7213 */ /* 0x000fc60000000000 */
[----:B------:R-:W-:Y:S02]  /*3610*/  VIADD R14, R10, 0x180 ;  /* 0x000001800a0e7836 */ /* 0x000fe40000000000 */
[----:B------:R-:W-:Y:S02]  /*3620*/  @!P5 IMAD.IADD R60, R60, 0x1, -R11 ;  /* 0x000000013c3cd824 */ /* 0x000fe400078e0a0b */
[----:B------:R-:W-:Y:S01]  /*3630*/  IMAD.MOV R0, RZ, RZ, -R0 ;  /* 0x000000ffff007224 */ /* 0x000fe200078e0a00 */
[----:B------:R-:W-:Y:S01]  /*3640*/  IABS R64, R14 ;  /* 0x0000000e00407213 */ /* 0x000fe20000000000 */
[C---:B------:R-:W-:Y:S01]  /*3650*/  IMAD R112, R11.reuse, R13, R112 ;  /* 0x0000000d0b707224 */ /* 0x040fe200078e0270 */
[C---:B------:R-:W-:Y:S01]  /*3660*/  ISETP.GT.U32.AND P5, PT, R11.reuse, R60, PT ;  /* 0x0000003c0b00720c */ /* 0x040fe20003fa4070 */
[----:B------:R-:W-:Y:S02]  /*3670*/  IMAD R62, R11, R0, R62 ;  /* 0x000000000b3e7224 */ /* 0x000fe400078e023e */
[----:B------:R-:W-:-:S04]  /*3680*/  IMAD.HI.U32 R0, R12, R110, RZ ;  /* 0x0000006e0c007227 */ /* 0x000fc800078e00ff */
[----:B------:R-:W-:Y:S01]  /*3690*/  @!P0 IMAD.MOV R58, RZ, RZ, -R58 ;  /* 0x000000ffff3a8224 */ /* 0x000fe200078e0a3a */
[----:B------:R-:W-:Y:S01]  /*36a0*/  ISETP.GE.AND P0, PT, R6, RZ, PT ;  /* 0x000000ff0600720c */ /* 0x000fe20003f06270 */
[----:B------:R-:W-:Y:S01]  /*36b0*/  @!P6 IMAD.IADD R114, R114, 0x1, -R11 ;  /* 0x000000017272e824 */ /* 0x000fe200078e0a0b */
[----:B------:R-:W-:Y:S01]  /*36c0*/  ISETP.GT.U32.AND P6, PT, R11, R112, PT ;  /* 0x000000700b00720c */ /* 0x000fe20003fc4070 */
[----:B------:R-:W-:-:S04]  /*36d0*/  IMAD.HI.U32 R6, R12, R64, RZ ;  /* 0x000000400c067227 */ /* 0x000fc800078e00ff */
[----:B------:R-:W-:Y:S02]  /*36e0*/  IMAD.MOV R0, RZ, RZ, -R0 ;  /* 0x000000ffff007224 */ /* 0x000fe400078e0a00 */
[----:B------:R-:W-:Y:S02]  /*36f0*/  IMAD.MOV R6, RZ, RZ, -R6 ;  /* 0x000000ffff067224 */ /* 0x000fe400078e0a06 */
[C---:B------:R-:W-:Y:S02]  /*3700*/  IMAD R110, R11.reuse, R0, R110 ;  /* 0x000000000b6e7224 */ /* 0x040fe400078e026e */
[C---:B------:R-:W-:Y:S02]  /*3710*/  IMAD R64, R11.reuse, R6, R64 ;  /* 0x000000060b407224 */ /* 0x040fe400078e0240 */
[----:B------:R-:W-:Y:S01]  /*3720*/  @!P5 IMAD.IADD R60, R60, 0x1, -R11 ;  /* 0x000000013c3cd824 */ /* 0x000fe200078e0a0b */
[----:B------:R-:W-:Y:S01]  /*3730*/  ISETP.GT.U32.AND P5, PT, R11, R110, PT ;  /* 0x0000006e0b00720c */ /* 0x000fe20003fa4070 */
[----:B------:R-:W-:-:S02]  /*3740*/  VIADD R13, R10, 0x17c ;  /* 0x0000017c0a0d7836 */ /* 0x000fc40000000000 */
[--C-:B------:R-:W-:Y:S01]  /*3750*/  @!P6 IMAD.IADD R112, R112, 0x1, -R11.reuse ;  /* 0x000000017070e824 */ /* 0x100fe200078e0a0b */
[C---:B------:R-:W-:Y:S01]  /*3760*/  ISETP.GT.U32.AND P6, PT, R11.reuse, R64, PT ;  /* 0x000000400b00720c */ /* 0x040fe20003fc4070 */
[----:B------:R-:W-:Y:S01]  /*3770*/  @!P4 IMAD.MOV R114, RZ, RZ, -R114 ;  /* 0x000000ffff72c224 */ /* 0x000fe200078e0a72 */
[----:B------:R-:W-:Y:S01]  /*3780*/  IABS R108, R13 ;  /* 0x0000000d006c7213 */ /* 0x000fe20000000000 */
[C---:B------:R-:W-:Y:S01]  /*3790*/  VIADD R15, R10.reuse, 0x178 ;  /* 0x000001780a0f7836 */ /* 0x040fe20000000000 */
[----:B------:R-:W-:Y:S01]  /*37a0*/  ISETP.GT.U32.AND P4, PT, R11, R62, PT ;  /* 0x0000003e0b00720c */ /* 0x000fe20003f84070 */
[----:B------:R-:W-:Y:S02]  /*37b0*/  VIADD R16, R10, 0x174 ;  /* 0x000001740a107836 */ /* 0x000fe40000000000 */
[----:B------:R-:W-:Y:S01]  /*37c0*/  IMAD.HI.U32 R0, R12, R108, RZ ;  /* 0x0000006c0c007227 */ /* 0x000fe200078e00ff */
[----:B------:R-:W-:Y:S02]  /*37d0*/  IABS R66, R15 ;  /* 0x0000000f00427213 */ /* 0x000fe40000000000 */
[----:B------:R-:W-:Y:S01]  /*37e0*/  IABS R106, R16 ;  /* 0x00000010006a7213 */ /* 0x000fe20000000000 */
[----:B------:R-:W-:-:S02]  /*37f0*/  @!P5 IMAD.IADD R110, R110, 0x1, -R11 ;  /* 0x000000016e6ed824 */ /* 0x000fc400078e0a0b */
[----:B------:R-:W-:Y:S02]  /*3800*/  IMAD.MOV R0, RZ, RZ, -R0 ;  /* 0x000000ffff007224 */ /* 0x000fe400078e0a00 */
[----:B------:R-:W-:Y:S01]  /*3810*/  @!P6 IMAD.IADD R64, R64, 0x1, -R11 ;  /* 0x000000014040e824 */ /* 0x000fe200078e0a0b */
[C---:B------:R-:W-:Y:S01]  /*3820*/  ISETP.GT.U32.AND P6, PT, R11.reuse, R110, PT ;  /* 0x0000006e0b00720c */ /* 0x040fe20003fc4070 */
[----:B------:R-:W-:Y:S02]  /*3830*/  IMAD R108, R11, R0, R108 ;  /* 0x000000000b6c7224 */ /* 0x000fe400078e026c */
[----:B------:R-:W-:-:S04]  /*3840*/  IMAD.HI.U32 R0, R12, R66, RZ ;  /* 0x000000420c007227 */ /* 0x000fc800078e00ff */
[--C-:B------:R-:W-:Y:S01]  /*3850*/  @!P4 IMAD.IADD R62, R62, 0x1, -R11.reuse ;  /* 0x000000013e3ec824 */ /* 0x100fe200078e0a0b */
[C---:B------:R-:W-:Y:S01]  /*3860*/  ISETP.GT.U32.AND P4, PT, R11.reuse, R112, PT ;  /* 0x000000700b00720c */ /* 0x040fe20003f84070 */
[----:B------:R-:W-:Y:S02]  /*3870*/  IMAD.MOV R0, RZ, RZ, -R0 ;  /* 0x000000ffff007224 */ /* 0x000fe400078e0a00 */
[----:B------:R-:W-:Y:S01]  /*3880*/  VIADD R17, R10, 0x170 ;  /* 0x000001700a117836 */ /* 0x000fe20000000000 */
[C---:B------:R-:W-:Y:S01]  /*3890*/  ISETP.GT.U32.AND P5, PT, R11.reuse, R62, PT ;  /* 0x0000003e0b00720c */ /* 0x040fe20003fa4070 */
[C---:B------:R-:W-:Y:S02]  /*38a0*/  IMAD R66, R11.reuse, R0, R66 ;  /* 0x000000000b427224 */ /* 0x040fe400078e0242 */
[----:B------:R-:W-:Y:S01]  /*38b0*/  @!P6 IMAD.IADD R110, R110, 0x1, -R11 ;  /* 0x000000016e6ee824 */ /* 0x000fe200078e0a0b */
[----:B------:R-:W-:Y:S01]  /*38c0*/  IABS R68, R17 ;  /* 0x0000001100447213 */ /* 0x000fe20000000000 */
[----:B------:R-:W-:Y:S01]  /*38d0*/  IMAD.HI.U32 R0, R12, R106, RZ ;  /* 0x0000006a0c007227 */ /* 0x000fe200078e00ff */
[----:B------:R-:W-:-:S03]  /*38e0*/  ISETP.GT.U32.AND P6, PT, R11, R66, PT ;  /* 0x000000420b00720c */ /* 0x000fc60003fc4070 */
[----:B------:R-:W-:Y:S02]  /*38f0*/  IMAD.MOV R0, RZ, RZ, -R0 ;  /* 0x000000ffff007224 */ /* 0x000fe400078e0a00 */
[----:B------:R-:W-:Y:S01]  /*3900*/  @!P1 IMAD.MOV R60, RZ, RZ, -R60 ;  /* 0x000000ffff3c9224 */ /* 0x000fe200078e0a3c */
[C---:B------:R-:W-:Y:S01]  /*3910*/  ISETP.GT.U32.AND P1, PT, R11.reuse, R64, PT ;  /* 0x000000400b00720c */ /* 0x040fe20003f24070 */
[--C-:B------:R-:W-:Y:S01]  /*3920*/  @!P5 IMAD.IADD R62, R62, 0x1, -R11.reuse ;  /* 0x000000013e3ed824 */ /* 0x100fe200078e0a0b */
[----:B------:R-:W-:Y:S01]  /*3930*/  ISETP.GE.AND P5, PT, R14, RZ, PT ;  /* 0x000000ff0e00720c */ /* 0x000fe20003fa6270 */
[----:B------:R-:W-:Y:S02]  /*3940*/  VIADD R14, R10, 0x16c ;  /* 0x0000016c0a0e7836 */ /* 0x000fe40000000000 */
[C---:B------:R-:W-:Y:S02]  /*3950*/  IMAD R106, R11.reuse, R0, R106 ;  /* 0x000000000b6a7224 */ /* 0x040fe400078e026a */
[--C-:B------:R-:W-:Y:S01]  /*3960*/  @!P6 IMAD.IADD R66, R66, 0x1, -R11.reuse ;  /* 0x000000014242e824 */ /* 0x100fe200078e0a0b */
[----:B------:R-:W-:Y:S01]  /*3970*/  IABS R104, R14 ;  /* 0x0000000e00687213 */ /* 0x000fe20000000000 */
[----:B------:R-:W-:Y:S01]  /*3980*/  @!P4 IMAD.IADD R112, R112, 0x1, -R11 ;  /* 0x000000017070c824 */ /* 0x000fe200078e0a0b */
[C---:B------:R-:W-:Y:S01]  /*3990*/  ISETP.GT.U32.AND P4, PT, R11.reuse, R108, PT ;  /* 0x0000006c0b00720c */ /* 0x040fe20003f84070 */
[----:B------:R-:W-:Y:S01]  /*39a0*/  IMAD.HI.U32 R6, R12, R68, RZ ;  /* 0x000000440c067227 */ /* 0x000fe200078e00ff */
[----:B------:R-:W-:-:S03]  /*39b0*/  ISETP.GT.U32.AND P6, PT, R11, R66, PT ;  /* 0x000000420b00720c */ /* 0x000fc60003fc4070 */
[----:B------:R-:W-:-:S04]  /*39c0*/  IMAD.HI.U32 R0, R12, R104, RZ ;  /* 0x000000680c007227 */ /* 0x000fc800078e00ff */
[----:B------:R-:W-:Y:S02]  /*39d0*/  IMAD.MOV R0, RZ, RZ, -R0 ;  /* 0x000000ffff007224 */ /* 0x000fe400078e0a00 */
[----:B------:R-:W-:Y:S02]  /*39e0*/  IMAD.MOV R6, RZ, RZ, -R6 ;  /* 0x000000ffff067224 */ /* 0x000fe400078e0a06 */
[C---:B------:R-:W-:Y:S02]  /*39f0*/  IMAD R104, R11.reuse, R0, R104 ;  /* 0x000000000b687224 */ /* 0x040fe400078e0268 */
[--C-:B------:R-:W-:Y:S02]  /*3a00*/  @!P6 IMAD.IADD R66, R66, 0x1, -R11.reuse ;  /* 0x000000014242e824 */ /* 0x100fe400078e0a0b */
[--C-:B------:R-:W-:Y:S01]  /*3a10*/  @!P1 IMAD.IADD R64, R64, 0x1, -R11.reuse ;  /* 0x0000000140409824 */ /* 0x100fe200078e0a0b */
[----:B------:R-:W-:Y:S01]  /*3a20*/  ISETP.GT.U32.AND P6, PT, R11, R104, PT ;  /* 0x000000680b00720c */ /* 0x000fe20003fc4070 */
[----:B------:R-:W-:Y:S01]  /*3a30*/  @!P4 IMAD.IADD R108, R108, 0x1, -R11 ;  /* 0x000000016c6cc824 */ /* 0x000fe200078e0a0b */
[----:B------:R-:W-:Y:S01]  /*3a40*/  ISETP.GE.AND P1, PT, R13, RZ, PT ;  /* 0x000000ff0d00720c */ /* 0x000fe20003f26270 */
[----:B------:R-:W-:Y:S01]  /*3a50*/  IMAD R68, R11, R6, R68 ;  /* 0x000000060b447224 */ /* 0x000fe200078e0244 */
[----:B------:R-:W-:Y:S01]  /*3a60*/  ISETP.GE.AND P4, PT, R15, RZ, PT ;  /* 0x000000ff0f00720c */ /* 0x000fe20003f86270 */
[----:B------:R-:W-:-:S02]  /*3a70*/  VIADD R13, R10, 0x168 ;  /* 0x000001680a0d7836 */ /* 0x000fc40000000000 */
[----:B------:R-:W-:Y:S01]  /*3a80*/  @!P2 IMAD.MOV R112, RZ, RZ, -R112 ;  /* 0x000000ffff70a224 */ /* 0x000fe200078e0a70 */
[C---:B------:R-:W-:Y:S01]  /*3a90*/  ISETP.GT.U32.AND P2, PT, R11.reuse, R108, PT ;  /* 0x0000006c0b00720c */ /* 0x040fe20003f44070 */
[----:B------:R-:W-:Y:S01]  /*3aa0*/  @!P5 IMAD.MOV R64, RZ, RZ, -R64 ;  /* 0x000000ffff40d224 */ /* 0x000fe200078e0a40 */
[C---:B------:R-:W-:Y:S01]  /*3ab0*/  ISETP.GT.U32.AND P5, PT, R11.reuse, R68, PT ;  /* 0x000000440b00720c */ /* 0x040fe20003fa4070 */
[----:B------:R-:W-:Y:S01]  /*3ac0*/  VIADD R15, R10, 0x164 ;  /* 0x000001640a0f7836 */ /* 0x000fe20000000000 */
[----:B------:R-:W-:Y:S01]  /*3ad0*/  IABS R70, R13 ;  /* 0x0000000d00467213 */ /* 0x000fe20000000000 */
[----:B------:R-:W-:Y:S01]  /*3ae0*/  @!P3 IMAD.MOV R62, RZ, RZ, -R62 ;  /* 0x000000ffff3eb224 */ /* 0x000fe200078e0a3e */
[----:B------:R-:W-:Y:S01]  /*3af0*/  ISETP.GT.U32.AND P3, PT, R11, R106, PT ;  /* 0x0000006a0b00720c */ /* 0x000fe20003f64070 */
[----:B------:R-:W-:Y:S01]  /*3b00*/  @!P6 IMAD.IADD R104, R104, 0x1, -R11 ;  /* 0x000000016868e824 */ /* 0x000fe200078e0a0b */
[----:B------:R-:W-:Y:S01]  /*3b10*/  IABS R102, R15 ;  /* 0x0000000f00667213 */ /* 0x000fe20000000000 */
[----:B------:R-:W-:-:S03]  /*3b20*/  IMAD.HI.U32 R0, R12, R70, RZ ;  /* 0x000000460c007227 */ /* 0x000fc600078e00ff */
[----:B------:R-:W-:Y:S01]  /*3b30*/  ISETP.GT.U32.AND P6, PT, R11, R104, PT ;  /* 0x000000680b00720c */ /* 0x000fe20003fc4070 */
[----:B------:R-:W-:Y:S02]  /*3b40*/  IMAD.MOV R6, RZ, RZ, -R0 ;  /* 0x000000ffff067224 */ /* 0x000fe400078e0a00 */
[----:B------:R-:W-:-:S04]  /*3b50*/  IMAD.HI.U32 R0, R12, R102, RZ ;  /* 0x000000660c007227 */ /* 0x000fc800078e00ff */
[--C-:B------:R-:W-:Y:S01]  /*3b60*/  @!P2 IMAD.IADD R108, R108, 0x1, -R11.reuse ;  /* 0x000000016c6ca824 */ /* 0x100fe200078e0a0b */
[----:B------:R-:W-:Y:S01]  /*3b70*/  ISETP.GE.AND P2, PT, R17, RZ, PT ;  /* 0x000000ff1100720c */ /* 0x000fe20003f46270 */
[--C-:B------:R-:W-:Y:S02]  /*3b80*/  @!P5 IMAD.IADD R68, R68, 0x1, -R11.reuse ;  /* 0x000000014444d824 */ /* 0x100fe400078e0a0b */
[----:B------:R-:W-:Y:S02]  /*3b90*/  IMAD.MOV R0, RZ, RZ, -R0 ;  /* 0x000000ffff007224 */ /* 0x000fe400078e0a00 */
[----:B------:R-:W-:Y:S01]  /*3ba0*/  @!P1 IMAD.MOV R108, RZ, RZ, -R108 ;  /* 0x000000ffff6c9224 */ /* 0x000fe200078e0a6c */
[C---:B------:R-:W-:Y:S01]  /*3bb0*/  ISETP.GT.U32.AND P1, PT, R11.reuse, R68, PT ;  /* 0x000000440b00720c */ /* 0x040fe20003f24070 */
[----:B------:R-:W-:Y:S01]  /*3bc0*/  @!P3 IMAD.IADD R106, R106, 0x1, -R11 ;  /* 0x000000016a6ab824 */ /* 0x000fe200078e0a0b */
[----:B------:R-:W-:Y:S01]  /*3bd0*/  ISETP.GE.AND P3, PT, R14, RZ, PT ;  /* 0x000000ff0e00720c */ /* 0x000fe20003f66270 */
[----:B------:R-:W-:-:S02]  /*3be0*/  IMAD R102, R11, R0, R102 ;  /* 0x000000000b667224 */ /* 0x000fc400078e0266 */
[----:B------:R-:W-:Y:S01]  /*3bf0*/  VIADD R14, R10, 0x160 ;  /* 0x000001600a0e7836 */ /* 0x000fe20000000000 */
[C---:B------:R-:W-:Y:S01]  /*3c00*/  ISETP.GT.U32.AND P5, PT, R11.reuse, R106, PT ;  /* 0x0000006a0b00720c */ /* 0x040fe20003fa4070 */
[----:B------:R-:W-:Y:S01]  /*3c10*/  @!P0 IMAD.MOV R110, RZ, RZ, -R110 ;  /* 0x000000ffff6e8224 */ /* 0x000fe200078e0a6e */
[----:B------:R-:W-:Y:S01]  /*3c20*/  ISETP.GE.AND P0, PT, R16, RZ, PT ;  /* 0x000000ff1000720c */ /* 0x000fe20003f06270 */
[--C-:B------:R-:W-:Y:S01]  /*3c30*/  @!P6 IMAD.IADD R104, R104, 0x1, -R11.reuse ;  /* 0x000000016868e824 */ /* 0x100fe200078e0a0b */
[----:B------:R-:W-:Y:S01]  /*3c40*/  ISETP.GT.U32.AND P6, PT, R11, R102, PT ;  /* 0x000000660b00720c */ /* 0x000fe20003fc4070 */
[----:B------:R-:W-:Y:S01]  /*3c50*/  VIADD R16, R10, 0x15c ;  /* 0x0000015c0a107836 */ /* 0x000fe20000000000 */
[----:B------:R-:W-:Y:S01]  /*3c60*/  IABS R72, R14 ;  /* 0x0000000e00487213 */ /* 0x000fe20000000000 */
[----:B------:R-:W-:Y:S01]  /*3c70*/  @!P1 IMAD.IADD R68, R68, 0x1, -R11 ;  /* 0x0000000144449824 */ /* 0x000fe200078e0a0b */
[----:B------:R-:W-:Y:S01]  /*3c80*/  ISETP.GE.AND P1, PT, R13, RZ, PT ;  /* 0x000000ff0d00720c */ /* 0x000fe20003f26270 */
[----:B------:R-:W-:Y:S01]  /*3c90*/  IMAD R70, R11, R6, R70 ;  /* 0x000000060b467224 */ /* 0x000fe200078e0246 */
[----:B------:R-:W-:Y:S01]  /*3ca0*/  IABS R100, R16 ;  /* 0x0000001000647213 */ /* 0x000fe20000000000 */
[----:B------:R-:W-:-:S04]  /*3cb0*/  IMAD.HI.U32 R0, R12, R72, RZ ;  /* 0x000000480c007227 */ /* 0x000fc800078e00ff */
[----:B------:R-:W-:Y:S02]  /*3cc0*/  VIADD R13, R10, 0x158 ;  /* 0x000001580a0d7836 */ /* 0x000fe40000000000 */
[----:B------:R-:W-:-:S03]  /*3cd0*/  IMAD.HI.U32 R6, R12, R100, RZ ;  /* 0x000000640c067227 */ /* 0x000fc600078e00ff */
[----:B------:R-:W-:Y:S01]  /*3ce0*/  IABS R74, R13 ;  /* 0x0000000d004a7213 */ /* 0x000fe20000000000 */
[----:B------:R-:W-:Y:S02]  /*3cf0*/  IMAD.MOV R0, RZ, RZ, -R0 ;  /* 0x000000ffff007224 */ /* 0x000fe400078e0a00 */
[--C-:B------:R-:W-:Y:S01]  /*3d00*/  @!P5 IMAD.IADD R106, R106, 0x1, -R11.reuse ;  /* 0x000000016a6ad824 */ /* 0x100fe200078e0a0b */
[C---:B------:R-:W-:Y:S01]  /*3d10*/  ISETP.GT.U32.AND P5, PT, R11.reuse, R70, PT ;  /* 0x000000460b00720c */ /* 0x040fe20003fa4070 */
[----:B------:R-:W-:Y:S02]  /*3d20*/  @!P6 IMAD.IADD R102, R102, 0x1, -R11 ;  /* 0x000000016666e824 */ /* 0x000fe400078e0a0b */
[----:B------:R-:W-:Y:S02]  /*3d30*/  IMAD.MOV R6, RZ, RZ, -R6 ;  /* 0x000000ffff067224 */ /* 0x000fe400078e0a06 */
[C---:B------:R-:W-:Y:S02]  /*3d40*/  IMAD R72, R11.reuse, R0, R72 ;  /* 0x000000000b487224 */ /* 0x040fe400078e0248 */
[----:B------:R-:W-:Y:S01]  /*3d50*/  @!P0 IMAD.MOV R106, RZ, RZ, -R106 ;  /* 0x000000ffff6a8224 */ /* 0x000fe200078e0a6a */
[C---:B------:R-:W-:Y:S01]  /*3d60*/  ISETP.GT.U32.AND P0, PT, R11.reuse, R102, PT ;  /* 0x000000660b00720c */ /* 0x040fe20003f04070 */
[C---:B------:R-:W-:Y:S01]  /*3d70*/  IMAD R100, R11.reuse, R6, R100 ;  /* 0x000000060b647224 */ /* 0x040fe200078e0264 */
[----:B------:R-:W-:Y:S01]  /*3d80*/  ISETP.GT.U32.AND P6, PT, R11, R72, PT ;  /* 0x000000480b00720c */ /* 0x000fe20003fc4070 */
[----:B------:R-:W-:-:S04]  /*3d90*/  IMAD.HI.U32 R0, R12, R74, RZ ;  /* 0x0000004a0c007227 */ /* 0x000fc800078e00ff */
[----:B------:R-:W-:Y:S02]  /*3da0*/  IMAD.MOV R0, RZ, RZ, -R0 ;  /* 0x000000ffff007224 */ /* 0x000fe400078e0a00 */
[----:B------:R-:W-:Y:S01]  /*3db0*/  @!P3 IMAD.MOV R104, RZ, RZ, -R104 ;  /* 0x000000ffff68b224 */ /* 0x000fe200078e0a68 */
[----:B------:R-:W-:Y:S01]  /*3dc0*/  ISETP.GT.U32.AND P3, PT, R11, R100, PT ;  /* 0x000000640b00720c */ /* 0x000fe20003f64070 */
[--C-:B------:R-:W-:Y:S01]  /*3dd0*/  @!P5 IMAD.IADD R70, R70, 0x1, -R11.reuse ;  /* 0x000000014646d824 */ /* 0x100fe200078e0a0b */
[----:B------:R-:W-:Y:S01]  /*3de0*/  ISETP.GE.AND P5, PT, R15, RZ, PT ;  /* 0x000000ff0f00720c */ /* 0x000fe20003fa6270 */
[C---:B------:R-:W-:Y:S02]  /*3df0*/  IMAD R74, R11.reuse, R0, R74 ;  /* 0x000000000b4a7224 */ /* 0x040fe400078e024a */
[----:B------:R-:W-:Y:S02]  /*3e00*/  VIADD R15, R10, 0x154 ;  /* 0x000001540a0f7836 */ /* 0x000fe40000000000 */
[--C-:B------:R-:W-:Y:S01]  /*3e10*/  @!P0 IMAD.IADD R102, R102, 0x1, -R11.reuse ;  /* 0x0000000166668824 */ /* 0x100fe200078e0a0b */
[C---:B------:R-:W-:Y:S01]  /*3e20*/  ISETP.GT.U32.AND P0, PT, R11.reuse, R74, PT ;  /* 0x0000004a0b00720c */ /* 0x040fe20003f04070 */
[--C-:B------:R-:W-:Y:S01]  /*3e30*/  @!P6 IMAD.IADD R72, R72, 0x1, -R11.reuse ;  /* 0x000000014848e824 */ /* 0x100fe200078e0a0b */
[----:B------:R-:W-:Y:S01]  /*3e40*/  IABS R98, R15 ;  /* 0x0000000f00627213 */ /* 0x000fe20000000000 */
[----:B------:R-:W-:Y:S01]  /*3e50*/  @!P4 IMAD.MOV R66, RZ, RZ, -R66 ;  /* 0x000000ffff42c224 */ /* 0x000fe200078e0a42 */
[C---:B------:R-:W-:Y:S01]  /*3e60*/  ISETP.GT.U32.AND P4, PT, R11.reuse, R70, PT ;  /* 0x000000460b00720c */ /* 0x040fe20003f84070 */
[----:B------:R-:W-:Y:S01]  /*3e70*/  @!P3 IMAD.IADD R100, R100, 0x1, -R11 ;  /* 0x000000016464b824 */ /* 0x000fe200078e0a0b */
[----:B------:R-:W-:Y:S01]  /*3e80*/  ISETP.GT.U32.AND P3, PT, R11, R72, PT ;  /* 0x000000480b00720c */ /* 0x000fe20003f64070 */
[----:B------:R-:W-:Y:S01]  /*3e90*/  IMAD.HI.U32 R0, R12, R98, RZ ;  /* 0x000000620c007227 */ /* 0x000fe200078e00ff */
[----:B------:R-:W-:-:S03]  /*3ea0*/  ISETP.GE.AND P6, PT, R13, RZ, PT ;  /* 0x000000ff0d00720c */ /* 0x000fc60003fc6270 */
[----:B------:R-:W-:Y:S02]  /*3eb0*/  VIADD R6, R10, 0x150 ;  /* 0x000001500a067836 */ /* 0x000fe40000000000 */
[----:B------:R-:W-:Y:S02]  /*3ec0*/  IMAD.MOV R0, RZ, RZ, -R0 ;  /* 0x000000ffff007224 */ /* 0x000fe400078e0a00 */
[--C-:B------:R-:W-:Y:S01]  /*3ed0*/  @!P0 IMAD.IADD R74, R74, 0x1, -R11.reuse ;  /* 0x000000014a4a8824 */ /* 0x100fe200078e0a0b */
[----:B------:R-:W-:Y:S01]  /*3ee0*/  IABS R78, R6 ;  /* 0x00000006004e7213 */ /* 0x000fe20000000000 */
[C---:B------:R-:W-:Y:S02]  /*3ef0*/  IMAD R98, R11.reuse, R0, R98 ;  /* 0x000000000b627224 */ /* 0x040fe400078e0262 */
[----:B------:R-:W-:Y:S01]  /*3f00*/  @!P3 IMAD.IADD R72, R72, 0x1, -R11 ;  /* 0x000000014848b824 */ /* 0x000fe200078e0a0b */
[C---:B------:R-:W-:Y:S01]  /*3f10*/  ISETP.GT.U32.AND P0, PT, R11.reuse, R74, PT ;  /* 0x0000004a0b00720c */ /* 0x040fe20003f04070 */
[----:B------:R-:W-:Y:S01]  /*3f20*/  IMAD.HI.U32 R0, R12, R78, RZ ;  /* 0x0000004e0c007227 */ /* 0x000fe200078e00ff */
[----:B------:R-:W-:-:S03]  /*3f30*/  ISETP.GT.U32.AND P3, PT, R11, R98, PT ;  /* 0x000000620b00720c */ /* 0x000fc60003f64070 */
[----:B------:R-:W-:Y:S01]  /*3f40*/  @!P2 IMAD.MOV R68, RZ, RZ, -R68 ;  /* 0x000000ffff44a224 */ /* 0x000fe200078e0a44 */
[----:B------:R-:W-:Y:S01]  /*3f50*/  ISETP.GE.AND P2, PT, R14, RZ, PT ;  /* 0x000000ff0e00720c */ /* 0x000fe20003f46270 */
[--C-:B------:R-:W-:Y:S01]  /*3f60*/  @!P4 IMAD.IADD R70, R70, 0x1, -R11.reuse ;  /* 0x000000014646c824 */ /* 0x100fe200078e0a0b */
[----:B------:R-:W-:Y:S01]  /*3f70*/  ISETP.GE.AND P4, PT, R16, RZ, PT ;  /* 0x000000ff1000720c */ /* 0x000fe20003f86270 */
[----:B------:R-:W-:Y:S02]  /*3f80*/  VIADD R13, R10, 0x14c ;  /* 0x0000014c0a0d7836 */ /* 0x000fe40000000000 */
[----:B------:R-:W-:Y:S02]  /*3f90*/  IMAD.MOV R0, RZ, RZ, -R0 ;  /* 0x000000ffff007224 */ /* 0x000fe400078e0a00 */
[----:B------:R-:W-:Y:S01]  /*3fa0*/  @!P1 IMAD.MOV R70, RZ, RZ, -R70 ;  /* 0x000000ffff469224 */ /* 0x000fe200078e0a46 */
[C---:B------:R-:W-:Y:S01]  /*3fb0*/  ISETP.GT.U32.AND P1, PT, R11.reuse, R100, PT ;  /* 0x000000640b00720c */ /* 0x040fe20003f24070 */
[----:B------:R-:W-:Y:S01]  /*3fc0*/  IMAD R78, R11, R0, R78 ;  /* 0x000000000b4e7224 */ /* 0x000fe200078e024e */
[----:B------:R-:W-:Y:S01]  /*3fd0*/  IABS R96, R13 ;  /* 0x0000000d00607213 */ /* 0x000fe20000000000 */
[----:B------:R-:W-:Y:S01]  /*3fe0*/  @!P5 IMAD.MOV R102, RZ, RZ, -R102 ;  /* 0x000000ffff66d224 */ /* 0x000fe200078e0a66 */
[----:B------:R-:W-:Y:S01]  /*3ff0*/  ISETP.GE.AND P5, PT, R15, RZ, PT ;  /* 0x000000ff0f00720c */ /* 0x000fe20003fa6270 */
[----:B------:R-:W-:Y:S01]  /*4000*/  @!P0 IMAD.IADD R74, R74, 0x1, -R11 ;  /* 0x000000014a4a8824 */ /* 0x000fe200078e0a0b */
[----:B------:R-:W-:Y:S01]  /*4010*/  ISETP.GT.U32.AND P0, PT, R11, R78, PT ;  /* 0x0000004e0b00720c */ /* 0x000fe20003f04070 */
[----:B------:R-:W-:-:S02]  /*4020*/  VIADD R15, R10, 0x144 ;  /* 0x000001440a0f7836 */ /* 0x000fc40000000000 */
[----:B------:R-:W-:-:S03]  /*4030*/  IMAD.HI.U32 R0, R12, R96, RZ ;  /* 0x000000600c007227 */ /* 0x000fc600078e00ff */
[----:B------:R-:W-:Y:S01]  /*4040*/  IABS R94, R15 ;  /* 0x0000000f005e7213 */ /* 0x000fe20000000000 */
[--C-:B------:R-:W-:Y:S01]  /*4050*/  @!P3 IMAD.IADD R98, R98, 0x1, -R11.reuse ;  /* 0x000000016262b824 */ /* 0x100fe200078e0a0b */
[----:B------:R-:W-:Y:S01]  /*4060*/  ISETP.GE.AND P3, PT, R13, RZ, PT ;  /* 0x000000ff0d00720c */ /* 0x000fe20003f66270 */
[----:B------:R-:W-:Y:S02]  /*4070*/  IMAD.MOV R0, RZ, RZ, -R0 ;  /* 0x000000ffff007224 */ /* 0x000fe400078e0a00 */
[----:B------:R-:W-:Y:S01]  /*4080*/  @!P2 IMAD.MOV R72, RZ, RZ, -R72 ;  /* 0x000000ffff48a224 */ /* 0x000fe200078e0a48 */
[C---:B------:R-:W-:Y:S01]  /*4090*/  ISETP.GT.U32.AND P2, PT, R11.reuse, R98, PT ;  /* 0x000000620b00720c */ /* 0x040fe20003f44070 */
[----:B------:R-:W-:Y:S01]  /*40a0*/  @!P1 IMAD.IADD R100, R100, 0x1, -R11 ;  /* 0x0000000164649824 */ /* 0x000fe200078e0a0b */
[----:B------:R-:W-:Y:S01]  /*40b0*/  ISETP.GE.AND P1, PT, R6, RZ, PT ;  /* 0x000000ff0600720c */ /* 0x000fe20003f26270 */
[----:B------:R-:W-:Y:S02]  /*40c0*/  VIADD R14, R10, 0x148 ;  /* 0x000001480a0e7836 */ /* 0x000fe40000000000 */
[----:B------:R-:W-:-:S02]  /*40d0*/  IMAD R96, R11, R0, R96 ;  /* 0x000000000b607224 */ /* 0x000fc400078e0260 */
        /* <DEDUP_REMOVED lines=8> */
[--C-:B------:R-:W-:Y:S01]  /*4160*/  @!P2 IMAD.IADD R98, R98, 0x1, -R11.reuse ;  /* 0x000000016262a824 */ /* 0x100fe200078e0a0b */
[----:B------:R-:W-:Y:S01]  /*4170*/  ISETP.GE.AND P2, PT, R15, RZ, PT ;  /* 0x000000ff0f00720c */ /* 0x000fe20003f46270 */
[C---:B------:R-:W-:Y:S02]  /*4180*/  IMAD R94, R11.reuse, R6, R94 ;  /* 0x000000060b5e7224 */ /* 0x040fe400078e025e */
[----:B------:R-:W-:Y:S02]  /*4190*/  IMAD.MOV R0, RZ, RZ, -R0 ;  /* 0x000000ffff007224 */ /* 0x000fe400078e0a00 */
[----:B------:R-:W-:Y:S01]  /*41a0*/  @!P5 IMAD.MOV R98, RZ, RZ, -R98 ;  /* 0x000000ffff62d224 */ /* 0x000fe200078e0a62 */
[C---:B------:R-:W-:Y:S01]  /*41b0*/  ISETP.GT.U32.AND P5, PT, R11.reuse, R94, PT ;  /* 0x0000005e0b00720c */ /* 0x040fe20003fa4070 */
[----:B------:R-:W-:Y:S02]  /*41c0*/  IMAD R80, R11, R0, R80 ;  /* 0x000000000b507224 */ /* 0x000fe400078e0250 */
[----:B------:R-:W-:-:S02]  /*41d0*/  @!P4 IMAD.IADD R96, R96, 0x1, -R11 ;  /* 0x000000016060c824 */ /* 0x000fc400078e0a0b */
[--C-:B------:R-:W-:Y:S01]  /*41e0*/  @!P0 IMAD.IADD R78, R78, 0x1, -R11.reuse ;  /* 0x000000014e4e8824 */ /* 0x100fe200078e0a0b */
[C---:B------:R-:W-:Y:S01]  /*41f0*/  ISETP.GT.U32.AND P0, PT, R11.reuse, R80, PT ;  /* 0x000000500b00720c */ /* 0x040fe20003f04070 */
[----:B------:R-:W-:Y:S01]  /*4200*/  @!P6 IMAD.MOV R74, RZ, RZ, -R74 ;  /* 0x000000ffff4ae224 */ /* 0x000fe200078e0a4a */
[C---:B------:R-:W-:Y:S01]  /*4210*/  ISETP.GT.U32.AND P4, PT, R11.reuse, R96, PT ;  /* 0x000000600b00720c */ /* 0x040fe20003f84070 */
[----:B------:R-:W-:Y:S01]  /*4220*/  VIADD R13, R10, 0x140 ;  /* 0x000001400a0d7836 */ /* 0x000fe20000000000 */
[----:B------:R-:W-:Y:S01]  /*4230*/  ISETP.GE.AND P6, PT, R14, RZ, PT ;  /* 0x000000ff0e00720c */ /* 0x000fe20003fc6270 */
[----:B------:R-:W-:Y:S02]  /*4240*/  VIADD R14, R10, 0x138 ;  /* 0x000001380a0e7836 */ /* 0x000fe40000000000 */
[--C-:B------:R-:W-:Y:S01]  /*4250*/  @!P5 IMAD.IADD R94, R94, 0x1, -R11.reuse ;  /* 0x000000015e5ed824 */ /* 0x100fe200078e0a0b */
[----:B------:R-:W-:Y:S01]  /*4260*/  IABS R82, R13 ;  /* 0x0000000d00527213 */ /* 0x000fe20000000000 */
[----:B------:R-:W-:Y:S01]  /*4270*/  VIADD R6, R10, 0x13c ;  /* 0x0000013c0a067836 */ /* 0x000fe20000000000 */
[----:B------:R-:W-:Y:S01]  /*4280*/  IABS R84, R14 ;  /* 0x0000000e00547213 */ /* 0x000fe20000000000 */
[----:B------:R-:W-:Y:S01]  /*4290*/  @!P1 IMAD.MOV R78, RZ, RZ, -R78 ;  /* 0x000000ffff4e9224 */ /* 0x000fe200078e0a4e */
[C---:B------:R-:W-:Y:S01]  /*42a0*/  ISETP.GT.U32.AND P5, PT, R11.reuse, R94, PT ;  /* 0x0000005e0b00720c */ /* 0x040fe20003fa4070 */
[--C-:B------:R-:W-:Y:S01]  /*42b0*/  @!P0 IMAD.IADD R80, R80, 0x1, -R11.reuse ;  /* 0x0000000150508824 */ /* 0x100fe200078e0a0b */
[----:B------:R-:W-:Y:S01]  /*42c0*/  IABS R92, R6 ;  /* 0x00000006005c7213 */ /* 0x000fe20000000000 */
[----:B------:R-:W-:Y:S01]  /*42d0*/  @!P4 IMAD.IADD R96, R96, 0x1, -R11 ;  /* 0x000000016060c824 */ /* 0x000fe200078e0a0b */
[----:B------:R-:W-:Y:S01]  /*42e0*/  ISETP.GE.AND P4, PT, R6, RZ, PT ;  /* 0x000000ff0600720c */ /* 0x000fe20003f86270 */
[----:B------:R-:W-:Y:S01]  /*42f0*/  IMAD.HI.U32 R6, R12, R84, RZ ;  /* 0x000000540c067227 */ /* 0x000fe200078e00ff */
[----:B------:R-:W-:-:S02]  /*4300*/  ISETP.GT.U32.AND P0, PT, R11, R80, PT ;  /* 0x000000500b00720c */ /* 0x000fc40003f04070 */
[----:B------:R-:W-:Y:S01]  /*4310*/  ISETP.GE.AND P1, PT, R13, RZ, PT ;  /* 0x000000ff0d00720c */ /* 0x000fe20003f26270 */
[----:B------:R-:W-:-:S04]  /*4320*/  IMAD.HI.U32 R0, R12, R82, RZ ;  /* 0x000000520c007227 */ /* 0x000fc800078e00ff */
[----:B------:R-:W-:Y:S02]  /*4330*/  IMAD.MOV R6, RZ, RZ, -R6 ;  /* 0x000000ffff067224 */ /* 0x000fe400078e0a06 */
[----:B------:R-:W-:Y:S02]  /*4340*/  IMAD.MOV R13, RZ, RZ, -R0 ;  /* 0x000000ffff0d7224 */ /* 0x000fe400078e0a00 */
[C---:B------:R-:W-:Y:S02]  /*4350*/  IMAD R84, R11.reuse, R6, R84 ;  /* 0x000000060b547224 */ /* 0x040fe400078e0254 */
[----:B------:R-:W-:Y:S02]  /*4360*/  @!P5 IMAD.IADD R94, R94, 0x1, -R11 ;  /* 0x000000015e5ed824 */ /* 0x000fe400078e0a0b */
[C---:B------:R-:W-:Y:S02]  /*4370*/  IMAD R82, R11.reuse, R13, R82 ;  /* 0x0000000d0b527224 */ /* 0x040fe400078e0252 */
[----:B------:R-:W-:Y:S01]  /*4380*/  @!P2 IMAD.MOV R94, RZ, RZ, -R94 ;  /* 0x000000ffff5ea224 */ /* 0x000fe200078e0a5e */
[----:B------:R-:W-:Y:S01]  /*4390*/  ISETP.GT.U32.AND P2, PT, R11, R84, PT ;  /* 0x000000540b00720c */ /* 0x000fe20003f44070 */
[----:B------:R-:W-:Y:S01]  /*43a0*/  @!P3 IMAD.MOV R96, RZ, RZ, -R96 ;  /* 0x000000ffff60b224 */ /* 0x000fe200078e0a60 */
[----:B------:R-:W-:Y:S01]  /*43b0*/  ISETP.GE.AND P3, PT, R14, RZ, PT ;  /* 0x000000ff0e00720c */ /* 0x000fe20003f66270 */
[----:B------:R-:W-:-:S04]  /*43c0*/  IMAD.HI.U32 R0, R12, R92, RZ ;  /* 0x0000005c0c007227 */ /* 0x000fc800078e00ff */
[--C-:B------:R-:W-:Y:S01]  /*43d0*/  @!P0 IMAD.IADD R80, R80, 0x1, -R11.reuse ;  /* 0x0000000150508824 */ /* 0x100fe200078e0a0b */
[C---:B------:R-:W-:Y:S01]  /*43e0*/  ISETP.GT.U32.AND P0, PT, R11.reuse, R82, PT ;  /* 0x000000520b00720c */ /* 0x040fe20003f04070 */
[C---:B------:R-:W-:Y:S02]  /*43f0*/  VIADD R14, R10.reuse, 0x130 ;  /* 0x000001300a0e7836 */ /* 0x040fe40000000000 */
[----:B------:R-:W-:Y:S02]  /*4400*/  IMAD.MOV R0, RZ, RZ, -R0 ;  /* 0x000000ffff007224 */ /* 0x000fe400078e0a00 */
[----:B------:R-:W-:Y:S01]  /*4410*/  VIADD R16, R10, 0x128 ;  /* 0x000001280a107836 */ /* 0x000fe20000000000 */
[----:B------:R-:W-:Y:S01]  /*4420*/  IABS R86, R14 ;  /* 0x0000000e00567213 */ /* 0x000fe20000000000 */
[----:B------:R-:W-:Y:S02]  /*4430*/  IMAD R92, R11, R0, R92 ;  /* 0x000000000b5c7224 */ /* 0x000fe400078e025c */
[----:B------:R-:W-:Y:S01]  /*4440*/  @!P2 IMAD.IADD R84, R84, 0x1, -R11 ;  /* 0x000000015454a824 */ /* 0x000fe200078e0a0b */
[----:B------:R-:W-:Y:S01]  /*4450*/  IABS R158, R16 ;  /* 0x00000010009e7213 */ /* 0x000fe20000000000 */
[----:B------:R-:W-:-:S03]  /*4460*/  IMAD.HI.U32 R6, R12, R86, RZ ;  /* 0x000000560c067227 */ /* 0x000fc600078e00ff */
[C---:B------:R-:W-:Y:S01]  /*4470*/  ISETP.GT.U32.AND P2, PT, R11.reuse, R84, PT ;  /* 0x000000540b00720c */ /* 0x040fe20003f44070 */
[----:B------:R-:W-:Y:S01]  /*4480*/  @!P6 IMAD.MOV R80, RZ, RZ, -R80 ;  /* 0x000000ffff50e224 */ /* 0x000fe200078e0a50 */
[C---:B------:R-:W-:Y:S01]  /*4490*/  ISETP.GT.U32.AND P6, PT, R11.reuse, R92, PT ;  /* 0x0000005c0b00720c */ /* 0x040fe20003fc4070 */
[----:B------:R-:W-:Y:S02]  /*44a0*/  VIADD R0, R10, 0x134 ;  /* 0x000001340a007836 */ /* 0x000fe40000000000 */
[----:B------:R-:W-:Y:S02]  /*44b0*/  @!P0 IMAD.IADD R82, R82, 0x1, -R11 ;  /* 0x0000000152528824 */ /* 0x000fe400078e0a0b */
[----:B------:R-:W-:Y:S01]  /*44c0*/  IMAD.MOV R6, RZ, RZ, -R6 ;  /* 0x000000ffff067224 */ /* 0x000fe200078e0a06 */
[----:B------:R-:W-:Y:S01]  /*44d0*/  IABS R90, R0 ;  /* 0x00000000005a7213 */ /* 0x000fe20000000000 */
[----:B------:R-:W-:Y:S01]  /*44e0*/  VIADD R15, R10, 0x12c ;  /* 0x0000012c0a0f7836 */ /* 0x000fe20000000000 */
[C---:B------:R-:W-:Y:S01]  /*44f0*/  ISETP.GT.U32.AND P0, PT, R11.reuse, R82, PT ;  /* 0x000000520b00720c */ /* 0x040fe20003f04070 */
[----:B------:R-:W-:Y:S01]  /*4500*/  IMAD R86, R11, R6, R86 ;  /* 0x000000060b567224 */ /* 0x000fe200078e0256 */
[----:B------:R-:W-:Y:S01]  /*4510*/  ISETP.GE.AND P5, PT, R0, RZ, PT ;  /* 0x000000ff0000720c */ /* 0x000fe20003fa6270 */
[----:B------:R-:W-:Y:S01]  /*4520*/  IMAD.HI.U32 R6, R12, R158, RZ ;  /* 0x0000009e0c067227 */ /* 0x000fe200078e00ff */
[----:B------:R-:W-:-:S03]  /*4530*/  IABS R88, R15 ;  /* 0x0000000f00587213 */ /* 0x000fc60000000000 */
[----:B------:R-:W-:-:S04]  /*4540*/  IMAD.HI.U32 R0, R12, R90, RZ ;  /* 0x0000005a0c007227 */ /* 0x000fc800078e00ff */
[----:B------:R-:W-:Y:S02]  /*4550*/  IMAD.MOV R6, RZ, RZ, -R6 ;  /* 0x000000ffff067224 */ /* 0x000fe400078e0a06 */
[--C-:B------:R-:W-:Y:S02]  /*4560*/  @!P6 IMAD.IADD R92, R92, 0x1, -R11.reuse ;  /* 0x000000015c5ce824 */ /* 0x100fe400078e0a0b */
[----:B------:R-:W-:Y:S02]  /*4570*/  IMAD.MOV R13, RZ, RZ, -R0 ;  /* 0x000000ffff0d7224 */ /* 0x000fe400078e0a00 */
[C---:B------:R-:W-:Y:S01]  /*4580*/  IMAD R158, R11.reuse, R6, R158 ;  /* 0x000000060b9e7224 */ /* 0x040fe200078e029e */
[C---:B------:R-:W-:Y:S01]  /*4590*/  ISETP.GT.U32.AND P6, PT, R11.reuse, R92, PT ;  /* 0x0000005c0b00720c */ /* 0x040fe20003fc4070 */
[--C-:B------:R-:W-:Y:S02]  /*45a0*/  @!P2 IMAD.IADD R84, R84, 0x1, -R11.reuse ;  /* 0x000000015454a824 */ /* 0x100fe400078e0a0b */
[----:B------:R-:W-:Y:S01]  /*45b0*/  @!P0 IMAD.IADD R82, R82, 0x1, -R11 ;  /* 0x0000000152528824 */ /* 0x000fe200078e0a0b */
[----:B------:R-:W-:Y:S01]  /*45c0*/  ISETP.GE.AND P0, PT, R14, RZ, PT ;  /* 0x000000ff0e00720c */ /* 0x000fe20003f06270 */
[----:B------:R-:W-:-:S02]  /*45d0*/  IMAD R90, R11, R13, R90 ;  /* 0x0000000d0b5a7224 */ /* 0x000fc400078e025a */
[----:B------:R-:W-:Y:S01]  /*45e0*/  @!P3 IMAD.MOV R84, RZ, RZ, -R84 ;  /* 0x000000ffff54b224 */ /* 0x000fe200078e0a54 */
[----:B------:R-:W-:Y:S01]  /*45f0*/  ISETP.GT.U32.AND P3, PT, R11, R158, PT ;  /* 0x0000009e0b00720c */ /* 0x000fe20003f64070 */
[----:B------:R-:W-:Y:S02]  /*4600*/  VIADD R13, R10, 0x124 ;  /* 0x000001240a0d7836 */ /* 0x000fe40000000000 */
[----:B------:R-:W-:-:S03]  /*4610*/  IMAD.HI.U32 R0, R12, R88, RZ ;  /* 0x000000580c007227 */ /* 0x000fc600078e00ff */
[----:B------:R-:W-:Y:S01]  /*4620*/  IABS R160, R13 ;  /* 0x0000000d00a07213 */ /* 0x000fe20000000000 */
[----:B------:R-:W-:Y:S01]  /*4630*/  @!P1 IMAD.MOV R82, RZ, RZ, -R82 ;  /* 0x000000ffff529224 */ /* 0x000fe200078e0a52 */
[C---:B------:R-:W-:Y:S01]  /*4640*/  ISETP.GT.U32.AND P1, PT, R11.reuse, R86, PT ;  /* 0x000000560b00720c */ /* 0x040fe20003f24070 */
[----:B------:R-:W-:Y:S02]  /*4650*/  IMAD.MOV R0, RZ, RZ, -R0 ;  /* 0x000000ffff007224 */ /* 0x000fe400078e0a00 */
[----:B------:R-:W-:Y:S02]  /*4660*/  VIADD R14, R10, 0x120 ;  /* 0x000001200a0e7836 */ /* 0x000fe40000000000 */
[----:B------:R-:W-:Y:S02]  /*4670*/  IMAD R88, R11, R0, R88 ;  /* 0x000000000b587224 */ /* 0x000fe400078e0258 */
[----:B------:R-:W-:Y:S01]  /*4680*/  IMAD.HI.U32 R0, R12, R160, RZ ;  /* 0x000000a00c007227 */ /* 0x000fe200078e00ff */
[----:B------:R-:W-:-:S02]  /*4690*/  IABS R162, R14 ;  /* 0x0000000e00a27213 */ /* 0x000fc40000000000 */
[C---:B------:R-:W-:Y:S01]  /*46a0*/  ISETP.GT.U32.AND P2, PT, R11.reuse, R88, PT ;  /* 0x000000580b00720c */ /* 0x040fe20003f44070 */
[--C-:B------:R-:W-:Y:S01]  /*46b0*/  @!P6 IMAD.IADD R92, R92, 0x1, -R11.reuse ;  /* 0x000000015c5ce824 */ /* 0x100fe200078e0a0b */
[C---:B------:R-:W-:Y:S01]  /*46c0*/  ISETP.GT.U32.AND P6, PT, R11.reuse, R90, PT ;  /* 0x0000005a0b00720c */ /* 0x040fe20003fc4070 */
[--C-:B------:R-:W-:Y:S02]  /*46d0*/  @!P3 IMAD.IADD R158, R158, 0x1, -R11.reuse ;  /* 0x000000019e9eb824 */ /* 0x100fe400078e0a0b */
[----:B------:R-:W-:Y:S02]  /*46e0*/  IMAD.MOV R0, RZ, RZ, -R0 ;  /* 0x000000ffff007224 */ /* 0x000fe400078e0a00 */
[----:B------:R-:W-:Y:S01]  /*46f0*/  @!P1 IMAD.IADD R86, R86, 0x1, -R11 ;  /* 0x0000000156569824 */ /* 0x000fe200078e0a0b */
[C---:B------:R-:W-:Y:S01]  /*4700*/  ISETP.GT.U32.AND P3, PT, R11.reuse, R158, PT ;  /* 0x0000009e0b00720c */ /* 0x040fe20003f64070 */
[C---:B------:R-:W-:Y:S02]  /*4710*/  IMAD R160, R11.reuse, R0, R160 ;  /* 0x000000000ba07224 */ /* 0x040fe400078e02a0 */
[----:B------:R-:W-:Y:S01]  /*4720*/  IMAD.HI.U32 R0, R12, R162, RZ ;  /* 0x000000a20c007227 */ /* 0x000fe200078e00ff */
[----:B------:R-:W-:-:S03]  /*4730*/  ISETP.GT.U32.AND P1, PT, R11, R86, PT ;  /* 0x000000560b00720c */ /* 0x000fc60003f24070 */
[----:B------:R-:W-:Y:S02]  /*4740*/  IMAD.MOV R0, RZ, RZ, -R0 ;  /* 0x000000ffff007224 */ /* 0x000fe400078e0a00 */
[--C-:B------:R-:W-:Y:S02]  /*4750*/  @!P6 IMAD.IADD R90, R90, 0x1, -R11.reuse ;  /* 0x000000015a5ae824 */ /* 0x100fe400078e0a0b */
[--C-:B------:R-:W-:Y:S02]  /*4760*/  @!P2 IMAD.IADD R88, R88, 0x1, -R11.reuse ;  /* 0x000000015858a824 */ /* 0x100fe400078e0a0b */
[C---:B------:R-:W-:Y:S01]  /*4770*/  IMAD R162, R11.reuse, R0, R162 ;  /* 0x000000000ba27224 */ /* 0x040fe200078e02a2 */
[----:B------:R-:W-:Y:S01]  /*4780*/  ISETP.GT.U32.AND P6, PT, R11, R90, PT ;  /* 0x0000005a0b00720c */ /* 0x000fe20003fc4070 */
[----:B------:R-:W-:Y:S01]  /*4790*/  @!P4 IMAD.MOV R92, RZ, RZ, -R92 ;  /* 0x000000ffff5cc224 */ /* 0x000fe200078e0a5c */
[----:B------:R-:W-:Y:S01]  /*47a0*/  ISETP.GE.AND P4, PT, R15, RZ, PT ;  /* 0x000000ff0f00720c */ /* 0x000fe20003f86270 */
[----:B------:R-:W-:Y:S01]  /*47b0*/  VIADD R15, R10, 0x11c ;  /* 0x0000011c0a0f7836 */ /* 0x000fe20000000000 */
[C---:B------:R-:W-:Y:S01]  /*47c0*/  ISETP.GT.U32.AND P2, PT, R11.reuse, R88, PT ;  /* 0x000000580b00720c */ /* 0x040fe20003f44070 */
[--C-:B------:R-:W-:Y:S01]  /*47d0*/  @!P3 IMAD.IADD R158, R158, 0x1, -R11.reuse ;  /* 0x000000019e9eb824 */ /* 0x100fe200078e0a0b */
[C---:B------:R-:W-:Y:S01]  /*47e0*/  ISETP.GT.U32.AND P3, PT, R11.reuse, R162, PT ;  /* 0x000000a20b00720c */ /* 0x040fe20003f64070 */
[----:B------:R-:W-:Y:S01]  /*47f0*/  @!P1 IMAD.IADD R86, R86, 0x1, -R11 ;  /* 0x0000000156569824 */ /* 0x000fe200078e0a0b */
[----:B------:R-:W-:Y:S01]  /*4800*/  IABS R168, R15 ;  /* 0x0000000f00a87213 */ /* 0x000fe20000000000 */
[----:B------:R-:W-:Y:S01]  /*4810*/  VIADD R0, R10, 0x118 ;  /* 0x000001180a007836 */ /* 0x000fe20000000000 */
[----:B------:R-:W-:Y:S01]  /*4820*/  ISETP.GT.U32.AND P1, PT, R11, R160, PT ;  /* 0x000000a00b00720c */ /* 0x000fe20003f24070 */
[----:B------:R-:W-:Y:S01]  /*4830*/  @!P0 IMAD.MOV R86, RZ, RZ, -R86 ;  /* 0x000000ffff568224 */ /* 0x000fe200078e0a56 */
[----:B------:R-:W-:Y:S01]  /*4840*/  ISETP.GE.AND P0, PT, R14, RZ, PT ;  /* 0x000000ff0e00720c */ /* 0x000fe20003f06270 */
[----:B------:R-:W-:Y:S01]  /*4850*/  IMAD.HI.U32 R6, R12, R168, RZ ;  /* 0x000000a80c067227 */ /* 0x000fe200078e00ff */
[----:B------:R-:W-:-:S03]  /*4860*/  IABS R166, R0 ;  /* 0x0000000000a67213 */ /* 0x000fc60000000000 */
[--C-:B------:R-:W-:Y:S01]  /*4870*/  @!P6 IMAD.IADD R90, R90, 0x1, -R11.reuse ;  /* 0x000000015a5ae824 */ /* 0x100fe200078e0a0b */
[----:B------:R-:W-:Y:S01]  /*4880*/  ISETP.GE.AND P6, PT, R16, RZ, PT ;  /* 0x000000ff1000720c */ /* 0x000fe20003fc6270 */
[----:B------:R-:W-:Y:S02]  /*4890*/  IMAD.MOV R6, RZ, RZ, -R6 ;  /* 0x000000ffff067224 */ /* 0x000fe400078e0a06 */
[--C-:B------:R-:W-:Y:S01]  /*48a0*/  @!P2 IMAD.IADD R88, R88, 0x1, -R11.reuse ;  /* 0x000000015858a824 */ /* 0x100fe200078e0a0b */
[----:B------:R-:W-:Y:S01]  /*48b0*/  ISETP.GE.AND P2, PT, R15, RZ, PT ;  /* 0x000000ff0f00720c */ /* 0x000fe20003f46270 */
[--C-:B------:R-:W-:Y:S02]  /*48c0*/  @!P3 IMAD.IADD R162, R162, 0x1, -R11.reuse ;  /* 0x00000001a2a2b824 */ /* 0x100fe400078e0a0b */
[C---:B------:R-:W-:Y:S02]  /*48d0*/  IMAD R168, R11.reuse, R6, R168 ;  /* 0x000000060ba87224 */ /* 0x040fe400078e02a8 */
[----:B------:R-:W-:Y:S01]  /*48e0*/  @!P1 IMAD.IADD R160, R160, 0x1, -R11 ;  /* 0x00000001a0a09824 */ /* 0x000fe200078e0a0b */
[----:B------:R-:W-:Y:S01]  /*48f0*/  ISETP.GT.U32.AND P3, PT, R11, R162, PT ;  /* 0x000000a20b00720c */ /* 0x000fe20003f64070 */
[----:B------:R-:W-:-:S02]  /*4900*/  VIADD R6, R10, 0x114 ;  /* 0x000001140a067836 */ /* 0x000fc40000000000 */
[----:B------:R-:W-:Y:S01]  /*4910*/  @!P4 IMAD.MOV R88, RZ, RZ, -R88 ;  /* 0x000000ffff58c224 */ /* 0x000fe200078e0a58 */
[----:B------:R-:W-:Y:S01]  /*4920*/  ISETP.GE.AND P4, PT, R0, RZ, PT ;  /* 0x000000ff0000720c */ /* 0x000fe20003f86270 */
[----:B------:R-:W-:Y:S01]  /*4930*/  IMAD.HI.U32 R0, R12, R166, RZ ;  /* 0x000000a60c007227 */ /* 0x000fe200078e00ff */
[----:B------:R-:W-:Y:S02]  /*4940*/  ISETP.GT.U32.AND P1, PT, R11, R160, PT ;  /* 0x000000a00b00720c */ /* 0x000fe40003f24070 */
[----:B------:R-:W-:Y:S01]  /*4950*/  IABS R164, R6 ;  /* 0x0000000600a47213 */ /* 0x000fe20000000000 */
[----:B------:R-:W-:Y:S02]  /*4960*/  IMAD.MOV R0, RZ, RZ, -R0 ;  /* 0x000000ffff007224 */ /* 0x000fe400078e0a00 */
[----:B------:R-:W-:Y:S01]  /*4970*/  @!P5 IMAD.MOV R90, RZ, RZ, -R90 ;  /* 0x000000ffff5ad224 */ /* 0x000fe200078e0a5a */
[----:B------:R-:W-:Y:S01]  /*4980*/  ISETP.GE.AND P5, PT, R13, RZ, PT ;  /* 0x000000ff0d00720c */ /* 0x000fe20003fa6270 */
[----:B------:R-:W-:Y:S01]  /*4990*/  @!P6 IMAD.MOV R158, RZ, RZ, -R158 ;  /* 0x000000ffff9ee224 */ /* 0x000fe200078e0a9e */
[----:B------:R-:W-:Y:S01]  /*49a0*/  ISETP.GE.AND P6, PT, R6, RZ, PT ;  /* 0x000000ff0600720c */ /* 0x000fe20003fc6270 */
[----:B------:R-:W-:-:S04]  /*49b0*/  IMAD.HI.U32 R6, R12, R164, RZ ;  /* 0x000000a40c067227 */ /* 0x000fc800078e00ff */
[C---:B------:R-:W-:Y:S02]  /*49c0*/  IMAD R166, R11.reuse, R0, R166 ;  /* 0x000000000ba67224 */ /* 0x040fe400078e02a6 */
[----:B------:R-:W-:Y:S02]  /*49d0*/  IMAD.MOV R6, RZ, RZ, -R6 ;  /* 0x000000ffff067224 */ /* 0x000fe400078e0a06 */
[--C-:B------:R-:W-:Y:S01]  /*49e0*/  @!P3 IMAD.IADD R162, R162, 0x1, -R11.reuse ;  /* 0x00000001a2a2b824 */ /* 0x100fe200078e0a0b */
[C---:B------:R-:W-:Y:S01]  /*49f0*/  ISETP.GT.U32.AND P3, PT, R11.reuse, R166, PT ;  /* 0x000000a60b00720c */ /* 0x040fe20003f64070 */
[----:B------:R-:W-:Y:S01]  /*4a00*/  @!P1 IMAD.IADD R160, R160, 0x1, -R11 ;  /* 0x00000001a0a09824 */ /* 0x000fe200078e0a0b */
[C---:B------:R-:W-:Y:S01]  /*4a10*/  ISETP.GT.U32.AND P1, PT, R11.reuse, R168, PT ;  /* 0x000000a80b00720c */ /* 0x040fe20003f24070 */
[----:B------:R-:W-:Y:S02]  /*4a20*/  IMAD R164, R11, R6, R164 ;  /* 0x000000060ba47224 */ /* 0x000fe400078e02a4 */
[----:B------:R-:W-:-:S02]  /*4a30*/  @!P5 IMAD.MOV R160, RZ, RZ, -R160 ;  /* 0x000000ffffa0d224 */ /* 0x000fc400078e0aa0 */
[C---:B------:R-:W-:Y:S01]  /*4a40*/  VIADD R13, R10.reuse, 0x110 ;  /* 0x000001100a0d7836 */ /* 0x040fe20000000000 */
[C---:B------:R-:W-:Y:S01]  /*4a50*/  ISETP.GT.U32.AND P5, PT, R11.reuse, R164, PT ;  /* 0x000000a40b00720c */ /* 0x040fe20003fa4070 */
[C---:B------:R-:W-:Y:S02]  /*4a60*/  VIADD R14, R10.reuse, 0x10c ;  /* 0x0000010c0a0e7836 */ /* 0x040fe40000000000 */
[----:B------:R-:W-:Y:S01]  /*4a70*/  VIADD R15, R10, 0x108 ;  /* 0x000001080a0f7836 */ /* 0x000fe20000000000 */
[----:B------:R-:W-:Y:S01]  /*4a80*/  IABS R178, R13 ;  /* 0x0000000d00b27213 */ /* 0x000fe20000000000 */
[--C-:B------:R-:W-:Y:S01]  /*4a90*/  @!P3 IMAD.IADD R166, R166, 0x1, -R11.reuse ;  /* 0x00000001a6a6b824 */ /* 0x100fe200078e0a0b */
[----:B------:R-:W-:Y:S01]  /*4aa0*/  IABS R170, R14 ;  /* 0x0000000e00aa7213 */ /* 0x000fe20000000000 */
[----:B------:R-:W-:Y:S01]  /*4ab0*/  @!P1 IMAD.IADD R168, R168, 0x1, -R11 ;  /* 0x00000001a8a89824 */ /* 0x000fe200078e0a0b */
[----:B------:R-:W-:Y:S01]  /*4ac0*/  IABS R172, R15 ;  /* 0x0000000f00ac7213 */ /* 0x000fe20000000000 */
[----:B------:R-:W-:Y:S01]  /*4ad0*/  IMAD.HI.U32 R0, R12, R178, RZ ;  /* 0x000000b20c007227 */ /* 0x000fe200078e00ff */
[----:B------:R-:W-:-:S02]  /*4ae0*/  ISETP.GT.U32.AND P3, PT, R11, R166, PT ;  /* 0x000000a60b00720c */ /* 0x000fc40003f64070 */
[C---:B------:R-:W-:Y:S01]  /*4af0*/  ISETP.GT.U32.AND P1, PT, R11.reuse, R168, PT ;  /* 0x000000a80b00720c */ /* 0x040fe20003f24070 */
[----:B------:R-:W-:Y:S02]  /*4b00*/  @!P5 IMAD.IADD R164, R164, 0x1, -R11 ;  /* 0x00000001a4a4d824 */ /* 0x000fe400078e0a0b */
[----:B------:R-:W-:Y:S02]  /*4b10*/  IMAD.MOV R0, RZ, RZ, -R0 ;  /* 0x000000ffff007224 */ /* 0x000fe400078e0a00 */
[----:B------:R-:W-:Y:S01]  /*4b20*/  IMAD.HI.U32 R6, R12, R170, RZ ;  /* 0x000000aa0c067227 */ /* 0x000fe200078e00ff */
[----:B------:R-:W-:-:S03]  /*4b30*/  ISETP.GT.U32.AND P5, PT, R11, R164, PT ;  /* 0x000000a40b00720c */ /* 0x000fc60003fa4070 */
[C---:B------:R-:W-:Y:S02]  /*4b40*/  IMAD R178, R11.reuse, R0, R178 ;  /* 0x000000000bb27224 */ /* 0x040fe400078e02b2 */
[----:B------:R-:W-:Y:S02]  /*4b50*/  IMAD.MOV R6, RZ, RZ, -R6 ;  /* 0x000000ffff067224 */ /* 0x000fe400078e0a06 */
[----:B------:R-:W-:Y:S02]  /*4b60*/  VIADD R16, R10, 0x104 ;  /* 0x000001040a107836 */ /* 0x000fe40000000000 */
[----:B------:R-:W-:Y:S01]  /*4b70*/  @!P3 IMAD.IADD R166, R166, 0x1, -R11 ;  /* 0x00000001a6a6b824 */ /* 0x000fe200078e0a0b */
[----:B------:R-:W-:Y:S01]  /*4b80*/  ISETP.GT.U32.AND P3, PT, R11, R178, PT ;  /* 0x000000b20b00720c */ /* 0x000fe20003f64070 */
[----:B------:R-:W-:Y:S01]  /*4b90*/  IMAD.HI.U32 R0, R12, R172, RZ ;  /* 0x000000ac0c007227 */ /* 0x000fe200078e00ff */
[----:B------:R-:W-:-:S03]  /*4ba0*/  IABS R176, R16 ;  /* 0x0000001000b07213 */ /* 0x000fc60000000000 */
[----:B------:R-:W-:Y:S01]  /*4bb0*/  @!P0 IMAD.MOV R162, RZ, RZ, -R162 ;  /* 0x000000ffffa28224 */ /* 0x000fe200078e0aa2 */
[----:B------:R-:W-:Y:S01]  /*4bc0*/  ISETP.GE.AND P0, PT, R13, RZ, PT ;  /* 0x000000ff0d00720c */ /* 0x000fe20003f06270 */
[C---:B------:R-:W-:Y:S02]  /*4bd0*/  IMAD R170, R11.reuse, R6, R170 ;  /* 0x000000060baa7224 */ /* 0x040fe400078e02aa */
[----:B------:R-:W-:Y:S02]  /*4be0*/  IMAD.MOV R13, RZ, RZ, -R0 ;  /* 0x000000ffff0d7224 */ /* 0x000fe400078e0a00 */
[----:B------:R-:W-:Y:S01]  /*4bf0*/  @!P5 IMAD.IADD R164, R164, 0x1, -R11 ;  /* 0x00000001a4a4d824 */ /* 0x000fe200078e0a0b */
[----:B------:R-:W-:Y:S01]  /*4c00*/  ISETP.GT.U32.AND P5, PT, R11, R170, PT ;  /* 0x000000aa0b00720c */ /* 0x000fe20003fa4070 */
[----:B------:R-:W-:-:S04]  /*4c10*/  IMAD.HI.U32 R0, R12, R176, RZ ;  /* 0x000000b00c007227 */ /* 0x000fc800078e00ff */
[C---:B------:R-:W-:Y:S02]  /*4c20*/  IMAD R172, R11.reuse, R13, R172 ;  /* 0x0000000d0bac7224 */ /* 0x040fe400078e02ac */
[--C-:B------:R-:W-:Y:S01]  /*4c30*/  @!P1 IMAD.IADD R168, R168, 0x1, -R11.reuse ;  /* 0x00000001a8a89824 */ /* 0x100fe200078e0a0b */
[----:B------:R-:W-:Y:S01]  /*4c40*/  ISETP.GE.AND P1, PT, R14, RZ, PT ;  /* 0x000000ff0e00720c */ /* 0x000fe20003f26270 */
[----:B------:R-:W-:Y:S02]  /*4c50*/  IMAD.MOV R14, RZ, RZ, -R0 ;  /* 0x000000ffff0e7224 */ /* 0x000fe400078e0a00 */
[----:B------:R-:W-:Y:S01]  /*4c60*/  @!P3 IMAD.IADD R178, R178, 0x1, -R11 ;  /* 0x00000001b2b2b824 */ /* 0x000fe200078e0a0b */
[C---:B------:R-:W-:Y:S01]  /*4c70*/  ISETP.GT.U32.AND P3, PT, R11.reuse, R172, PT ;  /* 0x000000ac0b00720c */ /* 0x040fe20003f64070 */
[----:B------:R-:W-:Y:S02]  /*4c80*/  VIADD R17, R10, 0x100 ;  /* 0x000001000a117836 */ /* 0x000fe40000000000 */
[----:B------:R-:W-:-:S02]  /*4c90*/  IMAD R176, R11, R14, R176 ;  /* 0x0000000e0bb07224 */ /* 0x000fc400078e02b0 */
[--C-:B------:R-:W-:Y:S01]  /*4ca0*/  @!P5 IMAD.IADD R170, R170, 0x1, -R11.reuse ;  /* 0x00000001aaaad824 */ /* 0x100fe200078e0a0b */
[----:B------:R-:W-:Y:S01]  /*4cb0*/  IABS R174, R17 ;  /* 0x0000001100ae7213 */ /* 0x000fe20000000000 */
[C---:B------:R-:W-:Y:S01]  /*4cc0*/  VIADD R19, R10.reuse, 0xf8 ;  /* 0x000000f80a137836 */ /* 0x040fe20000000000 */
[C---:B------:R-:W-:Y:S01]  /*4cd0*/  ISETP.GT.U32.AND P5, PT, R11.reuse, R176, PT ;  /* 0x000000b00b00720c */ /* 0x040fe20003fa4070 */
[----:B------:R-:W-:Y:S02]  /*4ce0*/  VIADD R18, R10, 0xfc ;  /* 0x000000fc0a127836 */ /* 0x000fe40000000000 */
[----:B------:R-:W-:Y:S01]  /*4cf0*/  IMAD.HI.U32 R6, R12, R174, RZ ;  /* 0x000000ae0c067227 */ /* 0x000fe200078e00ff */
[----:B------:R-:W-:Y:S02]  /*4d00*/  IABS R182, R19 ;  /* 0x0000001300b67213 */ /* 0x000fe40000000000 */
[----:B------:R-:W-:Y:S01]  /*4d10*/  IABS R180, R18 ;  /* 0x0000001200b47213 */ /* 0x000fe20000000000 */
[----:B------:R-:W-:Y:S01]  /*4d20*/  @!P3 IMAD.IADD R172, R172, 0x1, -R11 ;  /* 0x00000001acacb824 */ /* 0x000fe200078e0a0b */
[----:B------:R-:W-:Y:S01]  /*4d30*/  ISETP.GT.U32.AND P3, PT, R11, R170, PT ;  /* 0x000000aa0b00720c */ /* 0x000fe20003f64070 */
[----:B------:R-:W-:-:S02]  /*4d40*/  IMAD.MOV R6, RZ, RZ, -R6 ;  /* 0x000000ffff067224 */ /* 0x000fc400078e0a06 */
[----:B------:R-:W-:Y:S01]  /*4d50*/  @!P4 IMAD.MOV R166, RZ, RZ, -R166 ;  /* 0x000000ffffa6c224 */ /* 0x000fe200078e0aa6 */
[----:B------:R-:W-:Y:S01]  /*4d60*/  ISETP.GT.U32.AND P4, PT, R11, R172, PT ;  /* 0x000000ac0b00720c */ /* 0x000fe20003f84070 */
[----:B------:R-:W-:-:S04]  /*4d70*/  IMAD.HI.U32 R0, R12, R182, RZ ;  /* 0x000000b60c007227 */ /* 0x000fc800078e00ff */
[----:B------:R-:W-:Y:S02]  /*4d80*/  IMAD R174, R11, R6, R174 ;  /* 0x000000060bae7224 */ /* 0x000fe400078e02ae */
[----:B------:R-:W-:Y:S02]  /*4d90*/  @!P5 IMAD.IADD R176, R176, 0x1, -R11 ;  /* 0x00000001b0b0d824 */ /* 0x000fe400078e0a0b */
[----:B------:R-:W-:-:S03]  /*4da0*/  IMAD.HI.U32 R13, R12, R180, RZ ;  /* 0x000000b40c0d7227 */ /* 0x000fc600078e00ff */
[C---:B------:R-:W-:Y:S01]  /*4db0*/  ISETP.GT.U32.AND P5, PT, R11.reuse, R176, PT ;  /* 0x000000b00b00720c */ /* 0x040fe20003fa4070 */
[----:B------:R-:W-:Y:S02]  /*4dc0*/  IMAD.MOV R0, RZ, RZ, -R0 ;  /* 0x000000ffff007224 */ /* 0x000fe400078e0a00 */
[----:B------:R-:W-:Y:S01]  /*4dd0*/  @!P2 IMAD.MOV R168, RZ, RZ, -R168 ;  /* 0x000000ffffa8a224 */ /* 0x000fe200078e0aa8 */
[C---:B------:R-:W-:Y:S01]  /*4de0*/  ISETP.GT.U32.AND P2, PT, R11.reuse, R178, PT ;  /* 0x000000b20b00720c */ /* 0x040fe20003f44070 */
[----:B------:R-:W-:Y:S01]  /*4df0*/  @!P6 IMAD.MOV R164, RZ, RZ, -R164 ;  /* 0x000000ffffa4e224 */ /* 0x000fe200078e0aa4 */
[C---:B------:R-:W-:Y:S01]  /*4e00*/  ISETP.GT.U32.AND P6, PT, R11.reuse, R174, PT ;  /* 0x000000ae0b00720c */ /* 0x040fe20003fc4070 */
[----:B------:R-:W-:Y:S02]  /*4e10*/  IMAD.MOV R13, RZ, RZ, -R13 ;  /* 0x000000ffff0d7224 */ /* 0x000fe400078e0a0d */
[----:B------:R-:W-:Y:S02]  /*4e20*/  VIADD R14, R10, 0xf0 ;  /* 0x000000f00a0e7836 */ /* 0x000fe40000000000 */
[----:B------:R-:W-:-:S02]  /*4e30*/  IMAD R182, R11, R0, R182 ;  /* 0x000000000bb67224 */ /* 0x000fc400078e02b6 */
[C---:B------:R-:W-:Y:S01]  /*4e40*/  IMAD R180, R11.reuse, R13, R180 ;  /* 0x0000000d0bb47224 */ /* 0x040fe200078e02b4 */
[----:B------:R-:W-:Y:S01]  /*4e50*/  IABS R186, R14 ;  /* 0x0000000e00ba7213 */ /* 0x000fe20000000000 */
[----:B------:R-:W-:Y:S02]  /*4e60*/  VIADD R13, R10, 0xf4 ;  /* 0x000000f40a0d7836 */ /* 0x000fe40000000000 */
[----:B------:R-:W-:Y:S01]  /*4e70*/  @!P4 IMAD.IADD R172, R172, 0x1, -R11 ;  /* 0x00000001acacc824 */ /* 0x000fe200078e0a0b */
[----:B------:R-:W-:Y:S01]  /*4e80*/  ISETP.GT.U32.AND P4, PT, R11, R182, PT ;  /* 0x000000b60b00720c */ /* 0x000fe20003f84070 */
[----:B------:R-:W-:Y:S01]  /*4e90*/  IMAD.HI.U32 R6, R12, R186, RZ ;  /* 0x000000ba0c067227 */ /* 0x000fe200078e00ff */
[----:B------:R-:W-:-:S03]  /*4ea0*/  IABS R184, R13 ;  /* 0x0000000d00b87213 */ /* 0x000fc60000000000 */
[--C-:B------:R-:W-:Y:S01]  /*4eb0*/  @!P2 IMAD.IADD R178, R178, 0x1, -R11.reuse ;  /* 0x00000001b2b2a824 */ /* 0x100fe200078e0a0b */
[----:B------:R-:W-:Y:S01]  /*4ec0*/  ISETP.GT.U32.AND P2, PT, R11, R180, PT ;  /* 0x000000b40b00720c */ /* 0x000fe20003f44070 */
[--C-:B------:R-:W-:Y:S01]  /*4ed0*/  @!P3 IMAD.IADD R170, R170, 0x1, -R11.reuse ;  /* 0x00000001aaaab824 */ /* 0x100fe200078e0a0b */
[----:B------:R-:W-:Y:S01]  /*4ee0*/  ISETP.GE.AND P3, PT, R15, RZ, PT ;  /* 0x000000ff0f00720c */ /* 0x000fe20003f66270 */
[--C-:B------:R-:W-:Y:S01]  /*4ef0*/  @!P5 IMAD.IADD R176, R176, 0x1, -R11.reuse ;  /* 0x00000001b0b0d824 */ /* 0x100fe200078e0a0b */
[----:B------:R-:W-:Y:S01]  /*4f00*/  ISETP.GE.AND P5, PT, R16, RZ, PT ;  /* 0x000000ff1000720c */ /* 0x000fe20003fa6270 */
[----:B------:R-:W-:Y:S01]  /*4f10*/  @!P6 IMAD.IADD R174, R174, 0x1, -R11 ;  /* 0x00000001aeaee824 */ /* 0x000fe200078e0a0b */
[----:B------:R-:W-:Y:S01]  /*4f20*/  ISETP.GE.AND P6, PT, R17, RZ, PT ;  /* 0x000000ff1100720c */ /* 0x000fe20003fc6270 */
[----:B------:R-:W-:Y:S02]  /*4f30*/  IMAD.MOV R6, RZ, RZ, -R6 ;  /* 0x000000ffff067224 */ /* 0x000fe400078e0a06 */
[----:B------:R-:W-:-:S04]  /*4f40*/  IMAD.HI.U32 R0, R12, R184, RZ ;  /* 0x000000b80c007227 */ /* 0x000fc800078e00ff */
[----:B------:R-:W-:Y:S01]  /*4f50*/  @!P0 IMAD.MOV R178, RZ, RZ, -R178 ;  /* 0x000000ffffb28224 */ /* 0x000fe200078e0ab2 */
[C---:B------:R-:W-:Y:S01]  /*4f60*/  ISETP.GT.U32.AND P0, PT, R11.reuse, R174, PT ;  /* 0x000000ae0b00720c */ /* 0x040fe20003f04070 */
[C---:B------:R-:W-:Y:S02]  /*4f70*/  IMAD R186, R11.reuse, R6, R186 ;  /* 0x000000060bba7224 */ /* 0x040fe400078e02ba */
[----:B------:R-:W-:Y:S02]  /*4f80*/  IMAD.MOV R0, RZ, RZ, -R0 ;  /* 0x000000ffff007224 */ /* 0x000fe400078e0a00 */
[----:B------:R-:W-:Y:S02]  /*4f90*/  VIADD R6, R10, 0xec ;  /* 0x000000ec0a067836 */ /* 0x000fe40000000000 */
[----:B------:R-:W-:Y:S02]  /*4fa0*/  @!P4 IMAD.IADD R182, R182, 0x1, -R11 ;  /* 0x00000001b6b6c824 */ /* 0x000fe400078e0a0b */
[C---:B------:R-:W-:Y:S01]  /*4fb0*/  IMAD R184, R11.reuse, R0, R184 ;  /* 0x000000000bb87224 */ /* 0x040fe200078e02b8 */
[----:B------:R-:W-:Y:S01]  /*4fc0*/  IABS R188, R6 ;  /* 0x0000000600bc7213 */ /* 0x000fe20000000000 */
[----:B------:R-:W-:Y:S01]  /*4fd0*/  @!P3 IMAD.MOV R172, RZ, RZ, -R172 ;  /* 0x000000ffffacb224 */ /* 0x000fe200078e0aac */
[C---:B------:R-:W-:Y:S01]  /*4fe0*/  ISETP.GT.U32.AND P4, PT, R11.reuse, R182, PT ;  /* 0x000000b60b00720c */ /* 0x040fe20003f84070 */
[----:B------:R-:W-:Y:S01]  /*4ff0*/  @!P5 IMAD.MOV R176, RZ, RZ, -R176 ;  /* 0x000000ffffb0d224 */ /* 0x000fe200078e0ab0 */
[----:B------:R-:W-:Y:S01]  /*5000*/  ISETP.GT.U32.AND P3, PT, R11, R184, PT ;  /* 0x000000b80b00720c */ /* 0x000fe20003f64070 */
[----:B------:R-:W-:Y:S01]  /*5010*/  IMAD.HI.U32 R0, R12, R188, RZ ;  /* 0x000000bc0c007227 */ /* 0x000fe200078e00ff */
[----:B------:R-:W-:-:S03]  /*5020*/  ISETP.GE.AND P5, PT, R19, RZ, PT ;  /* 0x000000ff1300720c */ /* 0x000fc60003fa6270 */
[--C-:B------:R-:W-:Y:S01]  /*5030*/  @!P0 IMAD.IADD R174, R174, 0x1, -R11.reuse ;  /* 0x00000001aeae8824 */ /* 0x100fe200078e0a0b */
[C---:B------:R-:W-:Y:S01]  /*5040*/  ISETP.GT.U32.AND P0, PT, R11.reuse, R186, PT ;  /* 0x000000ba0b00720c */ /* 0x040fe20003f04070 */
[----:B------:R-:W-:Y:S02]  /*5050*/  IMAD.MOV R0, RZ, RZ, -R0 ;  /* 0x000000ffff007224 */ /* 0x000fe400078e0a00 */
[--C-:B------:R-:W-:Y:S01]  /*5060*/  @!P2 IMAD.IADD R180, R180, 0x1, -R11.reuse ;  /* 0x00000001b4b4a824 */ /* 0x100fe200078e0a0b */
[----:B------:R-:W-:Y:S01]  /*5070*/  ISETP.GE.AND P2, PT, R18, RZ, PT ;  /* 0x000000ff1200720c */ /* 0x000fe20003f46270 */
[--C-:B------:R-:W-:Y:S01]  /*5080*/  @!P4 IMAD.IADD R182, R182, 0x1, -R11.reuse ;  /* 0x00000001b6b6c824 */ /* 0x100fe200078e0a0b */
[----:B------:R-:W-:Y:S01]  /*5090*/  ISETP.GE.AND P4, PT, R14, RZ, PT ;  /* 0x000000ff0e00720c */ /* 0x000fe20003f86270 */
[C---:B------:R-:W-:Y:S02]  /*50a0*/  IMAD R188, R11.reuse, R0, R188 ;  /* 0x000000000bbc7224 */ /* 0x040fe400078e02bc */
[----:B------:R-:W-:Y:S01]  /*50b0*/  @!P1 IMAD.MOV R170, RZ, RZ, -R170 ;  /* 0x000000ffffaa9224 */ /* 0x000fe200078e0aaa */
[C---:B------:R-:W-:Y:S01]  /*50c0*/  ISETP.GT.U32.AND P1, PT, R11.reuse, R180, PT ;  /* 0x000000b40b00720c */ /* 0x040fe20003f24070 */
[----:B------:R-:W-:Y:S01]  /*50d0*/  @!P3 IMAD.IADD R184, R184, 0x1, -R11 ;  /* 0x00000001b8b8b824 */ /* 0x000fe200078e0a0b */
[----:B------:R-:W-:Y:S01]  /*50e0*/  ISETP.GE.AND P3, PT, R6, RZ, PT ;  /* 0x000000ff0600720c */ /* 0x000fe20003f66270 */
[----:B------:R-:W-:Y:S01]  /*50f0*/  @!P5 IMAD.MOV R182, RZ, RZ, -R182 ;  /* 0x000000ffffb6d224 */ /* 0x000fe200078e0ab6 */
[----:B------:R-:W-:Y:S01]  /*5100*/  ISETP.GT.U32.AND P5, PT, R11, R188, PT ;  /* 0x000000bc0b00720c */ /* 0x000fe20003fa4070 */
[----:B------:R-:W-:-:S02]  /*5110*/  VIADD R15, R10, 0xe8 ;  /* 0x000000e80a0f7836 */ /* 0x000fc40000000000 */
[--C-:B------:R-:W-:Y:S01]  /*5120*/  @!P0 IMAD.IADD R186, R186, 0x1, -R11.reuse ;  /* 0x00000001baba8824 */ /* 0x100fe200078e0a0b */
[----:B------:R-:W-:Y:S01]  /*5130*/  ISETP.GT.U32.AND P0, PT, R11, R184, PT ;  /* 0x000000b80b00720c */ /* 0x000fe20003f04070 */
[C---:B------:R-:W-:Y:S01]  /*5140*/  VIADD R0, R10.reuse, 0xe4 ;  /* 0x000000e40a007836 */ /* 0x040fe20000000000 */
[----:B------:R-:W-:Y:S01]  /*5150*/  IABS R190, R15 ;  /* 0x0000000f00be7213 */ /* 0x000fe20000000000 */
[----:B------:R-:W-:Y:S02]  /*5160*/  VIADD R14, R10, 0xdc ;  /* 0x000000dc0a0e7836 */ /* 0x000fe40000000000 */
[--C-:B------:R-:W-:Y:S01]  /*5170*/  @!P1 IMAD.IADD R180, R180, 0x1, -R11.reuse ;  /* 0x00000001b4b49824 */ /* 0x100fe200078e0a0b */
[----:B------:R-:W-:Y:S01]  /*5180*/  IABS R192, R0 ;  /* 0x0000000000c07213 */ /* 0x000fe20000000000 */
[----:B------:R-:W-:Y:S01]  /*5190*/  IMAD.HI.U32 R6, R12, R190, RZ ;  /* 0x000000be0c067227 */ /* 0x000fe200078e00ff */
[----:B------:R-:W-:Y:S02]  /*51a0*/  ISETP.GE.AND P1, PT, R13, RZ, PT ;  /* 0x000000ff0d00720c */ /* 0x000fe40003f26270 */
[----:B------:R-:W-:Y:S01]  /*51b0*/  IABS R196, R14 ;  /* 0x0000000e00c47213 */ /* 0x000fe20000000000 */
[----:B------:R-:W-:-:S02]  /*51c0*/  @!P5 IMAD.IADD R188, R188, 0x1, -R11 ;  /* 0x00000001bcbcd824 */ /* 0x000fc400078e0a0b */
[----:B------:R-:W-:Y:S02]  /*51d0*/  IMAD.MOV R6, RZ, RZ, -R6 ;  /* 0x000000ffff067224 */ /* 0x000fe400078e0a06 */
[----:B------:R-:W-:Y:S01]  /*51e0*/  @!P2 IMAD.MOV R180, RZ, RZ, -R180 ;  /* 0x000000ffffb4a224 */ /* 0x000fe200078e0ab4 */
[C---:B------:R-:W-:Y:S01]  /*51f0*/  ISETP.GT.U32.AND P2, PT, R11.reuse, R186, PT ;  /* 0x000000ba0b00720c */ /* 0x040fe20003f44070 */
[----:B------:R-:W-:Y:S01]  /*5200*/  @!P0 IMAD.IADD R184, R184, 0x1, -R11 ;  /* 0x00000001b8b88824 */ /* 0x000fe200078e0a0b */
[----:B------:R-:W-:Y:S01]  /*5210*/  ISETP.GE.AND P0, PT, R0, RZ, PT ;  /* 0x000000ff0000720c */ /* 0x000fe20003f06270 */
[----:B------:R-:W-:Y:S01]  /*5220*/  IMAD.HI.U32 R0, R12, R192, RZ ;  /* 0x000000c00c007227 */ /* 0x000fe200078e00ff */
[----:B------:R-:W-:-:S03]  /*5230*/  ISETP.GT.U32.AND P5, PT, R11, R188, PT ;  /* 0x000000bc0b00720c */ /* 0x000fc60003fa4070 */
[C---:B------:R-:W-:Y:S02]  /*5240*/  IMAD R190, R11.reuse, R6, R190 ;  /* 0x000000060bbe7224 */ /* 0x040fe400078e02be */
[----:B------:R-:W-:Y:S02]  /*5250*/  VIADD R6, R10, 0xe0 ;  /* 0x000000e00a067836 */ /* 0x000fe40000000000 */
[----:B------:R-:W-:Y:S02]  /*5260*/  IMAD.MOV R0, RZ, RZ, -R0 ;  /* 0x000000ffff007224 */ /* 0x000fe400078e0a00 */
[----:B------:R-:W-:Y:S01]  /*5270*/  @!P1 IMAD.MOV R184, RZ, RZ, -R184 ;  /* 0x000000ffffb89224 */ /* 0x000fe200078e0ab8 */
[----:B------:R-:W-:Y:S01]  /*5280*/  IABS R194, R6 ;  /* 0x0000000600c27213 */ /* 0x000fe20000000000 */
[C---:B------:R-:W-:Y:S01]  /*5290*/  IMAD R192, R11.reuse, R0, R192 ;  /* 0x000000000bc07224 */ /* 0x040fe200078e02c0 */
[----:B------:R-:W-:Y:S01]  /*52a0*/  ISETP.GE.AND P1, PT, R6, RZ, PT ;  /* 0x000000ff0600720c */ /* 0x000fe20003f26270 */
[--C-:B------:R-:W-:Y:S01]  /*52b0*/  @!P2 IMAD.IADD R186, R186, 0x1, -R11.reuse ;  /* 0x00000001babaa824 */ /* 0x100fe200078e0a0b */
[C---:B------:R-:W-:Y:S01]  /*52c0*/  ISETP.GT.U32.AND P2, PT, R11.reuse, R190, PT ;  /* 0x000000be0b00720c */ /* 0x040fe20003f44070 */
[----:B------:R-:W-:Y:S01]  /*52d0*/  @!P5 IMAD.IADD R188, R188, 0x1, -R11 ;  /* 0x00000001bcbcd824 */ /* 0x000fe200078e0a0b */
[----:B------:R-:W-:Y:S01]  /*52e0*/  ISETP.GT.U32.AND P5, PT, R11, R192, PT ;  /* 0x000000c00b00720c */ /* 0x000fe20003fa4070 */
[----:B------:R-:W-:-:S04]  /*52f0*/  IMAD.HI.U32 R6, R12, R194, RZ ;  /* 0x000000c20c067227 */ /* 0x000fc800078e00ff */
[----:B------:R-:W-:Y:S02]  /*5300*/  IMAD.MOV R6, RZ, RZ, -R6 ;  /* 0x000000ffff067224 */ /* 0x000fe400078e0a06 */
[----:B------:R-:W-:-:S04]  /*5310*/  IMAD.HI.U32 R13, R12, R196, RZ ;  /* 0x000000c40c0d7227 */ /* 0x000fc800078e00ff */
[C---:B------:R-:W-:Y:S02]  /*5320*/  IMAD R194, R11.reuse, R6, R194 ;  /* 0x000000060bc27224 */ /* 0x040fe400078e02c2 */
[----:B------:R-:W-:Y:S02]  /*5330*/  IMAD.MOV R13, RZ, RZ, -R13 ;  /* 0x000000ffff0d7224 */ /* 0x000fe400078e0a0d */
[----:B------:R-:W-:Y:S02]  /*5340*/  VIADD R6, R10, 0xd8 ;  /* 0x000000d80a067836 */ /* 0x000fe40000000000 */
[--C-:B------:R-:W-:Y:S02]  /*5350*/  @!P2 IMAD.IADD R190, R190, 0x1, -R11.reuse ;  /* 0x00000001bebea824 */ /* 0x100fe400078e0a0b */
[C---:B------:R-:W-:Y:S01]  /*5360*/  IMAD R196, R11.reuse, R13, R196 ;  /* 0x0000000d0bc47224 */ /* 0x040fe200078e02c4 */
[----:B------:R-:W-:Y:S01]  /*5370*/  IABS R198, R6 ;  /* 0x0000000600c67213 */ /* 0x000fe20000000000 */
[----:B------:R-:W-:Y:S01]  /*5380*/  @!P5 IMAD.IADD R192, R192, 0x1, -R11 ;  /* 0x00000001c0c0d824 */ /* 0x000fe200078e0a0b */
[C---:B------:R-:W-:Y:S01]  /*5390*/  ISETP.GT.U32.AND P2, PT, R11.reuse, R190, PT ;  /* 0x000000be0b00720c */ /* 0x040fe20003f44070 */
[----:B------:R-:W-:Y:S01]  /*53a0*/  @!P3 IMAD.MOV R188, RZ, RZ, -R188 ;  /* 0x000000ffffbcb224 */ /* 0x000fe200078e0abc */
[C---:B------:R-:W-:Y:S01]  /*53b0*/  ISETP.GT.U32.AND P3, PT, R11.reuse, R196, PT ;  /* 0x000000c40b00720c */ /* 0x040fe20003f64070 */
[----:B------:R-:W-:Y:S01]  /*53c0*/  IMAD.HI.U32 R0, R12, R198, RZ ;  /* 0x000000c60c007227 */ /* 0x000fe200078e00ff */
[----:B------:R-:W-:-:S03]  /*53d0*/  ISETP.GT.U32.AND P5, PT, R11, R192, PT ;  /* 0x000000c00b00720c */ /* 0x000fc60003fa4070 */
[----:B------:R-:W-:Y:S01]  /*53e0*/  @!P6 IMAD.MOV R174, RZ, RZ, -R174 ;  /* 0x000000ffffaee224 */ /* 0x000fe200078e0aae */
[----:B------:R-:W-:Y:S01]  /*53f0*/  ISETP.GE.AND P6, PT, R15, RZ, PT ;  /* 0x000000ff0f00720c */ /* 0x000fe20003fc6270 */
[----:B------:R-:W-:Y:S02]  /*5400*/  IMAD.MOV R0, RZ, RZ, -R0 ;  /* 0x000000ffff007224 */ /* 0x000fe400078e0a00 */
[----:B------:R-:W-:Y:S02]  /*5410*/  VIADD R15, R10, 0xd0 ;  /* 0x000000d00a0f7836 */ /* 0x000fe40000000000 */
[C---:B------:R-:W-:Y:S02]  /*5420*/  IMAD R198, R11.reuse, R0, R198 ;  /* 0x000000000bc67224 */ /* 0x040fe400078e02c6 */
[--C-:B------:R-:W-:Y:S01]  /*5430*/  @!P2 IMAD.IADD R190, R190, 0x1, -R11.reuse ;  /* 0x00000001bebea824 */ /* 0x100fe200078e0a0b */
[----:B------:R-:W-:Y:S01]  /*5440*/  IABS R202, R15 ;  /* 0x0000000f00ca7213 */ /* 0x000fe20000000000 */
[--C-:B------:R-:W-:Y:S01]  /*5450*/  @!P5 IMAD.IADD R192, R192, 0x1, -R11.reuse ;  /* 0x00000001c0c0d824 */ /* 0x100fe200078e0a0b */
[C---:B------:R-:W-:Y:S01]  /*5460*/  ISETP.GT.U32.AND P5, PT, R11.reuse, R198, PT ;  /* 0x000000c60b00720c */ /* 0x040fe20003fa4070 */
[----:B------:R-:W-:Y:S01]  /*5470*/  @!P3 IMAD.IADD R196, R196, 0x1, -R11 ;  /* 0x00000001c4c4b824 */ /* 0x000fe200078e0a0b */
[C---:B------:R-:W-:Y:S01]  /*5480*/  ISETP.GT.U32.AND P2, PT, R11.reuse, R194, PT ;  /* 0x000000c20b00720c */ /* 0x040fe20003f44070 */
[----:B------:R-:W-:Y:S01]  /*5490*/  @!P6 IMAD.MOV R190, RZ, RZ, -R190 ;  /* 0x000000ffffbee224 */ /* 0x000fe200078e0abe */
[----:B------:R-:W-:Y:S01]  /*54a0*/  ISETP.GE.AND P6, PT, R6, RZ, PT ;  /* 0x000000ff0600720c */ /* 0x000fe20003fc6270 */
[----:B------:R-:W-:Y:S01]  /*54b0*/  @!P4 IMAD.MOV R186, RZ, RZ, -R186 ;  /* 0x000000ffffbac224 */ /* 0x000fe200078e0aba */
[----:B------:R-:W-:Y:S01]  /*54c0*/  ISETP.GT.U32.AND P3, PT, R11, R196, PT ;  /* 0x000000c40b00720c */ /* 0x000fe20003f64070 */
[----:B------:R-:W-:Y:S01]  /*54d0*/  IMAD.HI.U32 R6, R12, R202, RZ ;  /* 0x000000ca0c067227 */ /* 0x000fe200078e00ff */
[----:B------:R-:W-:-:S03]  /*54e0*/  ISETP.GE.AND P4, PT, R14, RZ, PT ;  /* 0x000000ff0e00720c */ /* 0x000fc60003f86270 */
[C---:B------:R-:W-:Y:S02]  /*54f0*/  VIADD R14, R10.reuse, 0xd4 ;  /* 0x000000d40a0e7836 */ /* 0x040fe40000000000 */
[----:B------:R-:W-:Y:S02]  /*5500*/  VIADD R16, R10, 0xcc ;  /* 0x000000cc0a107836 */ /* 0x000fe40000000000 */
[----:B------:R-:W-:Y:S01]  /*5510*/  IMAD.MOV R6, RZ, RZ, -R6 ;  /* 0x000000ffff067224 */ /* 0x000fe200078e0a06 */
[----:B------:R-:W-:Y:S01]  /*5520*/  IABS R200, R14 ;  /* 0x0000000e00c87213 */ /* 0x000fe20000000000 */
[----:B------:R-:W-:Y:S01]  /*5530*/  @!P5 IMAD.IADD R198, R198, 0x1, -R11 ;  /* 0x00000001c6c6d824 */ /* 0x000fe200078e0a0b */
[----:B------:R-:W-:Y:S01]  /*5540*/  IABS R204, R16 ;  /* 0x0000001000cc7213 */ /* 0x000fe20000000000 */
[----:B------:R-:W-:Y:S02]  /*5550*/  IMAD R202, R11, R6, R202 ;  /* 0x000000060bca7224 */ /* 0x000fe400078e02ca */
[----:B------:R-:W-:-:S04]  /*5560*/  IMAD.HI.U32 R0, R12, R200, RZ ;  /* 0x000000c80c007227 */ /* 0x000fc800078e00ff */
[----:B------:R-:W-:Y:S01]  /*5570*/  @!P0 IMAD.MOV R192, RZ, RZ, -R192 ;  /* 0x000000ffffc08224 */ /* 0x000fe200078e0ac0 */
[C---:B------:R-:W-:Y:S01]  /*5580*/  ISETP.GT.U32.AND P0, PT, R11.reuse, R198, PT ;  /* 0x000000c60b00720c */ /* 0x040fe20003f04070 */
[----:B------:R-:W-:Y:S01]  /*5590*/  @!P3 IMAD.IADD R196, R196, 0x1, -R11 ;  /* 0x00000001c4c4b824 */ /* 0x000fe200078e0a0b */
[----:B------:R-:W-:Y:S01]  /*55a0*/  ISETP.GT.U32.AND P3, PT, R11, R202, PT ;  /* 0x000000ca0b00720c */ /* 0x000fe20003f64070 */
[----:B------:R-:W-:-:S04]  /*55b0*/  IMAD.HI.U32 R13, R12, R204, RZ ;  /* 0x000000cc0c0d7227 */ /* 0x000fc800078e00ff */
[----:B------:R-:W-:Y:S02]  /*55c0*/  VIADD R6, R10, 0xc8 ;  /* 0x000000c80a067836 */ /* 0x000fe40000000000 */
[----:B------:R-:W-:Y:S02]  /*55d0*/  IMAD.MOV R0, RZ, RZ, -R0 ;  /* 0x000000ffff007224 */ /* 0x000fe400078e0a00 */
[----:B------:R-:W-:Y:S01]  /*55e0*/  IMAD.MOV R13, RZ, RZ, -R13 ;  /* 0x000000ffff0d7224 */ /* 0x000fe200078e0a0d */
[----:B------:R-:W-:Y:S01]  /*55f0*/  IABS R206, R6 ;  /* 0x0000000600ce7213 */ /* 0x000fe20000000000 */
[----:B------:R-:W-:Y:S02]  /*5600*/  @!P2 IMAD.IADD R194, R194, 0x1, -R11 ;  /* 0x00000001c2c2a824 */ /* 0x000fe400078e0a0b */
[C---:B------:R-:W-:Y:S02]  /*5610*/  IMAD R200, R11.reuse, R0, R200 ;  /* 0x000000000bc87224 */ /* 0x040fe400078e02c8 */
[C---:B------:R-:W-:Y:S01]  /*5620*/  IMAD R204, R11.reuse, R13, R204 ;  /* 0x0000000d0bcc7224 */ /* 0x040fe200078e02cc */
[C---:B------:R-:W-:Y:S01]  /*5630*/  ISETP.GT.U32.AND P2, PT, R11.reuse, R194, PT ;  /* 0x000000c20b00720c */ /* 0x040fe20003f44070 */
[----:B------:R-:W-:Y:S01]  /*5640*/  VIADD R13, R10, 0xc4 ;  /* 0x000000c40a0d7836 */ /* 0x000fe20000000000 */
[----:B------:R-:W-:Y:S01]  /*5650*/  ISETP.GT.U32.AND P5, PT, R11, R200, PT ;  /* 0x000000c80b00720c */ /* 0x000fe20003fa4070 */
[----:B------:R-:W-:-:S03]  /*5660*/  IMAD.HI.U32 R0, R12, R206, RZ ;  /* 0x000000ce0c007227 */ /* 0x000fc600078e00ff */
[----:B------:R-:W-:Y:S01]  /*5670*/  IABS R208, R13 ;  /* 0x0000000d00d07213 */ /* 0x000fe20000000000 */
[--C-:B------:R-:W-:Y:S01]  /*5680*/  @!P0 IMAD.IADD R198, R198, 0x1, -R11.reuse ;  /* 0x00000001c6c68824 */ /* 0x100fe200078e0a0b */
[----:B------:R-:W-:Y:S01]  /*5690*/  ISETP.GE.AND P0, PT, R16, RZ, PT ;  /* 0x000000ff1000720c */ /* 0x000fe20003f06270 */
[----:B------:R-:W-:Y:S02]  /*56a0*/  @!P3 IMAD.IADD R202, R202, 0x1, -R11 ;  /* 0x00000001cacab824 */ /* 0x000fe400078e0a0b */
[----:B------:R-:W-:Y:S02]  /*56b0*/  IMAD.MOV R0, RZ, RZ, -R0 ;  /* 0x000000ffff007224 */ /* 0x000fe400078e0a00 */
[----:B------:R-:W-:Y:S01]  /*56c0*/  @!P4 IMAD.MOV R196, RZ, RZ, -R196 ;  /* 0x000000ffffc4c224 */ /* 0x000fe200078e0ac4 */
[C---:B------:R-:W-:Y:S01]  /*56d0*/  ISETP.GT.U32.AND P4, PT, R11.reuse, R204, PT ;  /* 0x000000cc0b00720c */ /* 0x040fe20003f84070 */
[----:B------:R-:W-:Y:S01]  /*56e0*/  @!P6 IMAD.MOV R198, RZ, RZ, -R198 ;  /* 0x000000ffffc6e224 */ /* 0x000fe200078e0ac6 */
[C---:B------:R-:W-:Y:S01]  /*56f0*/  ISETP.GT.U32.AND P6, PT, R11.reuse, R202, PT ;  /* 0x000000ca0b00720c */ /* 0x040fe20003fc4070 */
[----:B------:R-:W-:-:S02]  /*5700*/  IMAD R206, R11, R0, R206 ;  /* 0x000000000bce7224 */ /* 0x000fc400078e02ce */
[----:B------:R-:W-:-:S04]  /*5710*/  IMAD.HI.U32 R0, R12, R208, RZ ;  /* 0x000000d00c007227 */ /* 0x000fc800078e00ff */
[----:B------:R-:W-:Y:S02]  /*5720*/  IMAD.MOV R0, RZ, RZ, -R0 ;  /* 0x000000ffff007224 */ /* 0x000fe400078e0a00 */
[--C-:B------:R-:W-:Y:S01]  /*5730*/  @!P2 IMAD.IADD R194, R194, 0x1, -R11.reuse ;  /* 0x00000001c2c2a824 */ /* 0x100fe200078e0a0b */
[----:B------:R-:W-:Y:S01]  /*5740*/  ISETP.GE.AND P2, PT, R14, RZ, PT ;  /* 0x000000ff0e00720c */ /* 0x000fe20003f46270 */
[--C-:B------:R-:W-:Y:S01]  /*5750*/  @!P5 IMAD.IADD R200, R200, 0x1, -R11.reuse ;  /* 0x00000001c8c8d824 */ /* 0x100fe200078e0a0b */
[----:B------:R-:W-:Y:S01]  /*5760*/  ISETP.GE.AND P5, PT, R6, RZ, PT ;  /* 0x000000ff0600720c */ /* 0x000fe20003fa6270 */
[----:B------:R-:W-:Y:S02]  /*5770*/  VIADD R14, R10, 0xc0 ;  /* 0x000000c00a0e7836 */ /* 0x000fe40000000000 */
[C---:B------:R-:W-:Y:S01]  /*5780*/  IMAD R208, R11.reuse, R0, R208 ;  /* 0x000000000bd07224 */ /* 0x040fe200078e02d0 */
[----:B------:R-:W-:Y:S01]  /*5790*/  ISETP.GT.U32.AND P3, PT, R11, R200, PT ;  /* 0x000000c80b00720c */ /* 0x000fe20003f64070 */
[----:B------:R-:W-:Y:S01]  /*57a0*/  @!P1 IMAD.MOV R194, RZ, RZ, -R194 ;  /* 0x000000ffffc29224 */ /* 0x000fe200078e0ac2 */
[----:B------:R-:W-:Y:S01]  /*57b0*/  ISETP.GE.AND P1, PT, R15, RZ, PT ;  /* 0x000000ff0f00720c */ /* 0x000fe20003f26270 */
[----:B------:R-:W-:Y:S01]  /*57c0*/  @!P4 IMAD.IADD R204, R204, 0x1, -R11 ;  /* 0x00000001ccccc824 */ /* 0x000fe200078e0a0b */
[----:B------:R-:W-:Y:S01]  /*57d0*/  IABS R210, R14 ;  /* 0x0000000e00d27213 */ /* 0x000fe20000000000 */
[----:B------:R-:W-:-:S02]  /*57e0*/  VIADD R15, R10, 0xbc ;  /* 0x000000bc0a0f7836 */ /* 0x000fc40000000000 */
[----:B------:R-:W-:Y:S01]  /*57f0*/  @!P6 IMAD.IADD R202, R202, 0x1, -R11 ;  /* 0x00000001cacae824 */ /* 0x000fe200078e0a0b */
[C---:B------:R-:W-:Y:S01]  /*5800*/  ISETP.GT.U32.AND P6, PT, R11.reuse, R208, PT ;  /* 0x000000d00b00720c */ /* 0x040fe20003fc4070 */
[----:B------:R-:W-:Y:S01]  /*5810*/  IMAD.HI.U32 R0, R12, R210, RZ ;  /* 0x000000d20c007227 */ /* 0x000fe200078e00ff */
[----:B------:R-:W-:Y:S02]  /*5820*/  ISETP.GT.U32.AND P4, PT, R11, R204, PT ;  /* 0x000000cc0b00720c */ /* 0x000fe40003f84070 */
[----:B------:R-:W-:Y:S01]  /*5830*/  IABS R212, R15 ;  /* 0x0000000f00d47213 */ /* 0x000fe20000000000 */
[----:B------:R-:W-:Y:S02]  /*5840*/  VIADD R16, R10, 0xb8 ;  /* 0x000000b80a107836 */ /* 0x000fe40000000000 */
[----:B------:R-:W-:Y:S02]  /*5850*/  IMAD.MOV R0, RZ, RZ, -R0 ;  /* 0x000000ffff007224 */ /* 0x000fe400078e0a00 */
[----:B------:R-:W-:Y:S01]  /*5860*/  IMAD.HI.U32 R6, R12, R212, RZ ;  /* 0x000000d40c067227 */ /* 0x000fe200078e00ff */
[----:B------:R-:W-:-:S03]  /*5870*/  IABS R214, R16 ;  /* 0x0000001000d67213 */ /* 0x000fc60000000000 */
[--C-:B------:R-:W-:Y:S01]  /*5880*/  @!P3 IMAD.IADD R200, R200, 0x1, -R11.reuse ;  /* 0x00000001c8c8b824 */ /* 0x100fe200078e0a0b */
[C---:B------:R-:W-:Y:S01]  /*5890*/  ISETP.GT.U32.AND P3, PT, R11.reuse, R206, PT ;  /* 0x000000ce0b00720c */ /* 0x040fe20003f64070 */
[----:B------:R-:W-:Y:S02]  /*58a0*/  IMAD.MOV R6, RZ, RZ, -R6 ;  /* 0x000000ffff067224 */ /* 0x000fe400078e0a06 */
[--C-:B------:R-:W-:Y:S02]  /*58b0*/  @!P6 IMAD.IADD R208, R208, 0x1, -R11.reuse ;  /* 0x00000001d0d0e824 */ /* 0x100fe400078e0a0b */
[----:B------:R-:W-:Y:S02]  /*58c0*/  IMAD R210, R11, R0, R210 ;  /* 0x000000000bd27224 */ /* 0x000fe400078e02d2 */
[----:B------:R-:W-:Y:S01]  /*58d0*/  @!P4 IMAD.IADD R204, R204, 0x1, -R11 ;  /* 0x00000001ccccc824 */ /* 0x000fe200078e0a0b */
[----:B------:R-:W-:Y:S01]  /*58e0*/  ISETP.GE.AND P4, PT, R13, RZ, PT ;  /* 0x000000ff0d00720c */ /* 0x000fe20003f86270 */
[C---:B------:R-:W-:Y:S01]  /*58f0*/  IMAD R212, R11.reuse, R6, R212 ;  /* 0x000000060bd47224 */ /* 0x040fe200078e02d4 */
[C---:B------:R-:W-:Y:S01]  /*5900*/  ISETP.GT.U32.AND P6, PT, R11.reuse, R208, PT ;  /* 0x000000d00b00720c */ /* 0x040fe20003fc4070 */
[----:B------:R-:W-:Y:S01]  /*5910*/  @!P1 IMAD.MOV R202, RZ, RZ, -R202 ;  /* 0x000000ffffca9224 */ /* 0x000fe200078e0aca */
[----:B------:R-:W-:Y:S01]  /*5920*/  ISETP.GT.U32.AND P1, PT, R11, R210, PT ;  /* 0x000000d20b00720c */ /* 0x000fe20003f24070 */
[----:B------:R-:W-:-:S04]  /*5930*/  IMAD.HI.U32 R13, R12, R214, RZ ;  /* 0x000000d60c0d7227 */ /* 0x000fc800078e00ff */
[----:B------:R-:W-:Y:S01]  /*5940*/  @!P0 IMAD.MOV R204, RZ, RZ, -R204 ;  /* 0x000000ffffcc8224 */ /* 0x000fe200078e0acc */
[C---:B------:R-:W-:Y:S01]  /*5950*/  ISETP.GT.U32.AND P0, PT, R11.reuse, R212, PT ;  /* 0x000000d40b00720c */ /* 0x040fe20003f04070 */
[----:B------:R-:W-:Y:S02]  /*5960*/  IMAD.MOV R13, RZ, RZ, -R13 ;  /* 0x000000ffff0d7224 */ /* 0x000fe400078e0a0d */
[--C-:B------:R-:W-:Y:S01]  /*5970*/  @!P3 IMAD.IADD R206, R206, 0x1, -R11.reuse ;  /* 0x00000001ceceb824 */ /* 0x100fe200078e0a0b */
[----:B------:R-:W-:Y:S01]  /*5980*/  ISETP.GE.AND P3, PT, R14, RZ, PT ;  /* 0x000000ff0e00720c */ /* 0x000fe20003f66270 */
[C---:B------:R-:W-:Y:S02]  /*5990*/  IMAD R214, R11.reuse, R13, R214 ;  /* 0x0000000d0bd67224 */ /* 0x040fe400078e02d6 */
[----:B------:R-:W-:Y:S02]  /*59a0*/  VIADD R13, R10, 0xb4 ;  /* 0x000000b40a0d7836 */ /* 0x000fe40000000000 */
[----:B------:R-:W-:Y:S01]  /*59b0*/  @!P2 IMAD.MOV R200, RZ, RZ, -R200 ;  /* 0x000000ffffc8a224 */ /* 0x000fe200078e0ac8 */
[C---:B------:R-:W-:Y:S01]  /*59c0*/  ISETP.GT.U32.AND P2, PT, R11.reuse, R206, PT ;  /* 0x000000ce0b00720c */ /* 0x040fe20003f44070 */
[--C-:B------:R-:W-:Y:S01]  /*59d0*/  @!P6 IMAD.IADD R208, R208, 0x1, -R11.reuse ;  /* 0x00000001d0d0e824 */ /* 0x100fe200078e0a0b */
[----:B------:R-:W-:Y:S01]  /*59e0*/  IABS R216, R13 ;  /* 0x0000000d00d87213 */ /* 0x000fe20000000000 */
[--C-:B------:R-:W-:Y:S01]  /*59f0*/  @!P1 IMAD.IADD R210, R210, 0x1, -R11.reuse ;  /* 0x00000001d2d29824 */ /* 0x100fe200078e0a0b */
[C---:B------:R-:W-:Y:S01]  /*5a00*/  ISETP.GT.U32.AND P6, PT, R11.reuse, R214, PT ;  /* 0x000000d60b00720c */ /* 0x040fe20003fc4070 */
[----:B------:R-:W-:Y:S01]  /*5a10*/  @!P0 IMAD.IADD R212, R212, 0x1, -R11 ;  /* 0x00000001d4d48824 */ /* 0x000fe200078e0a0b */
        /* <DEDUP_REMOVED lines=8> */
[----:B------:R-:W-:Y:S02]  /*5aa0*/  VIADD R15, R10, 0xac ;  /* 0x000000ac0a0f7836 */ /* 0x000fe40000000000 */
[----:B------:R-:W-:Y:S01]  /*5ab0*/  @!P6 IMAD.IADD R214, R214, 0x1, -R11 ;  /* 0x00000001d6d6e824 */ /* 0x000fe200078e0a0b */
[C---:B------:R-:W-:Y:S01]  /*5ac0*/  ISETP.GT.U32.AND P6, PT, R11.reuse, R212, PT ;  /* 0x000000d40b00720c */ /* 0x040fe20003fc4070 */
[----:B------:R-:W-:Y:S01]  /*5ad0*/  IMAD R216, R11, R6, R216 ;  /* 0x000000060bd87224 */ /* 0x000fe200078e02d8 */
[----:B------:R-:W-:Y:S01]  /*5ae0*/  IABS R220, R15 ;  /* 0x0000000f00dc7213 */ /* 0x000fe20000000000 */
[----:B------:R-:W-:-:S04]  /*5af0*/  IMAD.HI.U32 R0, R12, R218, RZ ;  /* 0x000000da0c007227 */ /* 0x000fc800078e00ff */
[----:B------:R-:W-:Y:S01]  /*5b00*/  @!P0 IMAD.IADD R210, R210, 0x1, -R11 ;  /* 0x00000001d2d28824 */ /* 0x000fe200078e0a0b */
[C---:B------:R-:W-:Y:S01]  /*5b10*/  ISETP.GT.U32.AND P0, PT, R11.reuse, R216, PT ;  /* 0x000000d80b00720c */ /* 0x040fe20003f04070 */
[----:B------:R-:W-:Y:S02]  /*5b20*/  IMAD.MOV R0, RZ, RZ, -R0 ;  /* 0x000000ffff007224 */ /* 0x000fe400078e0a00 */
[----:B------:R-:W-:Y:S01]  /*5b30*/  @!P5 IMAD.MOV R206, RZ, RZ, -R206 ;  /* 0x000000ffffced224 */ /* 0x000fe200078e0ace */
[C---:B------:R-:W-:Y:S01]  /*5b40*/  ISETP.GT.U32.AND P5, PT, R11.reuse, R214, PT ;  /* 0x000000d60b00720c */ /* 0x040fe20003fa4070 */
[----:B------:R-:W-:Y:S02]  /*5b50*/  IMAD R218, R11, R0, R218 ;  /* 0x000000000bda7224 */ /* 0x000fe400078e02da */
[----:B------:R-:W-:-:S04]  /*5b60*/  IMAD.HI.U32 R0, R12, R220, RZ ;  /* 0x000000dc0c007227 */ /* 0x000fc800078e00ff */
[----:B------:R-:W-:Y:S02]  /*5b70*/  VIADD R16, R10, 0xa8 ;  /* 0x000000a80a107836 */ /* 0x000fe40000000000 */
[--C-:B------:R-:W-:Y:S01]  /*5b80*/  @!P6 IMAD.IADD R212, R212, 0x1, -R11.reuse ;  /* 0x00000001d4d4e824 */ /* 0x100fe200078e0a0b */
[C---:B------:R-:W-:Y:S01]  /*5b90*/  ISETP.GT.U32.AND P6, PT, R11.reuse, R218, PT ;  /* 0x000000da0b00720c */ /* 0x040fe20003fc4070 */
[----:B------:R-:W-:Y:S01]  /*5ba0*/  IMAD.MOV R6, RZ, RZ, -R0 ;  /* 0x000000ffff067224 */ /* 0x000fe200078e0a00 */
[----:B------:R-:W-:Y:S01]  /*5bb0*/  IABS R222, R16 ;  /* 0x0000001000de7213 */ /* 0x000fe20000000000 */
[----:B------:R-:W-:Y:S01]  /*5bc0*/  @!P0 IMAD.IADD R216, R216, 0x1, -R11 ;  /* 0x00000001d8d88824 */ /* 0x000fe200078e0a0b */
[----:B------:R-:W-:Y:S01]  /*5bd0*/  ISETP.GE.AND P0, PT, R14, RZ, PT ;  /* 0x000000ff0e00720c */ /* 0x000fe20003f06270 */
[C---:B------:R-:W-:Y:S02]  /*5be0*/  IMAD R220, R11.reuse, R6, R220 ;  /* 0x000000060bdc7224 */ /* 0x040fe400078e02dc */
[----:B------:R-:W-:Y:S01]  /*5bf0*/  @!P4 IMAD.MOV R208, RZ, RZ, -R208 ;  /* 0x000000ffffd0c224 */ /* 0x000fe200078e0ad0 */
[C---:B------:R-:W-:Y:S01]  /*5c00*/  ISETP.GT.U32.AND P4, PT, R11.reuse, R216, PT ;  /* 0x000000d80b00720c */ /* 0x040fe20003f84070 */
[----:B------:R-:W-:Y:S01]  /*5c10*/  @!P3 IMAD.MOV R210, RZ, RZ, -R210 ;  /* 0x000000ffffd2b224 */ /* 0x000fe200078e0ad2 */
[----:B------:R-:W-:Y:S01]  /*5c20*/  ISETP.GT.U32.AND P3, PT, R11, R220, PT ;  /* 0x000000dc0b00720c */ /* 0x000fe20003f64070 */
[----:B------:R-:W-:-:S02]  /*5c30*/  VIADD R17, R10, 0xa4 ;  /* 0x000000a40a117836 */ /* 0x000fc40000000000 */
[----:B------:R-:W-:-:S03]  /*5c40*/  IMAD.HI.U32 R0, R12, R222, RZ ;  /* 0x000000de0c007227 */ /* 0x000fc600078e00ff */
[----:B------:R-:W-:Y:S01]  /*5c50*/  IABS R224, R17 ;  /* 0x0000001100e07213 */ /* 0x000fe20000000000 */
[--C-:B------:R-:W-:Y:S01]  /*5c60*/  @!P5 IMAD.IADD R214, R214, 0x1, -R11.reuse ;  /* 0x00000001d6d6d824 */ /* 0x100fe200078e0a0b */
[----:B------:R-:W-:Y:S01]  /*5c70*/  ISETP.GE.AND P5, PT, R13, RZ, PT ;  /* 0x000000ff0d00720c */ /* 0x000fe20003fa6270 */
[----:B------:R-:W-:Y:S02]  /*5c80*/  IMAD.MOV R6, RZ, RZ, -R0 ;  /* 0x000000ffff067224 */ /* 0x000fe400078e0a00 */
[----:B------:R-:W-:Y:S02]  /*5c90*/  @!P6 IMAD.IADD R218, R218, 0x1, -R11 ;  /* 0x00000001dadae824 */ /* 0x000fe400078e0a0b */
[C---:B------:R-:W-:Y:S02]  /*5ca0*/  IMAD R222, R11.reuse, R6, R222 ;  /* 0x000000060bde7224 */ /* 0x040fe400078e02de */
[----:B------:R-:W-:Y:S01]  /*5cb0*/  VIADD R6, R10, 0xa0 ;  /* 0x000000a00a067836 */ /* 0x000fe20000000000 */
[----:B------:R-:W-:Y:S01]  /*5cc0*/  ISETP.GT.U32.AND P6, PT, R11, R218, PT ;  /* 0x000000da0b00720c */ /* 0x000fe20003fc4070 */
[----:B------:R-:W-:-:S03]  /*5cd0*/  IMAD.HI.U32 R0, R12, R224, RZ ;  /* 0x000000e00c007227 */ /* 0x000fc600078e00ff */
[----:B------:R-:W-:Y:S01]  /*5ce0*/  IABS R226, R6 ;  /* 0x0000000600e27213 */ /* 0x000fe20000000000 */
[--C-:B------:R-:W-:Y:S01]  /*5cf0*/  @!P4 IMAD.IADD R216, R216, 0x1, -R11.reuse ;  /* 0x00000001d8d8c824 */ /* 0x100fe200078e0a0b */
[C---:B------:R-:W-:Y:S01]  /*5d00*/  ISETP.GT.U32.AND P4, PT, R11.reuse, R222, PT ;  /* 0x000000de0b00720c */ /* 0x040fe20003f84070 */
[----:B------:R-:W-:Y:S01]  /*5d10*/  @!P3 IMAD.IADD R220, R220, 0x1, -R11 ;  /* 0x00000001dcdcb824 */ /* 0x000fe200078e0a0b */
[----:B------:R-:W-:Y:S01]  /*5d20*/  ISETP.GE.AND P3, PT, R6, RZ, PT ;  /* 0x000000ff0600720c */ /* 0x000fe20003f66270 */
[----:B------:R-:W-:Y:S02]  /*5d30*/  IMAD.MOV R0, RZ, RZ, -R0 ;  /* 0x000000ffff007224 */ /* 0x000fe400078e0a00 */
[----:B------:R-:W-:Y:S01]  /*5d40*/  @!P5 IMAD.MOV R216, RZ, RZ, -R216 ;  /* 0x000000ffffd8d224 */ /* 0x000fe200078e0ad8 */
[C---:B------:R-:W-:Y:S01]  /*5d50*/  ISETP.GT.U32.AND P5, PT, R11.reuse, R220, PT ;  /* 0x000000dc0b00720c */ /* 0x040fe20003fa4070 */
[----:B------:R-:W-:Y:S02]  /*5d60*/  IMAD R224, R11, R0, R224 ;  /* 0x000000000be07224 */ /* 0x000fe400078e02e0 */
[----:B------:R-:W-:-:S04]  /*5d70*/  IMAD.HI.U32 R0, R12, R226, RZ ;  /* 0x000000e20c007227 */ /* 0x000fc800078e00ff */
[--C-:B------:R-:W-:Y:S01]  /*5d80*/  @!P6 IMAD.IADD R218, R218, 0x1, -R11.reuse ;  /* 0x00000001dadae824 */ /* 0x100fe200078e0a0b */
[----:B------:R-:W-:Y:S01]  /*5d90*/  ISETP.GE.AND P6, PT, R17, RZ, PT ;  /* 0x000000ff1100720c */ /* 0x000fe20003fc6270 */
[----:B------:R-:W-:Y:S02]  /*5da0*/  IMAD.MOV R0, RZ, RZ, -R0 ;  /* 0x000000ffff007224 */ /* 0x000fe400078e0a00 */
[--C-:B------:R-:W-:Y:S02]  /*5db0*/  @!P4 IMAD.IADD R222, R222, 0x1, -R11.reuse ;  /* 0x00000001dedec824 */ /* 0x100fe400078e0a0b */
[----:B------:R-:W-:Y:S01]  /*5dc0*/  @!P0 IMAD.MOV R218, RZ, RZ, -R218 ;  /* 0x000000ffffda8224 */ /* 0x000fe200078e0ada */
[C---:B------:R-:W-:Y:S01]  /*5dd0*/  ISETP.GT.U32.AND P0, PT, R11.reuse, R224, PT ;  /* 0x000000e00b00720c */ /* 0x040fe20003f04070 */
[C---:B------:R-:W-:Y:S01]  /*5de0*/  IMAD R226, R11.reuse, R0, R226 ;  /* 0x000000000be27224 */ /* 0x040fe200078e02e2 */
[----:B------:R-:W-:Y:S01]  /*5df0*/  ISETP.GT.U32.AND P4, PT, R11, R222, PT ;  /* 0x000000de0b00720c */ /* 0x000fe20003f84070 */
[----:B------:R-:W-:-:S02]  /*5e00*/  @!P5 IMAD.IADD R220, R220, 0x1, -R11 ;  /* 0x00000001dcdcd824 */ /* 0x000fc400078e0a0b */
[C---:B------:R-:W-:Y:S01]  /*5e10*/  VIADD R13, R10.reuse, 0x9c ;  /* 0x0000009c0a0d7836 */ /* 0x040fe20000000000 */
[----:B------:R-:W-:Y:S01]  /*5e20*/  ISETP.GT.U32.AND P5, PT, R11, R226, PT ;  /* 0x000000e20b00720c */ /* 0x000fe20003fa4070 */
[----:B------:R-:W-:Y:S02]  /*5e30*/  VIADD R14, R10, 0x98 ;  /* 0x000000980a0e7836 */ /* 0x000fe40000000000 */
[----:B------:R-:W-:Y:S01]  /*5e40*/  @!P1 IMAD.MOV R214, RZ, RZ, -R214 ;  /* 0x000000ffffd69224 */ /* 0x000fe200078e0ad6 */
[----:B------:R-:W-:Y:S01]  /*5e50*/  IABS R228, R13 ;  /* 0x0000000d00e47213 */ /* 0x000fe20000000000 */
[----:B------:R-:W-:Y:S01]  /*5e60*/  @!P2 IMAD.MOV R212, RZ, RZ, -R212 ;  /* 0x000000ffffd4a224 */ /* 0x000fe200078e0ad4 */
[----:B------:R-:W-:Y:S01]  /*5e70*/  ISETP.GE.AND P1, PT, R16, RZ, PT ;  /* 0x000000ff1000720c */ /* 0x000fe20003f26270 */
[----:B------:R-:W-:Y:S01]  /*5e80*/  @!P0 IMAD.IADD R224, R224, 0x1, -R11 ;  /* 0x00000001e0e08824 */ /* 0x000fe200078e0a0b */
[----:B------:R-:W-:Y:S01]  /*5e90*/  IABS R230, R14 ;  /* 0x0000000e00e67213 */ /* 0x000fe20000000000 */
[----:B------:R-:W-:Y:S01]  /*5ea0*/  IMAD.HI.U32 R0, R12, R228, RZ ;  /* 0x000000e40c007227 */ /* 0x000fe200078e00ff */
[----:B------:R-:W-:-:S02]  /*5eb0*/  ISETP.GE.AND P2, PT, R15, RZ, PT ;  /* 0x000000ff0f00720c */ /* 0x000fc40003f46270 */
[----:B------:R-:W-:Y:S01]  /*5ec0*/  ISETP.GE.AND P0, PT, R14, RZ, PT ;  /* 0x000000ff0e00720c */ /* 0x000fe20003f06270 */
[--C-:B------:R-:W-:Y:S01]  /*5ed0*/  @!P4 IMAD.IADD R222, R222, 0x1, -R11.reuse ;  /* 0x00000001dedec824 */ /* 0x100fe200078e0a0b */
[----:B------:R-:W-:Y:S01]  /*5ee0*/  ISETP.GE.AND P4, PT, R13, RZ, PT ;  /* 0x000000ff0d00720c */ /* 0x000fe20003f86270 */
[----:B------:R-:W-:Y:S01]  /*5ef0*/  @!P5 IMAD.IADD R226, R226, 0x1, -R11 ;  /* 0x00000001e2e2d824 */ /* 0x000fe200078e0a0b */
[----:B------:R-:W-:Y:S01]  /*5f00*/  ISETP.GT.U32.AND P5, PT, R11, R224, PT ;  /* 0x000000e00b00720c */ /* 0x000fe20003fa4070 */
[----:B------:R-:W-:-:S04]  /*5f10*/  IMAD.HI.U32 R6, R12, R230, RZ ;  /* 0x000000e60c067227 */ /* 0x000fc800078e00ff */
[----:B------:R-:W-:Y:S02]  /*5f20*/  IMAD.MOV R13, RZ, RZ, -R0 ;  /* 0x000000ffff0d7224 */ /* 0x000fe400078e0a00 */
[----:B------:R-:W-:Y:S02]  /*5f30*/  IMAD.MOV R6, RZ, RZ, -R6 ;  /* 0x000000ffff067224 */ /* 0x000fe400078e0a06 */
[C---:B------:R-:W-:Y:S02]  /*5f40*/  IMAD R228, R11.reuse, R13, R228 ;  /* 0x0000000d0be47224 */ /* 0x040fe400078e02e4 */
[----:B------:R-:W-:Y:S02]  /*5f50*/  VIADD R15, R10, 0x94 ;  /* 0x000000940a0f7836 */ /* 0x000fe40000000000 */
[C---:B------:R-:W-:Y:S02]  /*5f60*/  IMAD R230, R11.reuse, R6, R230 ;  /* 0x000000060be67224 */ /* 0x040fe400078e02e6 */
[----:B------:R-:W-:Y:S01]  /*5f70*/  @!P1 IMAD.MOV R222, RZ, RZ, -R222 ;  /* 0x000000ffffde9224 */ /* 0x000fe200078e0ade */
[C---:B------:R-:W-:Y:S01]  /*5f80*/  ISETP.GT.U32.AND P1, PT, R11.reuse, R228, PT ;  /* 0x000000e40b00720c */ /* 0x040fe20003f24070 */
[----:B------:R-:W-:Y:S01]  /*5f90*/  @!P5 IMAD.IADD R224, R224, 0x1, -R11 ;  /* 0x00000001e0e0d824 */ /* 0x000fe200078e0a0b */
[----:B------:R-:W-:Y:S01]  /*5fa0*/  IABS R232, R15 ;  /* 0x0000000f00e87213 */ /* 0x000fe20000000000 */
[----:B------:R-:W-:Y:S01]  /*5fb0*/  @!P2 IMAD.MOV R220, RZ, RZ, -R220 ;  /* 0x000000ffffdca224 */ /* 0x000fe200078e0adc */
[C---:B------:R-:W-:Y:S01]  /*5fc0*/  ISETP.GT.U32.AND P5, PT, R11.reuse, R230, PT ;  /* 0x000000e60b00720c */ /* 0x040fe20003fa4070 */
[----:B------:R-:W-:Y:S01]  /*5fd0*/  VIADD R14, R10, 0x90 ;  /* 0x000000900a0e7836 */ /* 0x000fe20000000000 */
[----:B------:R-:W-:Y:S01]  /*5fe0*/  ISETP.GT.U32.AND P2, PT, R11, R226, PT ;  /* 0x000000e20b00720c */ /* 0x000fe20003f44070 */
[----:B------:R-:W-:-:S03]  /*5ff0*/  IMAD.HI.U32 R0, R12, R232, RZ ;  /* 0x000000e80c007227 */ /* 0x000fc600078e00ff */
[----:B------:R-:W-:Y:S01]  /*6000*/  IABS R234, R14 ;  /* 0x0000000e00ea7213 */ /* 0x000fe20000000000 */
[----:B------:R-:W-:Y:S02]  /*6010*/  IMAD.MOV R0, RZ, RZ, -R0 ;  /* 0x000000ffff007224 */ /* 0x000fe400078e0a00 */
[--C-:B------:R-:W-:Y:S01]  /*6020*/  @!P1 IMAD.IADD R228, R228, 0x1, -R11.reuse ;  /* 0x00000001e4e49824 */ /* 0x100fe200078e0a0b */
[----:B------:R-:W-:Y:S01]  /*6030*/  ISETP.GE.AND P1, PT, R15, RZ, PT ;  /* 0x000000ff0f00720c */ /* 0x000fe20003f26270 */
[C---:B------:R-:W-:Y:S02]  /*6040*/  IMAD R232, R11.reuse, R0, R232 ;  /* 0x000000000be87224 */ /* 0x040fe400078e02e8 */
[--C-:B------:R-:W-:Y:S01]  /*6050*/  @!P5 IMAD.IADD R230, R230, 0x1, -R11.reuse ;  /* 0x00000001e6e6d824 */ /* 0x100fe200078e0a0b */
[C---:B------:R-:W-:Y:S01]  /*6060*/  ISETP.GT.U32.AND P5, PT, R11.reuse, R228, PT ;  /* 0x000000e40b00720c */ /* 0x040fe20003fa4070 */
[----:B------:R-:W-:Y:S01]  /*6070*/  @!P2 IMAD.IADD R226, R226, 0x1, -R11 ;  /* 0x00000001e2e2a824 */ /* 0x000fe200078e0a0b */
[----:B------:R-:W-:Y:S01]  /*6080*/  ISETP.GT.U32.AND P2, PT, R11, R232, PT ;  /* 0x000000e80b00720c */ /* 0x000fe20003f44070 */
[----:B------:R-:W-:-:S04]  /*6090*/  IMAD.HI.U32 R0, R12, R234, RZ ;  /* 0x000000ea0c007227 */ /* 0x000fc800078e00ff */
[C---:B------:R-:W-:Y:S02]  /*60a0*/  VIADD R17, R10.reuse, 0x88 ;  /* 0x000000880a117836 */ /* 0x040fe40000000000 */
[----:B------:R-:W-:Y:S02]  /*60b0*/  IMAD.MOV R0, RZ, RZ, -R0 ;  /* 0x000000ffff007224 */ /* 0x000fe400078e0a00 */
[----:B------:R-:W-:Y:S01]  /*60c0*/  VIADD R16, R10, 0x8c ;  /* 0x0000008c0a107836 */ /* 0x000fe20000000000 */
[----:B------:R-:W-:Y:S01]  /*60d0*/  IABS R238, R17 ;  /* 0x0000001100ee7213 */ /* 0x000fe20000000000 */
        /* <DEDUP_REMOVED lines=10> */
[----:B------:R-:W-:Y:S02]  /*6180*/  VIADD R18, R10, 0x84 ;  /* 0x000000840a127836 */ /* 0x000fe40000000000 */
[C---:B------:R-:W-:Y:S02]  /*6190*/  IMAD R238, R11.reuse, R0, R238 ;  /* 0x000000000bee7224 */ /* 0x040fe400078e02ee */
[C---:B------:R-:W-:Y:S01]  /*61a0*/  IMAD R236, R11.reuse, R13, R236 ;  /* 0x0000000d0bec7224 */ /* 0x040fe200078e02ec */
[----:B------:R-:W-:Y:S01]  /*61b0*/  IABS R240, R18 ;  /* 0x0000001200f07213 */ /* 0x000fe20000000000 */
[--C-:B------:R-:W-:Y:S01]  /*61c0*/  @!P5 IMAD.IADD R234, R234, 0x1, -R11.reuse ;  /* 0x00000001eaead824 */ /* 0x100fe200078e0a0b */
[C---:B------:R-:W-:Y:S01]  /*61d0*/  ISETP.GT.U32.AND P5, PT, R11.reuse, R238, PT ;  /* 0x000000ee0b00720c */ /* 0x040fe20003fa4070 */
[----:B------:R-:W-:Y:S01]  /*61e0*/  @!P2 IMAD.IADD R230, R230, 0x1, -R11 ;  /* 0x00000001e6e6a824 */ /* 0x000fe200078e0a0b */
[----:B------:R-:W-:Y:S01]  /*61f0*/  ISETP.GT.U32.AND P2, PT, R11, R236, PT ;  /* 0x000000ec0b00720c */ /* 0x000fe20003f44070 */
[----:B------:R-:W-:-:S04]  /*6200*/  IMAD.HI.U32 R6, R12, R240, RZ ;  /* 0x000000f00c067227 */ /* 0x000fc800078e00ff */
[----:B------:R-:W-:Y:S01]  /*6210*/  @!P6 IMAD.MOV R224, RZ, RZ, -R224 ;  /* 0x000000ffffe0e224 */ /* 0x000fe200078e0ae0 */
[C---:B------:R-:W-:Y:S01]  /*6220*/  ISETP.GT.U32.AND P6, PT, R11.reuse, R232, PT ;  /* 0x000000e80b00720c */ /* 0x040fe20003fc4070 */
[----:B------:R-:W-:Y:S02]  /*6230*/  IMAD.MOV R6, RZ, RZ, -R6 ;  /* 0x000000ffff067224 */ /* 0x000fe400078e0a06 */
[----:B------:R-:W-:Y:S02]  /*6240*/  VIADD R13, R10, 0x80 ;  /* 0x000000800a0d7836 */ /* 0x000fe40000000000 */
[----:B------:R-:W-:Y:S01]  /*6250*/  @!P3 IMAD.MOV R226, RZ, RZ, -R226 ;  /* 0x000000ffffe2b224 */ /* 0x000fe200078e0ae2 */
[----:B------:R-:W-:Y:S01]  /*6260*/  ISETP.GE.AND P3, PT, R14, RZ, PT ;  /* 0x000000ff0e00720c */ /* 0x000fe20003f66270 */
[----:B------:R-:W-:Y:S01]  /*6270*/  IMAD R240, R11, R6, R240 ;  /* 0x000000060bf07224 */ /* 0x000fe200078e02f0 */
[----:B------:R-:W-:Y:S01]  /*6280*/  IABS R242, R13 ;  /* 0x0000000d00f27213 */ /* 0x000fe20000000000 */
[----:B------:R-:W-:-:S02]  /*6290*/  @!P5 IMAD.IADD R238, R238, 0x1, -R11 ;  /* 0x00000001eeeed824 */ /* 0x000fc400078e0a0b */
[----:B------:R-:W-:Y:S02]  /*62a0*/  VIADD R14, R10, 0x7c ;  /* 0x0000007c0a0e7836 */ /* 0x000fe40000000000 */
[--C-:B------:R-:W-:Y:S01]  /*62b0*/  @!P2 IMAD.IADD R236, R236, 0x1, -R11.reuse ;  /* 0x00000001ececa824 */ /* 0x100fe200078e0a0b */
[C---:B------:R-:W-:Y:S01]  /*62c0*/  ISETP.GT.U32.AND P5, PT, R11.reuse, R238, PT ;  /* 0x000000ee0b00720c */ /* 0x040fe20003fa4070 */
[----:B------:R-:W-:Y:S01]  /*62d0*/  @!P0 IMAD.MOV R230, RZ, RZ, -R230 ;  /* 0x000000ffffe68224 */ /* 0x000fe200078e0ae6 */
[C---:B------:R-:W-:Y:S01]  /*62e0*/  ISETP.GT.U32.AND P0, PT, R11.reuse, R240, PT ;  /* 0x000000f00b00720c */ /* 0x040fe20003f04070 */
[----:B------:R-:W-:Y:S01]  /*62f0*/  @!P4 IMAD.MOV R228, RZ, RZ, -R228 ;  /* 0x000000ffffe4c224 */ /* 0x000fe200078e0ae4 */
[----:B------:R-:W-:Y:S01]  /*6300*/  IABS R244, R14 ;  /* 0x0000000e00f47213 */ /* 0x000fe20000000000 */
[----:B------:R-:W-:Y:S01]  /*6310*/  IMAD.HI.U32 R0, R12, R242, RZ ;  /* 0x000000f20c007227 */ /* 0x000fe200078e00ff */
[C---:B------:R-:W-:Y:S02]  /*6320*/  ISETP.GT.U32.AND P4, PT, R11.reuse, R236, PT ;  /* 0x000000ec0b00720c */ /* 0x040fe40003f84070 */
[----:B------:R-:W-:Y:S01]  /*6330*/  ISETP.GT.U32.AND P2, PT, R11, R234, PT ;  /* 0x000000ea0b00720c */ /* 0x000fe20003f44070 */
[----:B------:R-:W-:Y:S01]  /*6340*/  @!P6 IMAD.IADD R232, R232, 0x1, -R11 ;  /* 0x00000001e8e8e824 */ /* 0x000fe200078e0a0b */
[----:B------:R-:W-:Y:S01]  /*6350*/  ISETP.GE.AND P6, PT, R16, RZ, PT ;  /* 0x000000ff1000720c */ /* 0x000fe20003fc6270 */
[----:B------:R-:W-:-:S02]  /*6360*/  IMAD.MOV R0, RZ, RZ, -R0 ;  /* 0x000000ffff007224 */ /* 0x000fc400078e0a00 */
[----:B------:R-:W-:-:S04]  /*6370*/  IMAD.HI.U32 R6, R12, R244, RZ ;  /* 0x000000f40c067227 */ /* 0x000fc800078e00ff */
[----:B------:R-:W-:Y:S02]  /*6380*/  IMAD R242, R11, R0, R242 ;  /* 0x000000000bf27224 */ /* 0x000fe400078e02f2 */
[----:B------:R-:W-:Y:S01]  /*6390*/  @!P1 IMAD.MOV R232, RZ, RZ, -R232 ;  /* 0x000000ffffe89224 */ /* 0x000fe200078e0ae8 */
[----:B------:R-:W-:Y:S01]  /*63a0*/  ISETP.GE.AND P1, PT, R17, RZ, PT ;  /* 0x000000ff1100720c */ /* 0x000fe20003f26270 */
[----:B------:R-:W-:Y:S02]  /*63b0*/  IMAD.MOV R6, RZ, RZ, -R6 ;  /* 0x000000ffff067224 */ /* 0x000fe400078e0a06 */
[--C-:B------:R-:W-:Y:S02]  /*63c0*/  @!P0 IMAD.IADD R240, R240, 0x1, -R11.reuse ;  /* 0x00000001f0f08824 */ /* 0x100fe400078e0a0b */
[--C-:B------:R-:W-:Y:S01]  /*63d0*/  @!P5 IMAD.IADD R238, R238, 0x1, -R11.reuse ;  /* 0x00000001eeeed824 */ /* 0x100fe200078e0a0b */
[C---:B------:R-:W-:Y:S01]  /*63e0*/  ISETP.GT.U32.AND P5, PT, R11.reuse, R242, PT ;  /* 0x000000f20b00720c */ /* 0x040fe20003fa4070 */
[----:B------:R-:W-:Y:S01]  /*63f0*/  @!P4 IMAD.IADD R236, R236, 0x1, -R11 ;  /* 0x00000001ececc824 */ /* 0x000fe200078e0a0b */
[C---:B------:R-:W-:Y:S01]  /*6400*/  ISETP.GT.U32.AND P0, PT, R11.reuse, R240, PT ;  /* 0x000000f00b00720c */ /* 0x040fe20003f04070 */
[----:B------:R-:W-:Y:S01]  /*6410*/  IMAD R244, R11, R6, R244 ;  /* 0x000000060bf47224 */ /* 0x000fe200078e02f4 */
[----:B------:R-:W-:Y:S01]  /*6420*/  ISETP.GE.AND P4, PT, R13, RZ, PT ;  /* 0x000000ff0d00720c */ /* 0x000fe20003f86270 */
[----:B------:R-:W-:-:S02]  /*6430*/  @!P6 IMAD.MOV R236, RZ, RZ, -R236 ;  /* 0x000000ffffece224 */ /* 0x000fc400078e0aec */
[----:B------:R-:W-:Y:S01]  /*6440*/  VIADD R0, R10, 0x78 ;  /* 0x000000780a007836 */ /* 0x000fe20000000000 */
[C---:B------:R-:W-:Y:S01]  /*6450*/  ISETP.GT.U32.AND P6, PT, R11.reuse, R244, PT ;  /* 0x000000f40b00720c */ /* 0x040fe20003fc4070 */
[----:B------:R-:W-:Y:S02]  /*6460*/  @!P1 IMAD.MOV R238, RZ, RZ, -R238 ;  /* 0x000000ffffee9224 */ /* 0x000fe400078e0aee */
[--C-:B------:R-:W-:Y:S01]  /*6470*/  @!P2 IMAD.IADD R234, R234, 0x1, -R11.reuse ;  /* 0x00000001eaeaa824 */ /* 0x100fe200078e0a0b */
[----:B------:R-:W-:Y:S01]  /*6480*/  IABS R246, R0 ;  /* 0x0000000000f67213 */ /* 0x000fe20000000000 */
[--C-:B------:R-:W-:Y:S01]  /*6490*/  @!P5 IMAD.IADD R242, R242, 0x1, -R11.reuse ;  /* 0x00000001f2f2d824 */ /* 0x100fe200078e0a0b */
[----:B------:R-:W-:Y:S01]  /*64a0*/  ISETP.GE.AND P1, PT, R0, RZ, PT ;  /* 0x000000ff0000720c */ /* 0x000fe20003f26270 */
[----:B------:R-:W-:Y:S01]  /*64b0*/  VIADD R0, R10, 0x74 ;  /* 0x000000740a007836 */ /* 0x000fe20000000000 */
[----:B------:R-:W-:Y:S01]  /*64c0*/  ISETP.GE.AND P2, PT, R18, RZ, PT ;  /* 0x000000ff1200720c */ /* 0x000fe20003f46270 */
[--C-:B------:R-:W-:Y:S01]  /*64d0*/  @!P0 IMAD.IADD R240, R240, 0x1, -R11.reuse ;  /* 0x00000001f0f08824 */ /* 0x100fe200078e0a0b */
[----:B------:R-:W-:Y:S01]  /*64e0*/  ISETP.GT.U32.AND P5, PT, R11, R242, PT ;  /* 0x000000f20b00720c */ /* 0x000fe20003fa4070 */
[----:B------:R-:W-:Y:S01]  /*64f0*/  @!P3 IMAD.MOV R234, RZ, RZ, -R234 ;  /* 0x000000ffffeab224 */ /* 0x000fe200078e0aea */
[----:B------:R-:W-:Y:S01]  /*6500*/  ISETP.GE.AND P0, PT, R0, RZ, PT ;  /* 0x000000ff0000720c */ /* 0x000fe20003f06270 */
[----:B------:R-:W-:Y:S01]  /*6510*/  @!P6 IMAD.IADD R244, R244, 0x1, -R11 ;  /* 0x00000001f4f4e824 */ /* 0x000fe200078e0a0b */
[----:B------:R-:W-:Y:S01]  /*6520*/  IABS R13, R0 ;  /* 0x00000000000d7213 */ /* 0x000fe20000000000 */
[----:B------:R-:W-:Y:S01]  /*6530*/  IMAD.HI.U32 R0, R12, R246, RZ ;  /* 0x000000f60c007227 */ /* 0x000fe200078e00ff */
[----:B------:R-:W-:-:S02]  /*6540*/  ISETP.GE.AND P3, PT, R14, RZ, PT ;  /* 0x000000ff0e00720c */ /* 0x000fc40003f66270 */
[C---:B------:R-:W-:Y:S01]  /*6550*/  ISETP.GT.U32.AND P6, PT, R11.reuse, R244, PT ;  /* 0x000000f40b00720c */ /* 0x040fe20003fc4070 */
[----:B------:R-:W-:Y:S02]  /*6560*/  IMAD.MOV R0, RZ, RZ, -R0 ;  /* 0x000000ffff007224 */ /* 0x000fe400078e0a00 */
[----:B------:R-:W-:Y:S02]  /*6570*/  VIADD R6, R10, 0x70 ;  /* 0x000000700a067836 */ /* 0x000fe40000000000 */
[----:B------:R-:W-:Y:S02]  /*6580*/  IMAD R246, R11, R0, R246 ;  /* 0x000000000bf67224 */ /* 0x000fe400078e02f6 */
[----:B------:R-:W-:Y:S01]  /*6590*/  IMAD.HI.U32 R0, R12, R13, RZ ;  /* 0x0000000d0c007227 */ /* 0x000fe200078e00ff */
[----:B------:R-:W-:-:S03]  /*65a0*/  IABS R39, R6 ;  /* 0x0000000600277213 */ /* 0x000fc60000000000 */
[--C-:B------:R-:W-:Y:S01]  /*65b0*/  @!P5 IMAD.IADD R242, R242, 0x1, -R11.reuse ;  /* 0x00000001f2f2d824 */ /* 0x100fe200078e0a0b */
[C---:B------:R-:W-:Y:S01]  /*65c0*/  ISETP.GT.U32.AND P5, PT, R11.reuse, R246, PT ;  /* 0x000000f60b00720c */ /* 0x040fe20003fa4070 */
[----:B------:R-:W-:Y:S02]  /*65d0*/  IMAD.MOV R0, RZ, RZ, -R0 ;  /* 0x000000ffff007224 */ /* 0x000fe400078e0a00 */
[----:B------:R-:W-:Y:S02]  /*65e0*/  @!P6 IMAD.IADD R244, R244, 0x1, -R11 ;  /* 0x00000001f4f4e824 */ /* 0x000fe400078e0a0b */
[C---:B------:R-:W-:Y:S02]  /*65f0*/  IMAD R13, R11.reuse, R0, R13 ;  /* 0x000000000b0d7224 */ /* 0x040fe400078e020d */
[----:B------:R-:W-:Y:S02]  /*6600*/  @!P3 IMAD.MOV R244, RZ, RZ, -R244 ;  /* 0x000000fffff4b224 */ /* 0x000fe400078e0af4 */
[----:B------:R-:W-:Y:S01]  /*6610*/  @!P2 IMAD.MOV R240, RZ, RZ, -R240 ;  /* 0x000000fffff0a224 */ /* 0x000fe200078e0af0 */
[----:B------:R-:W-:Y:S01]  /*6620*/  ISETP.GT.U32.AND P3, PT, R11, R13, PT ;  /* 0x0000000d0b00720c */ /* 0x000fe20003f64070 */
[----:B------:R-:W-:Y:S01]  /*6630*/  VIADD R14, R10, 0x6c ;  /* 0x0000006c0a0e7836 */ /* 0x000fe20000000000 */
[----:B------:R-:W-:Y:S01]  /*6640*/  ISETP.GE.AND P2, PT, R6, RZ, PT ;  /* 0x000000ff0600720c */ /* 0x000fe20003f46270 */
[----:B------:R-:W-:-:S02]  /*6650*/  @!P5 IMAD.IADD R246, R246, 0x1, -R11 ;  /* 0x00000001f6f6d824 */ /* 0x000fc400078e0a0b */
[----:B------:R-:W-:Y:S01]  /*6660*/  IMAD.HI.U32 R6, R12, R39, RZ ;  /* 0x000000270c067227 */ /* 0x000fe200078e00ff */
[----:B------:R-:W-:Y:S02]  /*6670*/  IABS R15, R14 ;  /* 0x0000000e000f7213 */ /* 0x000fe40000000000 */
[----:B------:R-:W-:Y:S01]  /*6680*/  ISETP.GT.U32.AND P5, PT, R11, R246, PT ;  /* 0x000000f60b00720c */ /* 0x000fe20003fa4070 */
[----:B------:R-:W-:Y:S01]  /*6690*/  IMAD.MOV R6, RZ, RZ, -R6 ;  /* 0x000000ffff067224 */ /* 0x000fe200078e0a06 */
[----:B------:R-:W-:Y:S01]  /*66a0*/  ISETP.GE.AND P6, PT, R14, RZ, PT ;  /* 0x000000ff0e00720c */ /* 0x000fe20003fc6270 */
[----:B------:R-:W-:-:S04]  /*66b0*/  IMAD.HI.U32 R0, R12, R15, RZ ;  /* 0x0000000f0c007227 */ /* 0x000fc800078e00ff */
[----:B------:R-:W-:Y:S02]  /*66c0*/  IMAD R39, R11, R6, R39 ;  /* 0x000000060b277224 */ /* 0x000fe400078e0227 */
[--C-:B------:R-:W-:Y:S02]  /*66d0*/  @!P3 IMAD.IADD R13, R13, 0x1, -R11.reuse ;  /* 0x000000010d0db824 */ /* 0x100fe400078e0a0b */
[C---:B------:R-:W-:Y:S02]  /*66e0*/  VIADD R6, R10.reuse, 0x68 ;  /* 0x000000680a067836 */ /* 0x040fe40000000000 */
[----:B------:R-:W-:Y:S01]  /*66f0*/  VIADD R14, R10, 0x64 ;  /* 0x000000640a0e7836 */ /* 0x000fe20000000000 */
[C---:B------:R-:W-:Y:S01]  /*6700*/  ISETP.GT.U32.AND P3, PT, R11.reuse, R13, PT ;  /* 0x0000000d0b00720c */ /* 0x040fe20003f64070 */
[----:B------:R-:W-:Y:S01]  /*6710*/  IMAD.MOV R0, RZ, RZ, -R0 ;  /* 0x000000ffff007224 */ /* 0x000fe200078e0a00 */
[----:B------:R-:W-:Y:S01]  /*6720*/  IABS R37, R6 ;  /* 0x0000000600257213 */ /* 0x000fe20000000000 */
[----:B------:R-:W-:Y:S01]  /*6730*/  @!P5 IMAD.IADD R246, R246, 0x1, -R11 ;  /* 0x00000001f6f6d824 */ /* 0x000fe200078e0a0b */
[C---:B------:R-:W-:Y:S01]  /*6740*/  ISETP.GT.U32.AND P5, PT, R11.reuse, R39, PT ;  /* 0x000000270b00720c */ /* 0x040fe20003fa4070 */
[----:B------:R-:W-:Y:S01]  /*6750*/  IMAD R15, R11, R0, R15 ;  /* 0x000000000b0f7224 */ /* 0x000fe200078e020f */
[----:B------:R-:W-:Y:S01]  /*6760*/  IABS R35, R14 ;  /* 0x0000000e00237213 */ /* 0x000fe20000000000 */
[----:B------:R-:W-:-:S02]  /*6770*/  VIADD R16, R10, 0x60 ;  /* 0x000000600a107836 */ /* 0x000fc40000000000 */
[----:B------:R-:W-:-:S03]  /*6780*/  IMAD.HI.U32 R0, R12, R37, RZ ;  /* 0x000000250c007227 */ /* 0x000fc600078e00ff */
[----:B------:R-:W-:Y:S01]  /*6790*/  IABS R33, R16 ;  /* 0x0000001000217213 */ /* 0x000fe20000000000 */
[----:B------:R-:W-:Y:S01]  /*67a0*/  @!P4 IMAD.MOV R242, RZ, RZ, -R242 ;  /* 0x000000fffff2c224 */ /* 0x000fe200078e0af2 */
[----:B------:R-:W-:Y:S01]  /*67b0*/  ISETP.GE.AND P4, PT, R6, RZ, PT ;  /* 0x000000ff0600720c */ /* 0x000fe20003f86270 */
[----:B------:R-:W-:-:S04]  /*67c0*/  IMAD.HI.U32 R6, R12, R35, RZ ;  /* 0x000000230c067227 */ /* 0x000fc800078e00ff */
[----:B------:R-:W-:Y:S02]  /*67d0*/  IMAD.MOV R0, RZ, RZ, -R0 ;  /* 0x000000ffff007224 */ /* 0x000fe400078e0a00 */
[----:B------:R-:W-:Y:S01]  /*67e0*/  @!P3 IMAD.IADD R13, R13, 0x1, -R11 ;  /* 0x000000010d0db824 */ /* 0x000fe200078e0a0b */
[C---:B------:R-:W-:Y:S01]  /*67f0*/  ISETP.GT.U32.AND P3, PT, R11.reuse, R15, PT ;  /* 0x0000000f0b00720c */ /* 0x040fe20003f64070 */
[----:B------:R-:W-:Y:S02]  /*6800*/  IMAD.MOV R6, RZ, RZ, -R6 ;  /* 0x000000ffff067224 */ /* 0x000fe400078e0a06 */
[----:B------:R-:W-:Y:S02]  /*6810*/  IMAD R37, R11, R0, R37 ;  /* 0x000000000b257224 */ /* 0x000fe400078e0225 */
[----:B------:R-:W-:-:S04]  /*6820*/  IMAD.HI.U32 R0, R12, R33, RZ ;  /* 0x000000210c007227 */ /* 0x000fc800078e00ff */
[----:B------:R-:W-:Y:S02]  /*6830*/  @!P5 IMAD.IADD R39, R39, 0x1, -R11 ;  /* 0x000000012727d824 */ /* 0x000fe400078e0a0b */
[C---:B------:R-:W-:Y:S02]  /*6840*/  IMAD R35, R11.reuse, R6, R35 ;  /* 0x000000060b237224 */ /* 0x040fe400078e0223 */
[----:B------:R-:W-:Y:S01]  /*6850*/  IMAD.MOV R6, RZ, RZ, -R0 ;  /* 0x000000ffff067224 */ /* 0x000fe200078e0a00 */
[C---:B------:R-:W-:Y:S01]  /*6860*/  ISETP.GT.U32.AND P5, PT, R11.reuse, R39, PT ;  /* 0x000000270b00720c */ /* 0x040fe20003fa4070 */
[----:B------:R-:W-:Y:S01]  /*6870*/  @!P1 IMAD.MOV R246, RZ, RZ, -R246 ;  /* 0x000000fffff69224 */ /* 0x000fe200078e0af6 */
[C---:B------:R-:W-:Y:S01]  /*6880*/  ISETP.GT.U32.AND P1, PT, R11.reuse, R37, PT ;  /* 0x000000250b00720c */ /* 0x040fe20003f24070 */
[----:B------:R-:W-:Y:S02]  /*6890*/  IMAD R33, R11, R6, R33 ;  /* 0x000000060b217224 */ /* 0x000fe400078e0221 */
[----:B------:R-:W-:-:S02]  /*68a0*/  @!P3 IMAD.IADD R15, R15, 0x1, -R11 ;  /* 0x000000010f0fb824 */ /* 0x000fc400078e0a0b */
[C---:B------:R-:W-:Y:S01]  /*68b0*/  VIADD R18, R10.reuse, 0x5c ;  /* 0x0000005c0a127836 */ /* 0x040fe20000000000 */
[C---:B------:R-:W-:Y:S01]  /*68c0*/  ISETP.GT.U32.AND P3, PT, R11.reuse, R33, PT ;  /* 0x000000210b00720c */ /* 0x040fe20003f64070 */
[----:B------:R-:W-:Y:S01]  /*68d0*/  @!P0 IMAD.MOV R13, RZ, RZ, -R13 ;  /* 0x000000ffff0d8224 */ /* 0x000fe200078e0a0d */
[----:B------:R-:W-:Y:S01]  /*68e0*/  ISETP.GT.U32.AND P0, PT, R11, R35, PT ;  /* 0x000000230b00720c */ /* 0x000fe20003f04070 */
[----:B------:R-:W-:Y:S01]  /*68f0*/  VIADD R19, R10, 0x58 ;  /* 0x000000580a137836 */ /* 0x000fe20000000000 */
[----:B------:R-:W-:Y:S01]  /*6900*/  IABS R17, R18 ;  /* 0x0000001200117213 */ /* 0x000fe20000000000 */
[----:B------:R-:W-:Y:S01]  /*6910*/  @!P5 IMAD.IADD R39, R39, 0x1, -R11 ;  /* 0x000000012727d824 */ /* 0x000fe200078e0a0b */
[----:B------:R-:W-:Y:S01]  /*6920*/  ISETP.GE.AND P5, PT, R14, RZ, PT ;  /* 0x000000ff0e00720c */ /* 0x000fe20003fa6270 */
[----:B------:R-:W-:Y:S01]  /*6930*/  VIADD R14, R10, 0x54 ;  /* 0x000000540a0e7836 */ /* 0x000fe20000000000 */
[----:B------:R-:W-:Y:S01]  /*6940*/  IABS R156, R19 ;  /* 0x00000013009c7213 */ /* 0x000fe20000000000 */
[----:B------:R-:W-:-:S03]  /*6950*/  IMAD.HI.U32 R0, R12, R17, RZ ;  /* 0x000000110c007227 */ /* 0x000fc600078e00ff */
[----:B------:R-:W-:Y:S01]  /*6960*/  IABS R30, R14 ;  /* 0x0000000e001e7213 */ /* 0x000fe20000000000 */
[--C-:B------:R-:W-:Y:S01]  /*6970*/  @!P1 IMAD.IADD R37, R37, 0x1, -R11.reuse ;  /* 0x0000000125259824 */ /* 0x100fe200078e0a0b */
[----:B------:R-:W-:Y:S01]  /*6980*/  ISETP.GT.U32.AND P1, PT, R11, R15, PT ;  /* 0x0000000f0b00720c */ /* 0x000fe20003f24070 */
[----:B------:R-:W-:Y:S02]  /*6990*/  @!P3 IMAD.IADD R33, R33, 0x1, -R11 ;  /* 0x000000012121b824 */ /* 0x000fe400078e0a0b */
[----:B------:R-:W-:Y:S02]  /*69a0*/  IMAD.MOV R0, RZ, RZ, -R0 ;  /* 0x000000ffff007224 */ /* 0x000fe400078e0a00 */
[----:B------:R-:W-:Y:S01]  /*69b0*/  @!P2 IMAD.MOV R39, RZ, RZ, -R39 ;  /* 0x000000ffff27a224 */ /* 0x000fe200078e0a27 */
[C---:B------:R-:W-:Y:S01]  /*69c0*/  ISETP.GT.U32.AND P2, PT, R11.reuse, R33, PT ;  /* 0x000000210b00720c */ /* 0x040fe20003f44070 */
[----:B------:R-:W-:Y:S02]  /*69d0*/  IMAD R17, R11, R0, R17 ;  /* 0x000000000b117224 */ /* 0x000fe400078e0211 */
[----:B------:R-:W-:-:S04]  /*69e0*/  IMAD.HI.U32 R0, R12, R30, RZ ;  /* 0x0000001e0c007227 */ /* 0x000fc800078e00ff */
[----:B------:R-:W-:Y:S02]  /*69f0*/  IMAD.MOV R0, RZ, RZ, -R0 ;  /* 0x000000ffff007224 */ /* 0x000fe400078e0a00 */
[--C-:B------:R-:W-:Y:S01]  /*6a00*/  @!P0 IMAD.IADD R35, R35, 0x1, -R11.reuse ;  /* 0x0000000123238824 */ /* 0x100fe200078e0a0b */
[----:B------:R-:W-:Y:S01]  /*6a10*/  ISETP.GT.U32.AND P0, PT, R11, R37, PT ;  /* 0x000000250b00720c */ /* 0x000fe20003f04070 */
[--C-:B------:R-:W-:Y:S01]  /*6a20*/  @!P1 IMAD.IADD R15, R15, 0x1, -R11.reuse ;  /* 0x000000010f0f9824 */ /* 0x100fe200078e0a0b */
[C---:B------:R-:W-:Y:S01]  /*6a30*/  ISETP.GT.U32.AND P1, PT, R11.reuse, R17, PT ;  /* 0x000000110b00720c */ /* 0x040fe20003f24070 */
[C---:B------:R-:W-:Y:S01]  /*6a40*/  IMAD R30, R11.reuse, R0, R30 ;  /* 0x000000000b1e7224 */ /* 0x040fe200078e021e */
[----:B------:R-:W-:Y:S01]  /*6a50*/  ISETP.GT.U32.AND P3, PT, R11, R35, PT ;  /* 0x000000230b00720c */ /* 0x000fe20003f64070 */
[----:B------:R-:W-:Y:S02]  /*6a60*/  @!P2 IMAD.IADD R33, R33, 0x1, -R11 ;  /* 0x000000012121a824 */ /* 0x000fe400078e0a0b */
[----:B------:R-:W-:Y:S01]  /*6a70*/  IMAD.HI.U32 R6, R12, R156, RZ ;  /* 0x0000009c0c067227 */ /* 0x000fe200078e00ff */
[----:B------:R-:W-:-:S03]  /*6a80*/  ISETP.GT.U32.AND P2, PT, R11, R30, PT ;  /* 0x0000001e0b00720c */ /* 0x000fc60003f44070 */
[C---:B------:R-:W-:Y:S02]  /*6a90*/  VIADD R20, R10.reuse, 0x50 ;  /* 0x000000500a147836 */ /* 0x040fe40000000000 */
[----:B------:R-:W-:Y:S02]  /*6aa0*/  IMAD.MOV R6, RZ, RZ, -R6 ;  /* 0x000000ffff067224 */ /* 0x000fe400078e0a06 */
[----:B------:R-:W-:Y:S01]  /*6ab0*/  VIADD R21, R10, 0x4c ;  /* 0x0000004c0a157836 */ /* 0x000fe20000000000 */
[----:B------:R-:W-:Y:S01]  /*6ac0*/  IABS R28, R20 ;  /* 0x00000014001c7213 */ /* 0x000fe20000000000 */
[----:B------:R-:W-:Y:S02]  /*6ad0*/  IMAD R156, R11, R6, R156 ;  /* 0x000000060b9c7224 */ /* 0x000fe400078e029c */
[----:B------:R-:W-:Y:S01]  /*6ae0*/  @!P1 IMAD.IADD R17, R17, 0x1, -R11 ;  /* 0x0000000111119824 */ /* 0x000fe200078e0a0b */
[----:B------:R-:W-:Y:S01]  /*6af0*/  IABS R26, R21 ;  /* 0x00000015001a7213 */ /* 0x000fe20000000000 */
[----:B------:R-:W-:Y:S01]  /*6b00*/  IMAD.HI.U32 R0, R12, R28, RZ ;  /* 0x0000001c0c007227 */ /* 0x000fe200078e00ff */
[----:B------:R-:W-:-:S03]  /*6b10*/  ISETP.GE.AND P1, PT, R18, RZ, PT ;  /* 0x000000ff1200720c */ /* 0x000fc60003f26270 */
[--C-:B------:R-:W-:Y:S01]  /*6b20*/  @!P0 IMAD.IADD R37, R37, 0x1, -R11.reuse ;  /* 0x0000000125258824 */ /* 0x100fe200078e0a0b */
[----:B------:R-:W-:Y:S01]  /*6b30*/  ISETP.GT.U32.AND P0, PT, R11, R156, PT ;  /* 0x0000009c0b00720c */ /* 0x000fe20003f04070 */
[--C-:B------:R-:W-:Y:S01]  /*6b40*/  @!P3 IMAD.IADD R35, R35, 0x1, -R11.reuse ;  /* 0x000000012323b824 */ /* 0x100fe200078e0a0b */
[----:B------:R-:W-:Y:S01]  /*6b50*/  ISETP.GE.AND P3, PT, R16, RZ, PT ;  /* 0x000000ff1000720c */ /* 0x000fe20003f66270 */
[----:B------:R-:W-:Y:S01]  /*6b60*/  @!P2 IMAD.IADD R30, R30, 0x1, -R11 ;  /* 0x000000011e1ea824 */ /* 0x000fe200078e0a0b */
[----:B------:R-:W-:Y:S01]  /*6b70*/  ISETP.GT.U32.AND P2, PT, R11, R17, PT ;  /* 0x000000110b00720c */ /* 0x000fe20003f44070 */
[----:B------:R-:W-:-:S04]  /*6b80*/  IMAD.HI.U32 R6, R12, R26, RZ ;  /* 0x0000001a0c067227 */ /* 0x000fc800078e00ff */
[----:B------:R-:W-:Y:S02]  /*6b90*/  IMAD.MOV R0, RZ, RZ, -R0 ;  /* 0x000000ffff007224 */ /* 0x000fe400078e0a00 */
[----:B------:R-:W-:Y:S02]  /*6ba0*/  IMAD.MOV R6, RZ, RZ, -R6 ;  /* 0x000000ffff067224 */ /* 0x000fe400078e0a06 */
[----:B------:R-:W-:Y:S02]  /*6bb0*/  VIADD R16, R10, 0x48 ;  /* 0x000000480a107836 */ /* 0x000fe40000000000 */
[C---:B------:R-:W-:Y:S02]  /*6bc0*/  IMAD R28, R11.reuse, R0, R28 ;  /* 0x000000000b1c7224 */ /* 0x040fe400078e021c */
[C---:B------:R-:W-:Y:S01]  /*6bd0*/  IMAD R26, R11.reuse, R6, R26 ;  /* 0x000000060b1a7224 */ /* 0x040fe200078e021a */
[----:B------:R-:W-:Y:S01]  /*6be0*/  IABS R24, R16 ;  /* 0x0000001000187213 */ /* 0x000fe20000000000 */
[----:B------:R-:W-:Y:S01]  /*6bf0*/  @!P4 IMAD.MOV R37, RZ, RZ, -R37 ;  /* 0x000000ffff25c224 */ /* 0x000fe200078e0a25 */
[C---:B------:R-:W-:Y:S01]  /*6c00*/  ISETP.GT.U32.AND P4, PT, R11.reuse, R30, PT ;  /* 0x0000001e0b00720c */ /* 0x040fe20003f84070 */
[----:B------:R-:W-:Y:S01]  /*6c10*/  @!P5 IMAD.MOV R35, RZ, RZ, -R35 ;  /* 0x000000ffff23d224 */ /* 0x000fe200078e0a23 */
[----:B------:R-:W-:Y:S01]  /*6c20*/  ISETP.GT.U32.AND P5, PT, R11, R28, PT ;  /* 0x0000001c0b00720c */ /* 0x000fe20003fa4070 */
[----:B------:R-:W-:Y:S01]  /*6c30*/  @!P0 IMAD.IADD R156, R156, 0x1, -R11 ;  /* 0x000000019c9c8824 */ /* 0x000fe200078e0a0b */
[----:B------:R-:W-:Y:S01]  /*6c40*/  ISETP.GE.AND P0, PT, R19, RZ, PT ;  /* 0x000000ff1300720c */ /* 0x000fe20003f06270 */
[----:B------:R-:W-:Y:S01]  /*6c50*/  @!P3 IMAD.MOV R33, RZ, RZ, -R33 ;  /* 0x000000ffff21b224 */ /* 0x000fe200078e0a21 */
[----:B------:R-:W-:Y:S01]  /*6c60*/  ISETP.GE.AND P3, PT, R14, RZ, PT ;  /* 0x000000ff0e00720c */ /* 0x000fe20003f66270 */
[----:B------:R-:W-:Y:S01]  /*6c70*/  @!P2 IMAD.IADD R17, R17, 0x1, -R11 ;  /* 0x000000011111a824 */ /* 0x000fe200078e0a0b */
[----:B------:R-:W-:Y:S01]  /*6c80*/  ISETP.GT.U32.AND P2, PT, R11, R26, PT ;  /* 0x0000001a0b00720c */ /* 0x000fe20003f44070 */
[----:B------:R-:W-:-:S04]  /*6c90*/  IMAD.HI.U32 R0, R12, R24, RZ ;  /* 0x000000180c007227 */ /* 0x000fc800078e00ff */
[----:B------:R-:W-:Y:S01]  /*6ca0*/  @!P6 IMAD.MOV R15, RZ, RZ, -R15 ;  /* 0x000000ffff0fe224 */ /* 0x000fe200078e0a0f */
[----:B------:R-:W-:Y:S01]  /*6cb0*/  ISETP.GT.U32.AND P6, PT, R11, R156, PT ;  /* 0x0000009c0b00720c */ /* 0x000fe20003fc4070 */
[----:B------:R-:W-:Y:S02]  /*6cc0*/  VIADD R6, R10, 0x44 ;  /* 0x000000440a067836 */ /* 0x000fe40000000000 */
[----:B------:R-:W-:Y:S02]  /*6cd0*/  IMAD.MOV R0, RZ, RZ, -R0 ;  /* 0x000000ffff007224 */ /* 0x000fe400078e0a00 */
[--C-:B------:R-:W-:Y:S01]  /*6ce0*/  @!P4 IMAD.IADD R30, R30, 0x1, -R11.reuse ;  /* 0x000000011e1ec824 */ /* 0x100fe200078e0a0b */
[----:B------:R-:W-:Y:S01]  /*6cf0*/  IABS R22, R6 ;  /* 0x0000000600167213 */ /* 0x000fe20000000000 */
[--C-:B------:R-:W-:Y:S01]  /*6d00*/  @!P5 IMAD.IADD R28, R28, 0x1, -R11.reuse ;  /* 0x000000011c1cd824 */ /* 0x100fe200078e0a0b */
[----:B------:R-:W-:Y:S01]  /*6d10*/  ISETP.GE.AND P4, PT, R21, RZ, PT ;  /* 0x000000ff1500720c */ /* 0x000fe20003f86270 */
[C---:B------:R-:W-:Y:S01]  /*6d20*/  IMAD R24, R11.reuse, R0, R24 ;  /* 0x000000000b187224 */ /* 0x040fe200078e0218 */
[----:B------:R-:W-:Y:S01]  /*6d30*/  ISETP.GE.AND P5, PT, R16, RZ, PT ;  /* 0x000000ff1000720c */ /* 0x000fe20003fa6270 */
[----:B------:R-:W-:Y:S01]  /*6d40*/  @!P2 IMAD.IADD R26, R26, 0x1, -R11 ;  /* 0x000000011a1aa824 */ /* 0x000fe200078e0a0b */
[C---:B------:R-:W-:Y:S01]  /*6d50*/  ISETP.GT.U32.AND P2, PT, R11.reuse, R28, PT ;  /* 0x0000001c0b00720c */ /* 0x040fe20003f44070 */
[----:B------:R-:W-:Y:S01]  /*6d60*/  @!P3 IMAD.MOV R30, RZ, RZ, -R30 ;  /* 0x000000ffff1eb224 */ /* 0x000fe200078e0a1e */
[----:B------:R-:W-:Y:S01]  /*6d70*/  ISETP.GT.U32.AND P3, PT, R11, R24, PT ;  /* 0x000000180b00720c */ /* 0x000fe20003f64070 */
[----:B------:R-:W-:-:S04]  /*6d80*/  IMAD.HI.U32 R0, R12, R22, RZ ;  /* 0x000000160c007227 */ /* 0x000fc800078e00ff */
[----:B------:R-:W-:Y:S01]  /*6d90*/  @!P6 IMAD.IADD R156, R156, 0x1, -R11 ;  /* 0x000000019c9ce824 */ /* 0x000fe200078e0a0b */
[----:B------:R-:W-:Y:S01]  /*6da0*/  ISETP.GE.AND P6, PT, R20, RZ, PT ;  /* 0x000000ff1400720c */ /* 0x000fe20003fc6270 */
[----:B------:R-:W-:Y:S02]  /*6db0*/  IMAD.MOV R0, RZ, RZ, -R0 ;  /* 0x000000ffff007224 */ /* 0x000fe400078e0a00 */
[----:B------:R-:W-:Y:S01]  /*6dc0*/  @!P1 IMAD.MOV R17, RZ, RZ, -R17 ;  /* 0x000000ffff119224 */ /* 0x000fe200078e0a11 */
[C---:B------:R-:W-:Y:S01]  /*6dd0*/  ISETP.GT.U32.AND P1, PT, R11.reuse, R26, PT ;  /* 0x0000001a0b00720c */ /* 0x040fe20003f24070 */
[----:B------:R-:W-:Y:S02]  /*6de0*/  IMAD R22, R11, R0, R22 ;  /* 0x000000000b167224 */ /* 0x000fe400078e0216 */
[----:B------:R-:W-:Y:S02]  /*6df0*/  VIADD R0, R10, 0x40 ;  /* 0x000000400a007836 */ /* 0x000fe40000000000 */
[----:B------:R-:W-:-:S02]  /*6e00*/  @!P2 IMAD.IADD R28, R28, 0x1, -R11 ;  /* 0x000000011c1ca824 */ /* 0x000fc400078e0a0b */
[----:B------:R-:W-:Y:S01]  /*6e10*/  @!P3 IMAD.IADD R24, R24, 0x1, -R11 ;  /* 0x000000011818b824 */ /* 0x000fe200078e0a0b */
[----:B------:R-:W-:Y:S01]  /*6e20*/  IABS R20, R0 ;  /* 0x0000000000147213 */ /* 0x000fe20000000000 */
[----:B------:R-:W-:Y:S01]  /*6e30*/  @!P6 IMAD.MOV R28, RZ, RZ, -R28 ;  /* 0x000000ffff1ce224 */ /* 0x000fe200078e0a1c */
[----:B------:R-:W-:Y:S01]  /*6e40*/  ISETP.GE.AND P2, PT, R0, RZ, PT ;  /* 0x000000ff0000720c */ /* 0x000fe20003f46270 */
[----:B------:R-:W-:Y:S01]  /*6e50*/  @!P0 IMAD.MOV R156, RZ, RZ, -R156 ;  /* 0x000000ffff9c8224 */ /* 0x000fe200078e0a9c */
[C---:B------:R-:W-:Y:S01]  /*6e60*/  ISETP.GT.U32.AND P6, PT, R11.reuse, R24, PT ;  /* 0x000000180b00720c */ /* 0x040fe20003fc4070 */
[----:B------:R-:W-:Y:S01]  /*6e70*/  IMAD.HI.U32 R0, R12, R20, RZ ;  /* 0x000000140c007227 */ /* 0x000fe200078e00ff */
[----:B------:R-:W-:Y:S02]  /*6e80*/  ISETP.GT.U32.AND P3, PT, R11, R22, PT ;  /* 0x000000160b00720c */ /* 0x000fe40003f64070 */
[----:B------:R-:W-:Y:S01]  /*6e90*/  ISETP.GE.AND P0, PT, R6, RZ, PT ;  /* 0x000000ff0600720c */ /* 0x000fe20003f06270 */
[----:B------:R-:W-:-:S02]  /*6ea0*/  IMAD.MOV R0, RZ, RZ, -R0 ;  /* 0x000000ffff007224 */ /* 0x000fc400078e0a00 */
[C---:B------:R-:W-:Y:S02]  /*6eb0*/  VIADD R6, R10.reuse, 0x3c ;  /* 0x0000003c0a067836 */ /* 0x040fe40000000000 */
[C---:B------:R-:W-:Y:S02]  /*6ec0*/  IMAD R20, R11.reuse, R0, R20 ;  /* 0x000000000b147224 */ /* 0x040fe400078e0214 */
[----:B------:R-:W-:Y:S01]  /*6ed0*/  VIADD R21, R10, 0x34 ;  /* 0x000000340a157836 */ /* 0x000fe20000000000 */
[----:B------:R-:W-:Y:S01]  /*6ee0*/  IABS R18, R6 ;  /* 0x0000000600127213 */ /* 0x000fe20000000000 */
[--C-:B------:R-:W-:Y:S01]  /*6ef0*/  @!P6 IMAD.IADD R24, R24, 0x1, -R11.reuse ;  /* 0x000000011818e824 */ /* 0x100fe200078e0a0b */
[----:B------:R-:W-:Y:S01]  /*6f00*/  ISETP.GT.U32.AND P6, PT, R11, R20, PT ;  /* 0x000000140b00720c */ /* 0x000fe20003fc4070 */
[----:B------:R-:W-:Y:S01]  /*6f10*/  @!P3 IMAD.IADD R22, R22, 0x1, -R11 ;  /* 0x000000011616b824 */ /* 0x000fe200078e0a0b */
[----:B------:R-:W-:Y:S01]  /*6f20*/  IABS R19, R21 ;  /* 0x0000001500137213 */ /* 0x000fe20000000000 */
[----:B------:R-:W-:-:S03]  /*6f30*/  IMAD.HI.U32 R0, R12, R18, RZ ;  /* 0x000000120c007227 */ /* 0x000fc600078e00ff */
[C---:B------:R-:W-:Y:S01]  /*6f40*/  ISETP.GT.U32.AND P3, PT, R11.reuse, R22, PT ;  /* 0x000000160b00720c */ /* 0x040fe20003f64070 */
[----:B------:R-:W-:Y:S02]  /*6f50*/  VIADD R14, R10, 0x38 ;  /* 0x000000380a0e7836 */ /* 0x000fe40000000000 */
[--C-:B------:R-:W-:Y:S01]  /*6f60*/  @!P1 IMAD.IADD R26, R26, 0x1, -R11.reuse ;  /* 0x000000011a1a9824 */ /* 0x100fe200078e0a0b */
[----:B------:R-:W-:Y:S01]  /*6f70*/  ISETP.GE.AND P1, PT, R6, RZ, PT ;  /* 0x000000ff0600720c */ /* 0x000fe20003f26270 */
[----:B------:R-:W-:Y:S01]  /*6f80*/  IMAD.MOV R0, RZ, RZ, -R0 ;  /* 0x000000ffff007224 */ /* 0x000fe200078e0a00 */
[----:B------:R-:W-:Y:S01]  /*6f90*/  IABS R16, R14 ;  /* 0x0000000e00107213 */ /* 0x000fe20000000000 */
[----:B------:R-:W-:Y:S02]  /*6fa0*/  @!P6 IMAD.IADD R20, R20, 0x1, -R11 ;  /* 0x000000011414e824 */ /* 0x000fe400078e0a0b */
[----:B------:R-:W-:Y:S01]  /*6fb0*/  @!P4 IMAD.MOV R26, RZ, RZ, -R26 ;  /* 0x000000ffff1ac224 */ /* 0x000fe200078e0a1a */
[----:B------:R-:W-:Y:S01]  /*6fc0*/  ISETP.GE.AND P4, PT, R14, RZ, PT ;  /* 0x000000ff0e00720c */ /* 0x000fe20003f86270 */
[----:B------:R-:W-:Y:S01]  /*6fd0*/  IMAD.HI.U32 R14, R12, R19, RZ ;  /* 0x000000130c0e7227 */ /* 0x000fe200078e00ff */
[----:B------:R-:W-:-:S03]  /*6fe0*/  ISETP.GT.U32.AND P6, PT, R11, R20, PT ;  /* 0x000000140b00720c */ /* 0x000fc60003fc4070 */
[C---:B------:R-:W-:Y:S02]  /*6ff0*/  IMAD R18, R11.reuse, R0, R18 ;  /* 0x000000000b127224 */ /* 0x040fe400078e0212 */
[----:B------:R-:W-:Y:S02]  /*7000*/  @!P3 IMAD.IADD R22, R22, 0x1, -R11 ;  /* 0x000000011616b824 */ /* 0x000fe400078e0a0b */
[----:B------:R-:W-:Y:S02]  /*7010*/  IMAD.MOV R14, RZ, RZ, -R14 ;  /* 0x000000ffff0e7224 */ /* 0x000fe400078e0a0e */
[----:B------:R-:W-:Y:S01]  /*7020*/  @!P0 IMAD.MOV R22, RZ, RZ, -R22 ;  /* 0x000000ffff168224 */ /* 0x000fe200078e0a16 */
[C---:B------:R-:W-:Y:S01]  /*7030*/  ISETP.GT.U32.AND P0, PT, R11.reuse, R18, PT ;  /* 0x000000120b00720c */ /* 0x040fe20003f04070 */
[----:B------:R-:W-:Y:S02]  /*7040*/  IMAD R14, R11, R14, R19 ;  /* 0x0000000e0b0e7224 */ /* 0x000fe400078e0213 */
[----:B------:R-:W-:-:S02]  /*7050*/  @!P6 IMAD.IADD R20, R20, 0x1, -R11 ;  /* 0x000000011414e824 */ /* 0x000fc400078e0a0b */
[----:B------:R-:W-:-:S04]  /*7060*/  IMAD.HI.U32 R6, R12, R16, RZ ;  /* 0x000000100c067227 */ /* 0x000fc800078e00ff */
[----:B------:R-:W-:Y:S01]  /*7070*/  @!P2 IMAD.MOV R20, RZ, RZ, -R20 ;  /* 0x000000ffff14a224 */ /* 0x000fe200078e0a14 */
[----:B------:R-:W-:Y:S01]  /*7080*/  ISETP.GT.U32.AND P2, PT, R11, R14, PT ;  /* 0x0000000e0b00720c */ /* 0x000fe20003f44070 */
[----:B------:R-:W-:Y:S02]  /*7090*/  IMAD.MOV R6, RZ, RZ, -R6 ;  /* 0x000000ffff067224 */ /* 0x000fe400078e0a06 */
[----:B------:R-:W-:Y:S02]  /*70a0*/  VIADD R0, R10, 0x30 ;  /* 0x000000300a007836 */ /* 0x000fe40000000000 */
[----:B------:R-:W-:Y:S01]  /*70b0*/  @!P5 IMAD.MOV R24, RZ, RZ, -R24 ;  /* 0x000000ffff18d224 */ /* 0x000fe200078e0a18 */
[----:B------:R-:W-:Y:S01]  /*70c0*/  ISETP.GE.AND P5, PT, R21, RZ, PT ;  /* 0x000000ff1500720c */ /* 0x000fe20003fa6270 */
[C---:B------:R-:W-:Y:S01]  /*70d0*/  IMAD R16, R11.reuse, R6, R16 ;  /* 0x000000060b107224 */ /* 0x040fe200078e0210 */
[----:B------:R-:W-:Y:S01]  /*70e0*/  IABS R21, R0 ;  /* 0x0000000000157213 */ /* 0x000fe20000000000 */
[----:B------:R-:W-:Y:S01]  /*70f0*/  @!P0 IMAD.IADD R18, R18, 0x1, -R11 ;  /* 0x0000000112128824 */ /* 0x000fe200078e0a0b */
[----:B------:R-:W-:Y:S01]  /*7100*/  ISETP.GE.AND P3, PT, R0, RZ, PT ;  /* 0x000000ff0000720c */ /* 0x000fe20003f66270 */
[----:B------:R-:W-:Y:S01]  /*7110*/  VIADD R27, R10, 0x28 ;  /* 0x000000280a1b7836 */ /* 0x000fe20000000000 */
[C---:B------:R-:W-:Y:S01]  /*7120*/  ISETP.GT.U32.AND P6, PT, R11.reuse, R16, PT ;  /* 0x000000100b00720c */ /* 0x040fe20003fc4070 */
[----:B------:R-:W-:Y:S01]  /*7130*/  IMAD.HI.U32 R0, R12, R21, RZ ;  /* 0x000000150c007227 */ /* 0x000fe200078e00ff */
[----:B------:R-:W-:-:S02]  /*7140*/  ISETP.GT.U32.AND P0, PT, R11, R18, PT ;  /* 0x000000120b00720c */ /* 0x000fc40003f04070 */
[----:B------:R-:W-:Y:S01]  /*7150*/  IABS R154, R27 ;  /* 0x0000001b009a7213 */ /* 0x000fe20000000000 */
[----:B------:R-:W-:Y:S02]  /*7160*/  @!P2 IMAD.IADD R14, R14, 0x1, -R11 ;  /* 0x000000010e0ea824 */ /* 0x000fe400078e0a0b */
[----:B------:R-:W-:Y:S02]  /*7170*/  IMAD.MOV R0, RZ, RZ, -R0 ;  /* 0x000000ffff007224 */ /* 0x000fe400078e0a00 */
[----:B------:R-:W-:Y:S01]  /*7180*/  VIADD R25, R10, 0x2c ;  /* 0x0000002c0a197836 */ /* 0x000fe20000000000 */
[----:B------:R-:W-:Y:S01]  /*7190*/  ISETP.GT.U32.AND P2, PT, R11, R14, PT ;  /* 0x0000000e0b00720c */ /* 0x000fe20003f44070 */
[----:B------:R-:W-:-:S03]  /*71a0*/  IMAD.HI.U32 R19, R12, R154, RZ ;  /* 0x0000009a0c137227 */ /* 0x000fc600078e00ff */
[----:B------:R-:W-:Y:S01]  /*71b0*/  IABS R23, R25 ;  /* 0x0000001900177213 */ /* 0x000fe20000000000 */
[C---:B------:R-:W-:Y:S02]  /*71c0*/  IMAD R0, R11.reuse, R0, R21 ;  /* 0x000000000b007224 */ /* 0x040fe400078e0215 */
[----:B------:R-:W-:Y:S02]  /*71d0*/  IMAD.MOV R21, RZ, RZ, -R19 ;  /* 0x000000ffff157224 */ /* 0x000fe400078e0a13 */
[--C-:B------:R-:W-:Y:S02]  /*71e0*/  @!P6 IMAD.IADD R16, R16, 0x1, -R11.reuse ;  /* 0x000000011010e824 */ /* 0x100fe400078e0a0b */
[----:B------:R-:W-:Y:S01]  /*71f0*/  @!P0 IMAD.IADD R18, R18, 0x1, -R11 ;  /* 0x0000000112128824 */ /* 0x000fe200078e0a0b */
[C---:B------:R-:W-:Y:S01]  /*7200*/  ISETP.GT.U32.AND P0, PT, R11.reuse, R0, PT ;  /* 0x000000000b00720c */ /* 0x040fe20003f04070 */
[C---:B------:R-:W-:Y:S01]  /*7210*/  IMAD R154, R11.reuse, R21, R154 ;  /* 0x000000150b9a7224 */ /* 0x040fe200078e029a */
[----:B------:R-:W-:Y:S01]  /*7220*/  ISETP.GT.U32.AND P6, PT, R11, R16, PT ;  /* 0x000000100b00720c */ /* 0x000fe20003fc4070 */
[----:B------:R-:W-:-:S02]  /*7230*/  VIADD R29, R10, 0x24 ;  /* 0x000000240a1d7836 */ /* 0x000fc40000000000 */
[----:B------:R-:W-:-:S03]  /*7240*/  IMAD.HI.U32 R6, R12, R23, RZ ;  /* 0x000000170c067227 */ /* 0x000fc600078e00ff */
[----:B------:R-:W-:Y:S01]  /*7250*/  IABS R152, R29 ;  /* 0x0000001d00987213 */ /* 0x000fe20000000000 */
[----:B------:R-:W-:Y:S01]  /*7260*/  @!P2 IMAD.IADD R14, R14, 0x1, -R11 ;  /* 0x000000010e0ea824 */ /* 0x000fe200078e0a0b */
[C---:B------:R-:W-:Y:S01]  /*7270*/  ISETP.GT.U32.AND P2, PT, R11.reuse, R154, PT ;  /* 0x0000009a0b00720c */ /* 0x040fe20003f44070 */
[----:B------:R-:W-:Y:S02]  /*7280*/  IMAD.MOV R6, RZ, RZ, -R6 ;  /* 0x000000ffff067224 */ /* 0x000fe400078e0a06 */
[----:B------:R-:W-:Y:S02]  /*7290*/  VIADD R31, R10, 0x20 ;  /* 0x000000200a1f7836 */ /* 0x000fe40000000000 */
[----:B------:R-:W-:Y:S02]  /*72a0*/  IMAD R6, R11, R6, R23 ;  /* 0x000000060b067224 */ /* 0x000fe400078e0217 */
[----:B------:R-:W-:Y:S01]  /*72b0*/  @!P0 IMAD.IADD R0, R0, 0x1, -R11 ;  /* 0x0000000100008824 */ /* 0x000fe200078e0a0b */
[----:B------:R-:W-:Y:S01]  /*72c0*/  IABS R148, R31 ;  /* 0x0000001f00947213 */ /* 0x000fe20000000000 */
[----:B------:R-:W-:-:S03]  /*72d0*/  IMAD.HI.U32 R19, R12, R152, RZ ;  /* 0x000000980c137227 */ /* 0x000fc600078e00ff */
[C---:B------:R-:W-:Y:S01]  /*72e0*/  ISETP.GT.U32.AND P0, PT, R11.reuse, R0, PT ;  /* 0x000000000b00720c */ /* 0x040fe20003f04070 */
[----:B------:R-:W-:Y:S02]  /*72f0*/  VIADD R41, R10, 0x1c ;  /* 0x0000001c0a297836 */ /* 0x000fe40000000000 */
[----:B------:R-:W-:Y:S01]  /*7300*/  @!P6 IMAD.IADD R16, R16, 0x1, -R11 ;  /* 0x000000011010e824 */ /* 0x000fe200078e0a0b */
[C---:B------:R-:W-:Y:S01]  /*7310*/  ISETP.GT.U32.AND P6, PT, R11.reuse, R6, PT ;  /* 0x000000060b00720c */ /* 0x040fe20003fc4070 */
[----:B------:R-:W-:Y:S01]  /*7320*/  IMAD.MOV R19, RZ, RZ, -R19 ;  /* 0x000000ffff137224 */ /* 0x000fe200078e0a13 */
[----:B------:R-:W-:Y:S01]  /*7330*/  IABS R144, R41 ;  /* 0x0000002900907213 */ /* 0x000fe20000000000 */
[----:B------:R-:W-:Y:S02]  /*7340*/  @!P2 IMAD.IADD R154, R154, 0x1, -R11 ;  /* 0x000000019a9aa824 */ /* 0x000fe400078e0a0b */
[C---:B------:R-:W-:Y:S02]  /*7350*/  IMAD R152, R11.reuse, R19, R152 ;  /* 0x000000130b987224 */ /* 0x040fe400078e0298 */
[----:B------:R-:W-:Y:S01]  /*7360*/  VIADD R43, R10, 0x18 ;  /* 0x000000180a2b7836 */ /* 0x000fe20000000000 */
[----:B------:R-:W-:Y:S01]  /*7370*/  ISETP.GT.U32.AND P2, PT, R11, R154, PT ;  /* 0x0000009a0b00720c */ /* 0x000fe20003f44070 */
[----:B------:R-:W-:-:S03]  /*7380*/  IMAD.HI.U32 R19, R12, R148, RZ ;  /* 0x000000940c137227 */ /* 0x000fc600078e00ff */
[----:B------:R-:W-:Y:S01]  /*7390*/  IABS R140, R43 ;  /* 0x0000002b008c7213 */ /* 0x000fe20000000000 */
[----:B------:R-:W-:Y:S02]  /*73a0*/  VIADD R45, R10, 0x14 ;  /* 0x000000140a2d7836 */ /* 0x000fe40000000000 */
[----:B------:R-:W-:-:S03]  /*73b0*/  IMAD.HI.U32 R21, R12, R144, RZ ;  /* 0x000000900c157227 */ /* 0x000fc600078e00ff */
[----:B------:R-:W-:Y:S01]  /*73c0*/  IABS R150, R45 ;  /* 0x0000002d00967213 */ /* 0x000fe20000000000 */
[----:B------:R-:W-:Y:S02]  /*73d0*/  IMAD.MOV R19, RZ, RZ, -R19 ;  /* 0x000000ffff137224 */ /* 0x000fe400078e0a13 */
[----:B------:R-:W-:Y:S02]  /*73e0*/  IMAD.MOV R21, RZ, RZ, -R21 ;  /* 0x000000ffff157224 */ /* 0x000fe400078e0a15 */
[--C-:B------:R-:W-:Y:S02]  /*73f0*/  @!P6 IMAD.IADD R6, R6, 0x1, -R11.reuse ;  /* 0x000000010606e824 */ /* 0x100fe400078e0a0b */
[C---:B------:R-:W-:Y:S02]  /*7400*/  IMAD R148, R11.reuse, R19, R148 ;  /* 0x000000130b947224 */ /* 0x040fe400078e0294 */
[----:B------:R-:W-:Y:S01]  /*7410*/  VIADD R47, R10, 0x10 ;  /* 0x000000100a2f7836 */ /* 0x000fe20000000000 */
[C---:B------:R-:W-:Y:S01]  /*7420*/  ISETP.GT.U32.AND P6, PT, R11.reuse, R6, PT ;  /* 0x000000060b00720c */ /* 0x040fe20003fc4070 */
[----:B------:R-:W-:Y:S01]  /*7430*/  @!P0 IMAD.IADD R0, R0, 0x1, -R11 ;  /* 0x0000000100008824 */ /* 0x000fe200078e0a0b */
[----:B------:R-:W-:Y:S01]  /*7440*/  ISETP.GT.U32.AND P0, PT, R11, R152, PT ;  /* 0x000000980b00720c */ /* 0x000fe20003f04070 */
[----:B------:R-:W-:Y:S01]  /*7450*/  IMAD.HI.U32 R19, R12, R140, RZ ;  /* 0x0000008c0c137227 */ /* 0x000fe200078e00ff */
[----:B------:R-:W-:-:S03]  /*7460*/  IABS R146, R47 ;  /* 0x0000002f00927213 */ /* 0x000fc60000000000 */
[----:B------:R-:W-:Y:S02]  /*7470*/  IMAD R144, R11, R21, R144 ;  /* 0x000000150b907224 */ /* 0x000fe400078e0290 */
[----:B------:R-:W-:-:S04]  /*7480*/  IMAD.HI.U32 R21, R12, R150, RZ ;  /* 0x000000960c157227 */ /* 0x000fc800078e00ff */
[----:B------:R-:W-:Y:S02]  /*7490*/  IMAD.MOV R19, RZ, RZ, -R19 ;  /* 0x000000ffff137224 */ /* 0x000fe400078e0a13 */
[----:B------:R-:W-:Y:S02]  /*74a0*/  VIADD R49, R10, 0xc ;  /* 0x0000000c0a317836 */ /* 0x000fe40000000000 */
[----:B------:R-:W-:Y:S01]  /*74b0*/  @!P2 IMAD.IADD R154, R154, 0x1, -R11 ;  /* 0x000000019a9aa824 */ /* 0x000fe200078e0a0b */
[C---:B------:R-:W-:Y:S01]  /*74c0*/  ISETP.GT.U32.AND P2, PT, R11.reuse, R144, PT ;  /* 0x000000900b00720c */ /* 0x040fe20003f44070 */
[----:B------:R-:W-:Y:S01]  /*74d0*/  IMAD.MOV R21, RZ, RZ, -R21 ;  /* 0x000000ffff157224 */ /* 0x000fe200078e0a15 */
[----:B------:R-:W-:Y:S01]  /*74e0*/  IABS R142, R49 ;  /* 0x00000031008e7213 */ /* 0x000fe20000000000 */
[----:B------:R-:W-:Y:S02]  /*74f0*/  IMAD R140, R11, R19, R140 ;  /* 0x000000130b8c7224 */ /* 0x000fe400078e028c */
[----:B------:R-:W-:-:S04]  /*7500*/  IMAD.HI.U32 R19, R12, R146, RZ ;  /* 0x000000920c137227 */ /* 0x000fc800078e00ff */
[C---:B------:R-:W-:Y:S02]  /*7510*/  IMAD R150, R11.reuse, R21, R150 ;  /* 0x000000150b967224 */ /* 0x040fe400078e0296 */
[----:B------:R-:W-:Y:S01]  /*7520*/  @!P0 IMAD.IADD R152, R152, 0x1, -R11 ;  /* 0x0000000198988824 */ /* 0x000fe200078e0a0b */
[C---:B------:R-:W-:Y:S01]  /*7530*/  ISETP.GT.U32.AND P0, PT, R11.reuse, R140, PT ;  /* 0x0000008c0b00720c */ /* 0x040fe20003f04070 */
[----:B------:R-:W-:Y:S02]  /*7540*/  IMAD.MOV R21, RZ, RZ, -R19 ;  /* 0x000000ffff157224 */ /* 0x000fe400078e0a13 */
[C---:B------:R-:W-:Y:S02]  /*7550*/  VIADD R51, R10.reuse, 0x8 ;  /* 0x000000080a337836 */ /* 0x040fe40000000000 */
[----:B------:R-:W-:Y:S02]  /*7560*/  VIADD R19, R10, 0x4 ;  /* 0x000000040a137836 */ /* 0x000fe40000000000 */
[----:B------:R-:W-:Y:S01]  /*7570*/  @!P6 IMAD.IADD R6, R6, 0x1, -R11 ;  /* 0x000000010606e824 */ /* 0x000fe200078e0a0b */
[C---:B------:R-:W-:Y:S01]  /*7580*/  ISETP.GT.U32.AND P6, PT, R11.reuse, R148, PT ;  /* 0x000000940b00720c */ /* 0x040fe20003fc4070 */
[----:B------:R-:W-:Y:S01]  /*7590*/  IMAD R146, R11, R21, R146 ;  /* 0x000000150b927224 */ /* 0x000fe200078e0292 */
[----:B------:R-:W-:Y:S01]  /*75a0*/  IABS R36, R51 ;  /* 0x0000003300247213 */ /* 0x000fe20000000000 */
[----:B------:R-:W-:Y:S01]  /*75b0*/  IMAD.HI.U32 R10, R12, R142, RZ ;  /* 0x0000008e0c0a7227 */ /* 0x000fe200078e00ff */
[----:B------:R-:W-:-:S03]  /*75c0*/  IABS R34, R19 ;  /* 0x0000001300227213 */ /* 0x000fc60000000000 */
[----:B------:R-:W-:Y:S01]  /*75d0*/  @!P2 IMAD.IADD R144, R144, 0x1, -R11 ;  /* 0x000000019090a824 */ /* 0x000fe200078e0a0b */
[----:B------:R-:W-:Y:S01]  /*75e0*/  ISETP.GT.U32.AND P2, PT, R11, R146, PT ;  /* 0x000000920b00720c */ /* 0x000fe20003f44070 */
[----:B------:R-:W-:Y:S02]  /*75f0*/  IMAD.MOV R21, RZ, RZ, -R10 ;  /* 0x000000ffff157224 */ /* 0x000fe400078e0a0a */
[----:B------:R-:W-:-:S04]  /*7600*/  IMAD.HI.U32 R10, R12, R36, RZ ;  /* 0x000000240c0a7227 */ /* 0x000fc800078e00ff */
[----:B------:R-:W-:Y:S02]  /*7610*/  IMAD R142, R11, R21, R142 ;  /* 0x000000150b8e7224 */ /* 0x000fe400078e028e */
[----:B------:R-:W-:-:S04]  /*7620*/  IMAD.HI.U32 R21, R12, R34, RZ ;  /* 0x000000220c157227 */ /* 0x000fc800078e00ff */
[--C-:B------:R-:W-:Y:S01]  /*7630*/  @!P0 IMAD.IADD R140, R140, 0x1, -R11.reuse ;  /* 0x000000018c8c8824 */ /* 0x100fe200078e0a0b */
[----:B------:R-:W-:Y:S01]  /*7640*/  ISETP.GE.AND P0, PT, R25, RZ, PT ;  /* 0x000000ff1900720c */ /* 0x000fe20003f06270 */
[----:B------:R-:W-:Y:S02]  /*7650*/  IMAD.MOV.U32 R12, RZ, RZ, R0 ;  /* 0x000000ffff0c7224 */ /* 0x000fe400078e0000 */
[--C-:B------:R-:W-:Y:S01]  /*7660*/  @!P6 IMAD.IADD R148, R148, 0x1, -R11.reuse ;  /* 0x000000019494e824 */ /* 0x100fe200078e0a0b */
[C---:B------:R-:W-:Y:S01]  /*7670*/  ISETP.GT.U32.AND P6, PT, R11.reuse, R150, PT ;  /* 0x000000960b00720c */ /* 0x040fe20003fc4070 */
[----:B------:R-:W-:Y:S01]  /*7680*/  @!P3 IMAD.MOV R12, RZ, RZ, -R12 ;  /* 0x000000ffff0cb224 */ /* 0x000fe200078e0a0c */
[C---:B------:R-:W-:Y:S01]  /*7690*/  ISETP.GT.U32.AND P3, PT, R11.reuse, R140, PT ;  /* 0x0000008c0b00720c */ /* 0x040fe20003f64070 */
[----:B------:R-:W-:Y:S01]  /*76a0*/  @!P1 IMAD.MOV R18, RZ, RZ, -R18 ;  /* 0x000000ffff129224 */ /* 0x000fe200078e0a12 */
[C---:B------:R-:W-:Y:S01]  /*76b0*/  ISETP.GT.U32.AND P1, PT, R11.reuse, R152, PT ;  /* 0x000000980b00720c */ /* 0x040fe20003f24070 */
[----:B------:R-:W-:Y:S01]  /*76c0*/  @!P2 IMAD.IADD R146, R146, 0x1, -R11 ;  /* 0x000000019292a824 */ /* 0x000fe200078e0a0b */
[C---:B------:R-:W-:Y:S01]  /*76d0*/  ISETP.GT.U32.AND P2, PT, R11.reuse, R148, PT ;  /* 0x000000940b00720c */ /* 0x040fe20003f44070 */
[----:B------:R-:W-:Y:S01]  /*76e0*/  @!P4 IMAD.MOV R16, RZ, RZ, -R16 ;  /* 0x000000ffff10c224 */ /* 0x000fe200078e0a10 */
[----:B------:R-:W-:Y:S01]  /*76f0*/  ISETP.GT.U32.AND P4, PT, R11, R144, PT ;  /* 0x000000900b00720c */ /* 0x000fe20003f84070 */
[----:B------:R-:W-:-:S02]  /*7700*/  IMAD.MOV R21, RZ, RZ, -R21 ;  /* 0x000000ffff157224 */ /* 0x000fc400078e0a15 */
[----:B------:R-:W-:Y:S02]  /*7710*/  IMAD.MOV R23, RZ, RZ, -R10 ;  /* 0x000000ffff177224 */ /* 0x000fe400078e0a0a */
[C---:B------:R-:W-:Y:S01]  /*7720*/  IMAD R34, R11.reuse, R21, R34 ;  /* 0x000000150b227224 */ /* 0x040fe200078e0222 */
[----:B------:R-:W-:Y:S01]  /*7730*/  SHF.R.S32.HI R21, RZ, 0x6, R2 ;  /* 0x00000006ff157819 */ /* 0x000fe20000011402 */
[C---:B------:R-:W-:Y:S01]  /*7740*/  IMAD R36, R11.reuse, R23, R36 ;  /* 0x000000170b247224 */ /* 0x040fe200078e0224 */
[----:B------:R-:W-:Y:S01]  /*7750*/  LOP3.LUT R23, R2, 0x40, RZ, 0xc0, !PT ;  /* 0x0000004002177812 */ /* 0x000fe200078ec0ff */
[--C-:B------:R-:W-:Y:S01]  /*7760*/  @!P3 IMAD.IADD R140, R140, 0x1, -R11.reuse ;  /* 0x000000018c8cb824 */ /* 0x100fe200078e0a0b */
[----:B------:R-:W-:Y:S01]  /*7770*/  ISETP.GT.U32.AND P3, PT, R11, R34, PT ;  /* 0x000000220b00720c */ /* 0x000fe20003f64070 */
[--C-:B------:R-:W-:Y:S01]  /*7780*/  @!P6 IMAD.IADD R150, R150, 0x1, -R11.reuse ;  /* 0x000000019696e824 */ /* 0x100fe200078e0a0b */
[----:B------:R-:W-:Y:S01]  /*7790*/  ISETP.GE.AND P6, PT, R27, RZ, PT ;  /* 0x000000ff1b00720c */ /* 0x000fe20003fc6270 */
[----:B------:R-:W-:Y:S01]  /*77a0*/  IMAD.MOV.U32 R10, RZ, RZ, R6 ;  /* 0x000000ffff0a7224 */ /* 0x000fe200078e0006 */
[----:B------:R-:W-:Y:S01]  /*77b0*/  SGXT R21, R21, 0x1 ;  /* 0x000000011515781a */ /* 0x000fe20000000200 */
[--C-:B------:R-:W-:Y:S01]  /*77c0*/  @!P1 IMAD.IADD R152, R152, 0x1, -R11.reuse ;  /* 0x0000000198989824 */ /* 0x100fe200078e0a0b */
[C---:B------:R-:W-:Y:S01]  /*77d0*/  ISETP.GT.U32.AND P1, PT, R11.reuse, R142, PT ;  /* 0x0000008e0b00720c */ /* 0x040fe20003f24070 */
[----:B------:R-:W-:Y:S01]  /*77e0*/  @!P5 IMAD.MOV R14, RZ, RZ, -R14 ;  /* 0x000000ffff0ed224 */ /* 0x000fe200078e0a0e */
[C---:B------:R-:W-:Y:S01]  /*77f0*/  ISETP.GT.U32.AND P5, PT, R11.reuse, R146, PT ;  /* 0x000000920b00720c */ /* 0x040fe20003fa4070 */
[--C-:B------:R-:W-:Y:S01]  /*7800*/  @!P2 IMAD.IADD R148, R148, 0x1, -R11.reuse ;  /* 0x000000019494a824 */ /* 0x100fe200078e0a0b */
[----:B------:R-:W-:Y:S01]  /*7810*/  ISETP.GT.U32.AND P2, PT, R11, R36, PT ;  /* 0x000000240b00720c */ /* 0x000fe20003f44070 */
[--C-:B------:R-:W-:Y:S01]  /*7820*/  @!P4 IMAD.IADD R144, R144, 0x1, -R11.reuse ;  /* 0x000000019090c824 */ /* 0x100fe200078e0a0b */
[----:B------:R-:W-:Y:S01]  /*7830*/  ISETP.GE.AND P4, PT, R29, RZ, PT ;  /* 0x000000ff1d00720c */ /* 0x000fe20003f86270 */
[----:B------:R-:W-:Y:S01]  /*7840*/  @!P0 IMAD.MOV R10, RZ, RZ, -R10 ;  /* 0x000000ffff0a8224 */ /* 0x000fe200078e0a0a */
[----:B------:R-:W-:Y:S01]  /*7850*/  ISETP.GT.U32.AND P0, PT, R11, R150, PT ;  /* 0x000000960b00720c */ /* 0x000fe20003f04070 */
[--C-:B------:R-:W-:Y:S01]  /*7860*/  @!P3 IMAD.IADD R34, R34, 0x1, -R11.reuse ;  /* 0x000000012222b824 */ /* 0x100fe200078e0a0b */
[----:B------:R-:W-:Y:S01]  /*7870*/  LOP3.LUT R29, RZ, R7, RZ, 0x33, !PT ;  /* 0x00000007ff1d7212 */ /* 0x000fe200078e33ff */
[----:B------:R-:W-:Y:S01]  /*7880*/  @!P6 IMAD.MOV R154, RZ, RZ, -R154 ;  /* 0x000000ffff9ae224 */ /* 0x000fe200078e0a9a */
[----:B------:R-:W-:Y:S01]  /*7890*/  ISETP.GE.AND P6, PT, R43, RZ, PT ;  /* 0x000000ff2b00720c */ /* 0x000fe20003fc6270 */
[--C-:B------:R-:W-:Y:S01]  /*78a0*/  @!P1 IMAD.IADD R142, R142, 0x1, -R11.reuse ;  /* 0x000000018e8e9824 */ /* 0x100fe200078e0a0b */
[----:B------:R-:W-:Y:S01]  /*78b0*/  ISETP.GE.AND P1, PT, R45, RZ, PT ;  /* 0x000000ff2d00720c */ /* 0x000fe20003f26270 */
[--C-:B------:R-:W-:Y:S01]  /*78c0*/  @!P5 IMAD.IADD R146, R146, 0x1, -R11.reuse ;  /* 0x000000019292d824 */ /* 0x100fe200078e0a0b */
[----:B------:R-:W-:Y:S01]  /*78d0*/  ISETP.GE.AND P5, PT, R41, RZ, PT ;  /* 0x000000ff2900720c */ /* 0x000fe20003fa6270 */
[--C-:B------:R-:W-:Y:S01]  /*78e0*/  @!P2 IMAD.IADD R36, R36, 0x1, -R11.reuse ;  /* 0x000000012424a824 */ /* 0x100fe200078e0a0b */
[C---:B------:R-:W-:Y:S01]  /*78f0*/  ISETP.GT.U32.AND P2, PT, R11.reuse, R142, PT ;  /* 0x0000008e0b00720c */ /* 0x040fe20003f44070 */
[----:B------:R-:W-:Y:S01]  /*7900*/  @!P4 IMAD.MOV R152, RZ, RZ, -R152 ;  /* 0x000000ffff98c224 */ /* 0x000fe200078e0a98 */
[----:B------:R-:W-:Y:S01]  /*7910*/  ISETP.GT.U32.AND P4, PT, R11, R34, PT ;  /* 0x000000220b00720c */ /* 0x000fe20003f84070 */
[--C-:B------:R-:W-:Y:S01]  /*7920*/  @!P0 IMAD.IADD R150, R150, 0x1, -R11.reuse ;  /* 0x0000000196968824 */ /* 0x100fe200078e0a0b */
[----:B------:R-:W-:Y:S01]  /*7930*/  ISETP.GE.AND P0, PT, R31, RZ, PT ;  /* 0x000000ff1f00720c */ /* 0x000fe20003f06270 */
[----:B------:R-:W-:Y:S01]  /*7940*/  IMAD.SHL.U32 R0, R2, 0x2, RZ ;  /* 0x0000000202007824 */ /* 0x000fe200078e00ff */
[----:B------:R-:W-:Y:S01]  /*7950*/  ISETP.GT.U32.AND P3, PT, R11, R36, PT ;  /* 0x000000240b00720c */ /* 0x000fe20003f64070 */
[----:B------:R-:W-:Y:S01]  /*7960*/  IMAD R2, R53, UR8, RZ ;  /* 0x0000000835027c24 */ /* 0x000fe2000f8e02ff */
[----:B------:R-:W-:Y:S01]  /*7970*/  USHF.L.U32 UR8, UR8, 0x5, URZ ;  /* 0x0000000508087899 */ /* 0x000fe2000800063f */
[----:B------:R-:W-:Y:S01]  /*7980*/  IMAD R9, R9, UR5, RZ ;  /* 0x0000000509097c24 */ /* 0x000fe2000f8e02ff */
[----:B------:R-:W-:Y:S01]  /*7990*/  LOP3.LUT R0, R0, 0x7e, RZ, 0xc0, !PT ;  /* 0x0000007e00007812 */ /* 0x000fe200078ec0ff */
[----:B------:R-:W-:Y:S01]  /*79a0*/  @!P5 IMAD.MOV R144, RZ, RZ, -R144 ;  /* 0x000000ffff90d224 */ /* 0x000fe200078e0a90 */
[----:B------:R-:W-:Y:S01]  /*79b0*/  ISETP.GE.AND P5, PT, R49, RZ, PT ;  /* 0x000000ff3100720c */ /* 0x000fe20003fa6270 */
[--C-:B------:R-:W-:Y:S01]  /*79c0*/  @!P2 IMAD.IADD R142, R142, 0x1, -R11.reuse ;  /* 0x000000018e8ea824 */ /* 0x100fe200078e0a0b */
[----:B------:R-:W-:Y:S01]  /*79d0*/  ISETP.GE.AND P2, PT, R51, RZ, PT ;  /* 0x000000ff3300720c */ /* 0x000fe20003f46270 */
[--C-:B------:R-:W-:Y:S01]  /*79e0*/  @!P4 IMAD.IADD R34, R34, 0x1, -R11.reuse ;  /* 0x000000012222c824 */ /* 0x100fe200078e0a0b */
[----:B------:R-:W-:Y:S01]  /*79f0*/  ISETP.NE.AND P4, PT, R7, RZ, PT ;  /* 0x000000ff0700720c */ /* 0x000fe20003f85270 */
[----:B------:R-:W-:Y:S01]  /*7a00*/  @!P0 IMAD.MOV R148, RZ, RZ, -R148 ;  /* 0x000000ffff948224 */ /* 0x000fe200078e0a94 */
[----:B------:R-:W-:Y:S01]  /*7a10*/  ISETP.GE.AND P0, PT, R47, RZ, PT ;  /* 0x000000ff2f00720c */ /* 0x000fe20003f06270 */
[----:B------:R-:W-:Y:S01]  /*7a20*/  @!P3 IMAD.IADD R36, R36, 0x1, -R11 ;  /* 0x000000012424b824 */ /* 0x000fe200078e0a0b */
[----:B------:R-:W-:Y:S01]  /*7a30*/  ISETP.GE.AND P3, PT, R19, RZ, PT ;  /* 0x000000ff1300720c */ /* 0x000fe20003f66270 */
[----:B------:R-:W-:Y:S01]  /*7a40*/  @!P6 IMAD.MOV R140, RZ, RZ, -R140 ;  /* 0x000000ffff8ce224 */ /* 0x000fe200078e0a8c */
[C---:B------:R-:W-:Y:S01]  /*7a50*/  SEL R138, R29.reuse, R138, !P4 ;  /* 0x0000008a1d8a7207 */ /* 0x040fe20006000000 */
[----:B------:R-:W-:Y:S01]  /*7a60*/  @!P1 IMAD.MOV R150, RZ, RZ, -R150 ;  /* 0x000000ffff969224 */ /* 0x000fe200078e0a96 */
[C---:B------:R-:W-:Y:S01]  /*7a70*/  SEL R41, R29.reuse, R246, !P4 ;  /* 0x000000f61d297207 */ /* 0x040fe20006000000 */
[----:B------:R-:W-:Y:S01]  /*7a80*/  IMAD R246, R8, UR5, RZ ;  /* 0x0000000508f67c24 */ /* 0x000fe2000f8e02ff */
[----:B------:R-:W-:Y:S01]  /*7a90*/  ULDC UR5, c[0x0][0x240] ;  /* 0x0000900000057ab9 */ /* 0x000fe20000000800 */
[C---:B------:R-:W-:Y:S01]  /*7aa0*/  SEL R252, R29.reuse, R252, !P4 ;  /* 0x000000fc1dfc7207 */ /* 0x040fe20006000000 */
[----:B------:R-:W-:Y:S01]  /*7ab0*/  IMAD R138, R138, UR5, RZ ;  /* 0x000000058a8a7c24 */ /* 0x000fe2000f8e02ff */
[----:B------:R-:W-:Y:S01]  /*7ac0*/  LEA R7, P6, R2, UR6, 0x1 ;  /* 0x0000000602077c11 */ /* 0x000fe2000f8c08ff */
[----:B------:R-:W-:Y:S01]  /*7ad0*/  @!P5 IMAD.MOV R142, RZ, RZ, -R142 ;  /* 0x000000ffff8ed224 */ /* 0x000fe200078e0a8e */
[C---:B------:R-:W-:Y:S01]  /*7ae0*/  SEL R137, R29.reuse, R32, !P4 ;  /* 0x000000201d897207 */ /* 0x040fe20006000000 */
[----:B------:R-:W-:Y:S01]  /*7af0*/  IMAD R252, R252, UR5, RZ ;  /* 0x00000005fcfc7c24 */ /* 0x000fe2000f8e02ff */
[C---:B------:R-:W-:Y:S01]  /*7b00*/  SEL R136, R29.reuse, R136, !P4 ;  /* 0x000000881d887207 */ /* 0x040fe20006000000 */
[----:B------:R-:W-:Y:S01]  /*7b10*/  @!P0 IMAD.MOV R146, RZ, RZ, -R146 ;  /* 0x000000ffff928224 */ /* 0x000fe200078e0a92 */
[----:B------:R-:W-:Y:S01]  /*7b20*/  SEL R248, R29, R248, !P4 ;  /* 0x000000f81df87207 */ /* 0x000fe20006000000 */
[----:B------:R-:W-:Y:S01]  /*7b30*/  IMAD R137, R137, UR5, RZ ;  /* 0x0000000589897c24 */ /* 0x000fe2000f8e02ff */
[----:B------:R-:W-:Y:S01]  /*7b40*/  LEA R247, P1, R246, UR10, 0x1 ;  /* 0x0000000af6f77c11 */ /* 0x000fe2000f8208ff */
[----:B------:R-:W-:Y:S01]  /*7b50*/  @!P2 IMAD.MOV R36, RZ, RZ, -R36 ;  /* 0x000000ffff24a224 */ /* 0x000fe200078e0a24 */
[-C--:B------:R-:W-:Y:S01]  /*7b60*/  LEA R139, P5, R138, R7.reuse, 0x1 ;  /* 0x000000078a8b7211 */ /* 0x080fe200078a08ff */
[----:B------:R-:W-:Y:S01]  /*7b70*/  IMAD R136, R136, UR5, RZ ;  /* 0x0000000588887c24 */ /* 0x000fe2000f8e02ff */
[C---:B------:R-:W-:Y:S01]  /*7b80*/  SEL R135, R29.reuse, R38, !P4 ;  /* 0x000000261d877207 */ /* 0x040fe20006000000 */
[----:B------:R-:W-:Y:S01]  /*7b90*/  @!P3 IMAD.MOV R34, RZ, RZ, -R34 ;  /* 0x000000ffff22b224 */ /* 0x000fe200078e0a22 */
[C---:B------:R-:W-:Y:S01]  /*7ba0*/  SEL R250, R29.reuse, R250, !P4 ;  /* 0x000000fa1dfa7207 */ /* 0x040fe20006000000 */
[----:B------:R-:W-:Y:S01]  /*7bb0*/  IMAD R248, R248, UR5, RZ ;  /* 0x00000005f8f87c24 */ /* 0x000fe2000f8e02ff */
[----:B------:R-:W-:Y:S01]  /*7bc0*/  SEL R134, R29, R134, !P4 ;  /* 0x000000861d867207 */ /* 0x000fe20006000000 */
[----:B------:R-:W-:Y:S01]  /*7bd0*/  IMAD R6, R23, 0x40, R0 ;  /* 0x0000004017067824 */ /* 0x000fe200078e0200 */
[----:B------:R-:W-:Y:S01]  /*7be0*/  LEA.HI.X.SX32 R2, R2, UR7, 0x1, P6 ;  /* 0x0000000702027c11 */ /* 0x000fe2000b0f0eff */
[----:B------:R0:W-:Y:S01]  /*7bf0*/  STL [R1+0x13d8], R139 ;  /* 0x0013d88b01007387 */ /* 0x0001e20000100800 */
[----:B------:R-:W-:Y:S01]  /*7c00*/  LEA.HI.X.SX32 R246, R246, UR11, 0x1, P1 ;  /* 0x0000000bf6f67c11 */ /* 0x000fe200088f0eff */
[----:B------:R-:W-:Y:S01]  /*7c10*/  IMAD R135, R135, UR5, RZ ;  /* 0x0000000587877c24 */ /* 0x000fe2000f8e02ff */
[----:B------:R-:W-:Y:S01]  /*7c20*/  SEL R133, R29, R40, !P4 ;  /* 0x000000281d857207 */ /* 0x000fe20006000000 */
[----:B------:R-:W-:Y:S01]  /*7c30*/  IMAD R250, R250, UR5, RZ ;  /* 0x00000005fafa7c24 */ /* 0x000fe2000f8e02ff */
[----:B------:R-:W-:Y:S01]  /*7c40*/  LEA R141, P1, R252, R7, 0x1 ;  /* 0x00000007fc8d7211 */ /* 0x000fe200078208ff */
[----:B------:R-:W-:Y:S01]  /*7c50*/  IMAD R134, R134, UR5, RZ ;  /* 0x0000000586867c24 */ /* 0x000fe2000f8e02ff */
[----:B------:R-:W-:Y:S01]  /*7c60*/  LOP3.LUT R0, R0, 0x90, R21, 0x78, !PT ;  /* 0x0000009000007812 */ /* 0x000fe200078e7815 */
[----:B------:R-:W-:Y:S01]  /*7c70*/  IMAD R133, R133, UR5, RZ ;  /* 0x0000000585857c24 */ /* 0x000fe2000f8e02ff */
[C---:B------:R-:W-:Y:S01]  /*7c80*/  SEL R131, R29.reuse, R42, !P4 ;  /* 0x0000002a1d837207 */ /* 0x040fe20006000000 */
[----:B------:R-:W-:Y:S01]  /*7c90*/  STL [R1+0xe00], R141 ;  /* 0x000e008d01007387 */ /* 0x000fe20000100800 */
[----:B------:R-:W-:Y:S01]  /*7ca0*/  SEL R129, R29, R44, !P4 ;  /* 0x0000002c1d817207 */ /* 0x000fe20006000000 */
[----:B------:R-:W-:Y:S01]  /*7cb0*/  IMAD R41, R41, UR5, RZ ;  /* 0x0000000529297c24 */ /* 0x000fe2000f8e02ff */
        /* <DEDUP_REMOVED lines=44> */
[C---:B------:R-:W-:Y:S01]  /*7f80*/  SEL R32, R29.reuse, R17, !P4 ;  /* 0x000000111d207207 */ /* 0x040fe20006000000 */
[----:B------:R-:W-:Y:S01]  /*7f90*/  IMAD R40, R40, UR5, RZ ;  /* 0x0000000528287c24 */ /* 0x000fe2000f8e02ff */
[----:B------:R-:W-:Y:S01]  /*7fa0*/  SEL R19, R29, R140, !P4 ;  /* 0x0000008c1d137207 */ /* 0x000fe20006000000 */
[----:B------:R-:W-:Y:S01]  /*7fb0*/  IMAD R38, R38, UR5, RZ ;  /* 0x0000000526267c24 */ /* 0x000fe2000f8e02ff */
[----:B0-----:R-:W-:Y:S01]  /*7fc0*/  LEA R139, P2, R137, R7, 0x1 ;  /* 0x00000007898b7211 */ /* 0x001fe200078408ff */
[----:B------:R-:W-:Y:S01]  /*7fd0*/  IMAD R32, R32, UR5, RZ ;  /* 0x0000000520207c24 */ /* 0x000fe2000f8e02ff */
[----:B------:R-:W-:Y:S01]  /*7fe0*/  SEL R132, R29, R132, !P4 ;  /* 0x000000841d847207 */ /* 0x000fe20006000000 */
[----:B------:R-:W-:Y:S01]  /*7ff0*/  IMAD R19, R19, UR5, RZ ;  /* 0x0000000513137c24 */ /* 0x000fe2000f8e02ff */
[C---:B------:R-:W-:Y:S01]  /*8000*/  SEL R130, R29.reuse, R130, !P4 ;  /* 0x000000821d827207 */ /* 0x040fe20006000000 */
[----:B------:R0:W-:Y:S01]  /*8010*/  STL [R1+0xe08], R139 ;  /* 0x000e088b01007387 */ /* 0x0001e20000100800 */
[C---:B------:R-:W-:Y:S01]  /*8020*/  SEL R128, R29.reuse, R128, !P4 ;  /* 0x000000801d807207 */ /* 0x040fe20006000000 */
[----:B------:R-:W-:Y:S01]  /*8030*/  IMAD R132, R132, UR5, RZ ;  /* 0x0000000584847c24 */ /* 0x000fe2000f8e02ff */
        /* <DEDUP_REMOVED lines=44> */
[----:B------:R-:W-:Y:S01]  /*8300*/  SEL R85, R29, R162, !P4 ;  /* 0x000000a21d557207 */ /* 0x000fe20006000000 */
        /* <DEDUP_REMOVED lines=131> */
[-C--:B------:R-:W-:Y:S01]  /*8b40*/  LEA R140, P3, R136, R7.reuse, 0x1 ;  /* 0x00000007888c7211 */ /* 0x080fe200078608ff */
[----:B------:R-:W-:Y:S01]  /*8b50*/  IMAD R25, R25, UR5, RZ ;  /* 0x0000000519197c24 */ /* 0x000fe2000f8e02ff */
[----:B------:R-:W-:Y:S01]  /*8b60*/  SEL R29, R29, R34, !P4 ;  /* 0x000000221d1d7207 */ /* 0x000fe20006000000 */
[----:B------:R-:W-:Y:S01]  /*8b70*/  IMAD R27, R27, UR5, RZ ;  /* 0x000000051b1b7c24 */ /* 0x000fe2000f8e02ff */
[-C--:B------:R-:W-:Y:S01]  /*8b80*/  LEA.HI.X.SX32 R138, R138, R2.reuse, 0x1, P5 ;  /* 0x000000028a8a7211 */ /* 0x080fe200028f0eff */
[----:B------:R-:W-:Y:S01]  /*8b90*/  STL [R1+0xe10], R140 ;  /* 0x000e108c01007387 */ /* 0x000fe20000100800 */
[----:B------:R-:W-:Y:S01]  /*8ba0*/  LEA R8, P0, R9, UR10, 0x1 ;  /* 0x0000000a09087c11 */ /* 0x000fe2000f8008ff */
[----:B------:R-:W-:Y:S01]  /*8bb0*/  IMAD R29, R29, UR5, RZ ;  /* 0x000000051d1d7c24 */ /* 0x000fe2000f8e02ff */
[-C--:B------:R-:W-:Y:S01]  /*8bc0*/  LEA R249, P4, R248, R7.reuse, 0x1 ;  /* 0x00000007f8f97211 */ /* 0x080fe200078808ff */
[----:B------:R3:W-:Y:S01]  /*8bd0*/  STL [R1+0x13d4], R138 ;  /* 0x0013d48a01007387 */ /* 0x0007e20000100800 */
[----:B------:R-:W-:Y:S01]  /*8be0*/  LEA.HI.X.SX32 R9, R9, UR11, 0x1, P0 ;  /* 0x0000000b09097c11 */ /* 0x000fe200080f0eff */
[C---:B-1----:R-:W-:Y:S01]  /*8bf0*/  IMAD R34, R76.reuse, 0x1f, RZ ;  /* 0x0000001f4c227824 */ /* 0x042fe200078e02ff */
[-C--:B0-----:R-:W-:Y:S01]  /*8c00*/  LEA R139, P5, R135, R7.reuse, 0x1 ;  /* 0x00000007878b7211 */ /* 0x081fe200078a08ff */
[----:B------:R-:W-:Y:S01]  /*8c10*/  IMAD R36, R76, 0x1e, RZ ;  /* 0x0000001e4c247824 */ /* 0x000fe200078e02ff */
[-C--:B------:R-:W-:Y:S01]  /*8c20*/  LEA.HI.X.SX32 R248, R248, R2.reuse, 0x1, P4 ;  /* 0x00000002f8f87211 */ /* 0x080fe200020f0eff */
[----:B------:R-:W-:Y:S01]  /*8c30*/  UIADD3 UR7, UR4, 0x8000, URZ ;  /* 0x0000800004077890 */ /* 0x000fe2000fffe03f */
[-C--:B------:R-:W-:Y:S01]  /*8c40*/  LEA R251, P0, R250, R7.reuse, 0x1 ;  /* 0x00000007fafb7211 */ /* 0x080fe200078008ff */
[----:B------:R0:W-:Y:S01]  /*8c50*/  STL [R1+0xe18], R139 ;  /* 0x000e188b01007387 */ /* 0x0001e20000100800 */
[-C--:B------:R-:W-:Y:S01]  /*8c60*/  LEA.HI.X.SX32 R252, R252, R2.reuse, 0x1, P1 ;  /* 0x00000002fcfc7211 */ /* 0x080fe200008f0eff */
[----:B------:R-:W-:Y:S01]  /*8c70*/  USHF.R.U32.HI UR7, URZ, 0x4, UR7 ;  /* 0x000000043f077899 */ /* 0x000fe20008011607 */
[-C--:B---3--:R-:W-:Y:S01]  /*8c80*/  LEA R138, P4, R134, R7.reuse, 0x1 ;  /* 0x00000007868a7211 */ /* 0x088fe200078808ff */
[----:B------:R-:W-:Y:S01]  /*8c90*/  UIADD3 UR10, UP1, UR34, 0x2, URZ ;  /* 0x00000002220a7890 */ /* 0x000fe2000ff3e03f */
[-C--:B------:R-:W-:Y:S01]  /*8ca0*/  LEA.HI.X.SX32 R250, R250, R2.reuse, 0x1, P0 ;  /* 0x00000002fafa7211 */ /* 0x080fe200000f0eff */
[----:B------:R-:W-:Y:S01]  /*8cb0*/  USGXT.U32 UR32, UR7, 0xe ;  /* 0x0000000e0720789a */ /* 0x000fe20008000000 */
[-C--:B------:R-:W-:Y:S01]  /*8cc0*/  LEA.HI.X.SX32 R137, R137, R2.reuse, 0x1, P2 ;  /* 0x0000000289897211 */ /* 0x080fe200010f0eff */
[----:B------:R1:W-:Y:S01]  /*8cd0*/  STL [R1+0xe20], R138 ;  /* 0x000e208a01007387 */ /* 0x0003e20000100800 */
[----:B------:R-:W-:Y:S01]  /*8ce0*/  LEA.HI.X.SX32 R134, R134, R2, 0x1, P4 ;  /* 0x0000000286867211 */ /* 0x000fe200020f0eff */
[----:B------:R-:W-:Y:S01]  /*8cf0*/  UIADD3 UR12, UP0, UR32, 0x80, URZ ;  /* 0x00000080200c7890 */ /* 0x000fe2000ff1e03f */
[-C--:B0-----:R-:W-:Y:S01]  /*8d00*/  LEA R139, P0, R133, R7.reuse, 0x1 ;  /* 0x00000007858b7211 */ /* 0x081fe200078008ff */
[----:B------:R-:W-:Y:S01]  /*8d10*/  USHF.R.S32.HI UR7, URZ, 0x1f, UR8 ;  /* 0x0000001f3f077899 */ /* 0x000fe20008011408 */
[----:B------:R-:W-:Y:S01]  /*8d20*/  CS2R R140, SRZ ;  /* 0x00000000008c7805 */ /* 0x000fe2000001ff00 */
[----:B------:R-:W-:Y:S01]  /*8d30*/  UMOV UR5, URZ ;  /* 0x0000003f00057c82 */ /* 0x000fe20008000000 */
[----:B------:R-:W-:Y:S01]  /*8d40*/  UMOV UR6, URZ ;  /* 0x0000003f00067c82 */ /* 0x000fe20008000000 */
[----:B------:R0:W-:Y:S01]  /*8d50*/  STL [R1+0xe28], R139 ;  /* 0x000e288b01007387 */ /* 0x0001e20000100800 */
[----:B------:R-:W-:Y:S01]  /*8d60*/  UIADD3.X UR11, UR6, -0x7fffffe0, URZ, UP1, !UPT ;  /* 0x80000020060b7890 */ /* 0x000fe20008ffe43f */
[----:B-1----:R-:W-:Y:S01]  /*8d70*/  LEA R138, P1, R132, R7, 0x1 ;  /* 0x00000007848a7211 */ /* 0x002fe200078208ff */
[----:B------:R-:W-:Y:S01]  /*8d80*/  UIADD3.X UR9, UR5, 0x40000040, URZ, UP0, !UPT ;  /* 0x4000004005097890 */ /* 0x000fe200087fe43f */
[----:B------:R-:W-:Y:S01]  /*8d90*/  CS2R R142, SRZ ;  /* 0x00000000008e7805 */ /* 0x000fe2000001ff00 */
[----:B------:R-:W-:Y:S01]  /*8da0*/  USHF.L.U32 UR6, UR8, 0x1, URZ ;  /* 0x0000000108067899 */ /* 0x000fe2000800063f */
[----:B------:R-:W-:Y:S01]  /*8db0*/  CS2R R144, SRZ ;  /* 0x0000000000907805 */ /* 0x000fe2000001ff00 */
[----:B------:R1:W-:Y:S01]  /*8dc0*/  STL [R1+0xe30], R138 ;  /* 0x000e308a01007387 */ /* 0x0003e20000100800 */
[----:B------:R-:W-:Y:S01]  /*8dd0*/  USHF.L.U64.HI UR5, UR8, 0x1, UR7 ;  /* 0x0000000108057899 */ /* 0x000fe20008010207 */
[----:B------:R-:W-:-:S02]  /*8de0*/  CS2R R146, SRZ ;  /* 0x0000000000927805 */ /* 0x000fc4000001ff00 */
[CC--:B0-----:R-:W-:Y:S01]  /*8df0*/  LEA R139, P2, R131.reuse, R7.reuse, 0x1 ;  /* 0x00000007838b7211 */ /* 0x0c1fe200078408ff */
[----:B------:R0:W-:Y:S01]  /*8e00*/  STL [R1+0xe04], R137 ;  /* 0x000e048901007387 */ /* 0x0001e20000100800 */
[----:B------:R-:W-:Y:S02]  /*8e10*/  CS2R R148, SRZ ;  /* 0x0000000000947805 */ /* 0x000fe4000001ff00 */
[----:B------:R-:W-:Y:S02]  /*8e20*/  CS2R R150, SRZ ;  /* 0x0000000000967805 */ /* 0x000fe4000001ff00 */
[-C--:B------:R-:W-:Y:S01]  /*8e30*/  LEA.HI.X.SX32 R131, R131, R2.reuse, 0x1, P2 ;  /* 0x0000000283837211 */ /* 0x080fe200010f0eff */
[----:B------:R-:W-:Y:S01]  /*8e40*/  STL [R1+0xe38], R139 ;  /* 0x000e388b01007387 */ /* 0x000fe20000100800 */
[----:B------:R-:W-:Y:S01]  /*8e50*/  UMOV UR8, UR12 ;  /* 0x0000000c00087c82 */ /* 0x000fe20008000000 */
[-C--:B-1----:R-:W-:Y:S01]  /*8e60*/  LEA.HI.X.SX32 R138, R136, R2.reuse, 0x1, P3 ;  /* 0x00000002888a7211 */ /* 0x082fe200018f0eff */
[----:B------:R-:W-:Y:S01]  /*8e70*/  UIADD3.64 UR38, UR10, 0x3fe, URZ ;  /* 0x000003fe0a267897 */ /* 0x000fe2000fffe03f */
[----:B------:R-:W-:Y:S01]  /*8e80*/  LEA.HI.X.SX32 R136, R135, R2, 0x1, P5 ;  /* 0x0000000287887211 */ /* 0x000fe200028f0eff */
[----:B------:R-:W-:Y:S01]  /*8e90*/  UIADD3.64 UR46, UR10, 0x400, URZ ;  /* 0x000004000a2e7897 */ /* 0x000fe2000fffe03f */
[-C--:B0-----:R-:W-:Y:S01]  /*8ea0*/  LEA R137, P3, R130, R7.reuse, 0x1 ;  /* 0x0000000782897211 */ /* 0x081fe200078608ff */
[----:B------:R0:W-:Y:S01]  /*8eb0*/  STL [R1+0xe0c], R138 ;  /* 0x000e0c8a01007387 */ /* 0x0001e20000100800 */
[----:B------:R-:W-:Y:S01]  /*8ec0*/  LEA R135, P5, R129, R7, 0x1 ;  /* 0x0000000781877211 */ /* 0x000fe200078a08ff */
[----:B------:R-:W-:-:S02]  /*8ed0*/  UIADD3.64 UR40, UR8, 0x80, URZ ;  /* 0x0000008008287897 */ /* 0x000fc4000fffe03f */
[----:B------:R-:W-:Y:S01]  /*8ee0*/  STL [R1+0xe40], R137 ;  /* 0x000e408901007387 */ /* 0x000fe20000100800 */
[----:B------:R-:W-:Y:S02]  /*8ef0*/  UIADD3.64 UR12, UR8, 0x100, URZ ;  /* 0x00000100080c7897 */ /* 0x000fe4000fffe03f */
[----:B------:R-:W-:Y:S01]  /*8f00*/  UIADD3.64 UR16, UR8, 0x180, URZ ;  /* 0x0000018008107897 */ /* 0x000fe2000fffe03f */
[----:B------:R1:W-:Y:S01]  /*8f10*/  STL [R1+0xe14], R136 ;  /* 0x000e148801007387 */ /* 0x0003e20000100800 */
[----:B------:R-:W-:Y:S01]  /*8f20*/  UIADD3.64 UR20, UR8, 0x200, URZ ;  /* 0x0000020008147897 */ /* 0x000fe2000fffe03f */
[----:B0-----:R-:W-:Y:S01]  /*8f30*/  CS2R R138, SRZ ;  /* 0x00000000008a7805 */ /* 0x001fe2000001ff00 */
[----:B------:R-:W-:Y:S01]  /*8f40*/  UIADD3.64 UR24, UR8, 0x280, URZ ;  /* 0x0000028008187897 */ /* 0x000fe2000fffe03f */
[----:B------:R0:W-:Y:S01]  /*8f50*/  STL [R1+0xe48], R135 ;  /* 0x000e488701007387 */ /* 0x0001e20000100800 */
[----:B------:R-:W-:-:S03]  /*8f60*/  UIADD3.64 UR28, UR8, 0x300, URZ ;  /* 0x00000300081c7897 */ /* 0x000fc6000fffe03f */
[----:B------:R3:W-:Y:S01]  /*8f70*/  STL [R1+0xe1c], R134 ;  /* 0x000e1c8601007387 */ /* 0x0007e20000100800 */
[----:B-1----:R-:W-:Y:S02]  /*8f80*/  LEA R136, P4, R128, R7, 0x1 ;  /* 0x0000000780887211 */ /* 0x002fe400078808ff */
[----:B0-----:R-:W-:-:S03]  /*8f90*/  LEA.HI.X.SX32 R135, R133, R2, 0x1, P0 ;  /* 0x0000000285877211 */ /* 0x001fc600000f0eff */
[----:B------:R0:W-:Y:S01]  /*8fa0*/  STL [R1+0xe50], R136 ;  /* 0x000e508801007387 */ /* 0x0001e20000100800 */
[-C--:B------:R-:W-:Y:S02]  /*8fb0*/  LEA.HI.X.SX32 R133, R132, R2.reuse, 0x1, P1 ;  /* 0x0000000284857211 */ /* 0x080fe400008f0eff */
[-C--:B---3--:R-:W-:Y:S01]  /*8fc0*/  LEA R134, P0, R127, R7.reuse, 0x1 ;  /* 0x000000077f867211 */ /* 0x088fe200078008ff */
[----:B------:R-:W-:Y:S01]  /*8fd0*/  STL [R1+0xe24], R135 ;  /* 0x000e248701007387 */ /* 0x000fe20000100800 */
[----:B------:R-:W-:Y:S02]  /*8fe0*/  LEA R132, P1, R126, R7, 0x1 ;  /* 0x000000077e847211 */ /* 0x000fe400078208ff */
[----:B------:R-:W-:Y:S01]  /*8ff0*/  LEA.HI.X.SX32 R128, R128, R2, 0x1, P4 ;  /* 0x0000000280807211 */ /* 0x000fe200020f0eff */
[----:B------:R1:W-:Y:S01]  /*9000*/  STL [R1+0xe58], R134 ;  /* 0x000e588601007387 */ /* 0x0003e20000100800 */
[----:B0-----:R-:W-:-:S03]  /*9010*/  CS2R R136, SRZ ;  /* 0x0000000000887805 */ /* 0x001fc6000001ff00 */
[----:B------:R0:W-:Y:S04]  /*9020*/  STL [R1+0xe2c], R133 ;  /* 0x000e2c8501007387 */ /* 0x0001e80000100800 */
[----:B------:R3:W-:Y:S01]  /*9030*/  STL [R1+0xe60], R132 ;  /* 0x000e608401007387 */ /* 0x0007e20000100800 */
[----:B-1----:R-:W-:-:S03]  /*9040*/  CS2R R134, SRZ ;  /* 0x0000000000867805 */ /* 0x002fc6000001ff00 */
[----:B------:R1:W-:Y:S01]  /*9050*/  STL [R1+0xe34], R131 ;  /* 0x000e348301007387 */ /* 0x0003e20000100800 */
[----:B0-----:R-:W-:Y:S02]  /*9060*/  LEA R133, P2, R125, R7, 0x1 ;  /* 0x000000077d857211 */ /* 0x001fe400078408ff */
[----:B---3--:R-:W-:-:S03]  /*9070*/  LEA.HI.X.SX32 R132, R130, R2, 0x1, P3 ;  /* 0x0000000282847211 */ /* 0x008fc600018f0eff */
[----:B------:R-:W-:Y:S01]  /*9080*/  STL [R1+0xe68], R133 ;  /* 0x000e688501007387 */ /* 0x000fe20000100800 */
[-C--:B------:R-:W-:Y:S02]  /*9090*/  LEA.HI.X.SX32 R130, R129, R2.reuse, 0x1, P5 ;  /* 0x0000000281827211 */ /* 0x080fe400028f0eff */
[-C--:B-1----:R-:W-:Y:S01]  /*90a0*/  LEA R131, P3, R124, R7.reuse, 0x1 ;  /* 0x000000077c837211 */ /* 0x082fe200078608ff */
[----:B------:R0:W-:Y:S01]  /*90b0*/  STL [R1+0xe3c], R132 ;  /* 0x000e3c8401007387 */ /* 0x0001e20000100800 */
[----:B------:R-:W-:Y:S02]  /*90c0*/  LEA R129, P5, R123, R7, 0x1 ;  /* 0x000000077b817211 */ /* 0x000fe400078a08ff */
[----:B------:R-:W-:Y:S01]  /*90d0*/  LEA.HI.X.SX32 R125, R125, R2, 0x1, P2 ;  /* 0x000000027d7d7211 */ /* 0x000fe200010f0eff */
[----:B------:R-:W-:Y:S04]  /*90e0*/  STL [R1+0xe70], R131 ;  /* 0x000e708301007387 */ /* 0x000fe80000100800 */
[----:B------:R1:W-:Y:S01]  /*90f0*/  STL [R1+0xe44], R130 ;  /* 0x000e448201007387 */ /* 0x0003e20000100800 */
[----:B0-----:R-:W-:-:S03]  /*9100*/  CS2R R132, SRZ ;  /* 0x0000000000847805 */ /* 0x001fc6000001ff00 */
[----:B------:R0:W-:Y:S04]  /*9110*/  STL [R1+0xe78], R129 ;  /* 0x000e788101007387 */ /* 0x0001e80000100800 */
        /* <DEDUP_REMOVED lines=414> */
[----:B------:R-:W-:Y:S01]  /*ab00*/  STL [R1+0x1158], R35 ;  /* 0x0011582301007387 */ /* 0x000fe20000100800 */
[----:B0-----:R-:W-:-:S03]  /*ab10*/  CS2R R38, SRZ ;  /* 0x0000000000267805 */ /* 0x001fc6000001ff00 */
[----:B------:R0:W-:Y:S04]  /*ab20*/  STL [R1+0x112c], R33 ;  /* 0x00112c2101007387 */ /* 0x0001e80000100800 */
[----:B------:R1:W-:Y:S04]  /*ab30*/  STL [R1+0x1160], R32 ;  /* 0x0011602001007387 */ /* 0x0003e80000100800 */
[----:B------:R3:W-:Y:S01]  /*ab40*/  STL [R1+0x1134], R31 ;  /* 0x0011341f01007387 */ /* 0x0007e20000100800 */
[----:B0-----:R-:W-:Y:S02]  /*ab50*/  LEA R33, P2, R20, R7, 0x1 ;  /* 0x0000000714217211 */ /* 0x001fe400078408ff */
[----:B-1----:R-:W-:-:S03]  /*ab60*/  LEA.HI.X.SX32 R32, R30, R2, 0x1, P3 ;  /* 0x000000021e207211 */ /* 0x002fc600018f0eff */
[----:B------:R-:W-:Y:S01]  /*ab70*/  STL [R1+0x1168], R33 ;  /* 0x0011682101007387 */ /* 0x000fe20000100800 */
[-C--:B------:R-:W-:Y:S02]  /*ab80*/  LEA.HI.X.SX32 R30, R28, R2.reuse, 0x1, P5 ;  /* 0x000000021c1e7211 */ /* 0x080fe400028f0eff */
[-C--:B---3--:R-:W-:Y:S01]  /*ab90*/  LEA R31, P3, R18, R7.reuse, 0x1 ;  /* 0x00000007121f7211 */ /* 0x088fe200078608ff */
        /* <DEDUP_REMOVED lines=26> */
[----:B------:R-:W-:Y:S01]  /*ad40*/  STL [R1+0x116c], R22 ;  /* 0x00116c1601007387 */ /* 0x000fe20000100800 */
[-C--:B------:R-:W-:Y:S02]  /*ad50*/  LEA R16, P5, R15, R7.reuse, 0x1 ;  /* 0x000000070f107211 */ /* 0x080fe400078a08ff */
[----:B------:R-:W-:Y:S01]  /*ad60*/  LEA.HI.X.SX32 R11, R11, R2, 0x1, P2 ;  /* 0x000000020b0b7211 */ /* 0x000fe200010f0eff */
[----:B------:R-:W-:Y:S04]  /*ad70*/  STL [R1+0x11a0], R20 ;  /* 0x0011a01401007387 */ /* 0x000fe80000100800 */
[----:B------:R0:W-:Y:S04]  /*ad80*/  STL [R1+0x1174], R18 ;  /* 0x0011741201007387 */ /* 0x0001e80000100800 */
[----:B------:R1:W-:Y:S04]  /*ad90*/  STL [R1+0x11a8], R16 ;  /* 0x0011a81001007387 */ /* 0x0003e80000100800 */
[----:B------:R3:W-:Y:S01]  /*ada0*/  STL [R1+0x117c], R14 ;  /* 0x00117c0e01007387 */ /* 0x0007e20000100800 */
[----:B0-----:R-:W-:-:S02]  /*adb0*/  LEA R18, P4, R17, R7, 0x1 ;  /* 0x0000000711127211 */ /* 0x001fc400078808ff */
[----:B-1----:R-:W-:-:S03]  /*adc0*/  LEA.HI.X.SX32 R16, R12, R2, 0x1, P0 ;  /* 0x000000020c107211 */ /* 0x002fc600000f0eff */
[----:B------:R-:W-:Y:S01]  /*add0*/  STL [R1+0x13bc], R18 ;  /* 0x0013bc1201007387 */ /* 0x000fe20000100800 */
[----:B------:R-:W-:Y:S02]  /*ade0*/  LEA.HI.X.SX32 R12, R10, R2, 0x1, P1 ;  /* 0x000000020a0c7211 */ /* 0x000fe400008f0eff */
[-C--:B---3--:R-:W-:Y:S01]  /*adf0*/  LEA R14, P0, R19, R7.reuse, 0x1 ;  /* 0x00000007130e7211 */ /* 0x088fe200078008ff */
[----:B------:R0:W-:Y:S01]  /*ae00*/  STL [R1+0x1184], R16 ;  /* 0x0011841001007387 */ /* 0x0001e20000100800 */
[----:B------:R-:W-:-:S03]  /*ae10*/  LEA R10, P1, R21, R7, 0x1 ;  /* 0x00000007150a7211 */ /* 0x000fc600078208ff */
[----:B------:R-:W-:Y:S04]  /*ae20*/  STL [R1+0x13c0], R14 ;  /* 0x0013c00e01007387 */ /* 0x000fe80000100800 */
[----:B------:R1:W-:Y:S01]  /*ae30*/  STL [R1+0x118c], R12 ;  /* 0x00118c0c01007387 */ /* 0x0003e20000100800 */
[----:B0-----:R-:W-:-:S03]  /*ae40*/  IMAD R16, R76, 0x1d, RZ ;  /* 0x0000001d4c107824 */ /* 0x001fc600078e02ff */
[----:B------:R0:W-:Y:S04]  /*ae50*/  STL [R1+0x13c4], R10 ;  /* 0x0013c40a01007387 */ /* 0x0001e80000100800 */
[----:B------:R3:W-:Y:S01]  /*ae60*/  STL [R1+0x1194], R11 ;  /* 0x0011940b01007387 */ /* 0x0007e20000100800 */
[----:B-1----:R-:W-:Y:S02]  /*ae70*/  LEA R12, P2, R23, R7, 0x1 ;  /* 0x00000007170c7211 */ /* 0x002fe400078408ff */
[----:B0-----:R-:W-:-:S03]  /*ae80*/  LEA.HI.X.SX32 R10, R13, R2, 0x1, P3 ;  /* 0x000000020d0a7211 */ /* 0x001fc600018f0eff */
[----:B------:R0:W-:Y:S01]  /*ae90*/  STL [R1+0x13c8], R12 ;  /* 0x0013c80c01007387 */ /* 0x0001e20000100800 */
[----:B---3--:R-:W-:-:S03]  /*aea0*/  LEA R11, P3, R25, R7, 0x1 ;  /* 0x00000007190b7211 */ /* 0x008fc600078608ff */
[----:B------:R1:W-:Y:S04]  /*aeb0*/  STL [R1+0x119c], R10 ;  /* 0x00119c0a01007387 */ /* 0x0003e80000100800 */
[----:B------:R3:W-:Y:S01]  /*aec0*/  STL [R1+0x13cc], R11 ;  /* 0x0013cc0b01007387 */ /* 0x0007e20000100800 */
[----:B0-----:R-:W-:Y:S02]  /*aed0*/  LEA.HI.X.SX32 R12, R15, R2, 0x1, P5 ;  /* 0x000000020f0c7211 */ /* 0x001fe400028f0eff */
[----:B-1----:R-:W-:-:S03]  /*aee0*/  LEA R10, P5, R27, R7, 0x1 ;  /* 0x000000071b0a7211 */ /* 0x002fc600078a08ff */
[----:B------:R0:W-:Y:S01]  /*aef0*/  STL [R1+0x11a4], R12 ;  /* 0x0011a40c01007387 */ /* 0x0001e20000100800 */
[----:B---3--:R-:W-:-:S03]  /*af00*/  LEA.HI.X.SX32 R11, R17, R2, 0x1, P4 ;  /* 0x00000002110b7211 */ /* 0x008fc600020f0eff */
[----:B------:R1:W-:Y:S01]  /*af10*/  STL [R1+0x13d0], R10 ;  /* 0x0013d00a01007387 */ /* 0x0003e20000100800 */
[----:B------:R-:W-:-:S03]  /*af20*/  LEA R7, P4, R29, R7, 0x1 ;  /* 0x000000071d077211 */ /* 0x000fc600078808ff */
[----:B------:R3:W-:Y:S01]  /*af30*/  STL [R1+0x11ac], R11 ;  /* 0x0011ac0b01007387 */ /* 0x0007e20000100800 */
[----:B0-----:R-:W-:-:S03]  /*af40*/  IMAD.WIDE R12, R34, 0x2, R8 ;  /* 0x00000002220c7825 */ /* 0x001fc600078e0208 */
[----:B------:R0:W-:Y:S01]  /*af50*/  STL [R1+0x13b8], R7 ;  /* 0x0013b80701007387 */ /* 0x0001e20000100800 */
[-C--:B-1----:R-:W-:Y:S02]  /*af60*/  LEA.HI.X.SX32 R10, R19, R2.reuse, 0x1, P0 ;  /* 0x00000002130a7211 */ /* 0x082fe400000f0eff */
[----:B---3--:R-:W-:-:S03]  /*af70*/  LEA.HI.X.SX32 R11, R21, R2, 0x1, P1 ;  /* 0x00000002150b7211 */ /* 0x008fc600008f0eff */
[----:B------:R1:W-:Y:S01]  /*af80*/  STL [R1+0x11b0], R10 ;  /* 0x0011b00a01007387 */ /* 0x0003e20000100800 */
[----:B0-----:R-:W-:-:S03]  /*af90*/  LEA.HI.X.SX32 R7, R23, R2, 0x1, P2 ;  /* 0x0000000217077211 */ /* 0x001fc600010f0eff */
[----:B------:R0:W-:Y:S04]  /*afa0*/  STL [R1+0x13a8], R11 ;  /* 0x0013a80b01007387 */ /* 0x0001e80000100800 */
[----:B------:R3:W-:Y:S01]  /*afb0*/  STL [R1+0x13ac], R7 ;  /* 0x0013ac0701007387 */ /* 0x0007e20000100800 */
[-C--:B-1----:R-:W-:Y:S02]  /*afc0*/  LEA.HI.X.SX32 R10, R25, R2.reuse, 0x1, P3 ;  /* 0x00000002190a7211 */ /* 0x082fe400018f0eff */
[----:B------:R-:W-:Y:S01]  /*afd0*/  CS2R R24, SRZ ;  /* 0x0000000000187805 */ /* 0x000fe2000001ff00 */
[----:B0-----:R-:W-:Y:S02]  /*afe0*/  IMAD.MOV.U32 R11, RZ, RZ, R246 ;  /* 0x000000ffff0b7224 */ /* 0x001fe400078e00f6 */
[----:B------:R0:W-:Y:S01]  /*aff0*/  STL [R1+0x13b0], R10 ;  /* 0x0013b00a01007387 */ /* 0x0001e20000100800 */
[----:B---3--:R-:W-:-:S02]  /*b000*/  LEA.HI.X.SX32 R7, R27, R2, 0x1, P5 ;  /* 0x000000021b077211 */ /* 0x008fc400028f0eff */
[----:B------:R-:W-:Y:S02]  /*b010*/  CS2R R26, SRZ ;  /* 0x00000000001a7805 */ /* 0x000fe4000001ff00 */
[----:B------:R-:W-:Y:S02]  /*b020*/  LEA.HI.X.SX32 R2, R29, R2, 0x1, P4 ;  /* 0x000000021d027211 */ /* 0x000fe400020f0eff */
[----:B------:R-:W-:Y:S01]  /*b030*/  CS2R R28, SRZ ;  /* 0x00000000001c7805 */ /* 0x000fe2000001ff00 */
[----:B------:R1:W-:Y:S01]  /*b040*/  STL [R1+0x13b4], R7 ;  /* 0x0013b40701007387 */ /* 0x0003e20000100800 */
[----:B0-----:R-:W-:-:S03]  /*b050*/  IMAD.MOV.U32 R10, RZ, RZ, R247 ;  /* 0x000000ffff0a7224 */ /* 0x001fc600078e00f7 */
[----:B------:R-:W-:Y:S01]  /*b060*/  STL [R1+0x11bc], R12 ;  /* 0x0011bc0c01007387 */ /* 0x000fe20000100800 */
[----:B------:R-:W-:Y:S01]  /*b070*/  IMAD.WIDE R14, R34, 0x2, R10 ;  /* 0x00000002220e7825 */ /* 0x000fe200078e020a */
[----:B------:R-:W-:Y:S02]  /*b080*/  CS2R R34, SRZ ;  /* 0x0000000000227805 */ /* 0x000fe4000001ff00 */
[----:B------:R0:W-:Y:S01]  /*b090*/  STL [R1+0x11b4], R2 ;  /* 0x0011b40201007387 */ /* 0x0001e20000100800 */
[----:B-1----:R-:W-:-:S03]  /*b0a0*/  SHF.R.S32.HI R7, RZ, 0x5, R77 ;  /* 0x00000005ff077819 */ /* 0x002fc6000001144d */
[----:B------:R1:W-:Y:S04]  /*b0b0*/  STL [R1+0x11b8], R13 ;  /* 0x0011b80d01007387 */ /* 0x0003e80000100800 */
[----:B------:R-:W-:Y:S01]  /*b0c0*/  STL [R1+0x11c4], R14 ;  /* 0x0011c40e01007387 */ /* 0x000fe20000100800 */
[----:B0-----:R-:W-:-:S03]  /*b0d0*/  IMAD R2, R76, 0x1c, RZ ;  /* 0x0000001c4c027824 */ /* 0x001fc600078e02ff */
[----:B------:R0:W-:Y:S01]  /*b0e0*/  STL [R1+0x11c0], R15 ;  /* 0x0011c00f01007387 */ /* 0x0001e20000100800 */
[----:B-1----:R-:W-:-:S05]  /*b0f0*/  IMAD.WIDE R12, R36, 0x2, R8 ;  /* 0x00000002240c7825 */ /* 0x002fca00078e0208 */
[----:B------:R-:W-:Y:S01]  /*b100*/  STL [R1+0x11cc], R12 ;  /* 0x0011cc0c01007387 */ /* 0x000fe20000100800 */
[----:B0-----:R-:W-:-:S03]  /*b110*/  IMAD.WIDE R14, R36, 0x2, R10 ;  /* 0x00000002240e7825 */ /* 0x001fc600078e020a */
[----:B------:R0:W-:Y:S01]  /*b120*/  STL [R1+0x11c8], R13 ;  /* 0x0011c80d01007387 */ /* 0x0001e20000100800 */
[----:B------:R-:W-:-:S03]  /*b130*/  CS2R R36, SRZ ;  /* 0x0000000000247805 */ /* 0x000fc6000001ff00 */
[----:B------:R-:W-:Y:S04]  /*b140*/  STL [R1+0x11d4], R14 ;  /* 0x0011d40e01007387 */ /* 0x000fe80000100800 */
[----:B------:R1:W-:Y:S01]  /*b150*/  STL [R1+0x11d0], R15 ;  /* 0x0011d00f01007387 */ /* 0x0003e20000100800 */
[----:B0-----:R-:W-:-:S04]  /*b160*/  IMAD.WIDE R12, R16, 0x2, R8 ;  /* 0x00000002100c7825 */ /* 0x001fc800078e0208 */
[--C-:B------:R-:W-:Y:S01]  /*b170*/  IMAD.WIDE R16, R16, 0x2, R10.reuse ;  /* 0x0000000210107825 */ /* 0x100fe200078e020a */
[----:B------:R-:W-:Y:S03]  /*b180*/  STL [R1+0x11dc], R12 ;  /* 0x0011dc0c01007387 */ /* 0x000fe60000100800 */
[C---:B-1----:R-:W-:Y:S01]  /*b190*/  IMAD.WIDE R14, R2.reuse, 0x2, R10 ;  /* 0x00000002020e7825 */ /* 0x042fe200078e020a */
[----:B------:R0:W-:Y:S04]  /*b1a0*/  STL [R1+0x11d8], R13 ;  /* 0x0011d80d01007387 */ /* 0x0001e80000100800 */
[----:B------:R1:W-:Y:S04]  /*b1b0*/  STL [R1+0x11e4], R16 ;  /* 0x0011e41001007387 */ /* 0x0003e80000100800 */
[----:B------:R-:W-:Y:S01]  /*b1c0*/  STL [R1+0x11e0], R17 ;  /* 0x0011e01101007387 */ /* 0x000fe20000100800 */
[----:B0-----:R-:W-:-:S04]  /*b1d0*/  IMAD.WIDE R12, R2, 0x2, R8 ;  /* 0x00000002020c7825 */ /* 0x001fc800078e0208 */
[C---:B------:R-:W-:Y:S01]  /*b1e0*/  IMAD R2, R76.reuse, 0x1a, RZ ;  /* 0x0000001a4c027824 */ /* 0x040fe200078e02ff */
[----:B------:R-:W-:Y:S01]  /*b1f0*/  STL [R1+0x11ec], R12 ;  /* 0x0011ec0c01007387 */ /* 0x000fe20000100800 */
[----:B-1----:R-:W-:-:S03]  /*b200*/  IMAD R16, R76, 0x1b, RZ ;  /* 0x0000001b4c107824 */ /* 0x002fc600078e02ff */
[----:B------:R0:W-:Y:S04]  /*b210*/  STL [R1+0x11e8], R13 ;  /* 0x0011e80d01007387 */ /* 0x0001e80000100800 */
        /* <DEDUP_REMOVED lines=66> */
[C---:B------:R-:W-:Y:S01]  /*b640*/  IMAD.SHL.U32 R2, R76.reuse, 0x10, RZ ;  /* 0x000000104c027824 */ /* 0x040fe200078e00ff */
        /* <DEDUP_REMOVED lines=104> */
[----:B------:R-:W-:Y:S01]  /*bcd0*/  IMAD.WIDE R16, R16, 0x2, R10 ;  /* 0x0000000210107825 */ /* 0x000fe200078e020a */
[----:B------:R-:W-:Y:S03]  /*bce0*/  STL [R1+0x137c], R12 ;  /* 0x00137c0c01007387 */ /* 0x000fe60000100800 */
[--C-:B-1----:R-:W-:Y:S01]  /*bcf0*/  IMAD.WIDE R14, R76, 0x2, R8.reuse ;  /* 0x000000024c0e7825 */ /* 0x102fe200078e0208 */
[----:B------:R0:W-:Y:S04]  /*bd00*/  STL [R1+0x1378], R13 ;  /* 0x0013780d01007387 */ /* 0x0001e80000100800 */
[----:B------:R-:W-:Y:S04]  /*bd10*/  STL [R1+0x1384], R16 ;  /* 0x0013841001007387 */ /* 0x000fe80000100800 */
[----:B------:R1:W-:Y:S01]  /*bd20*/  STL [R1+0x1380], R17 ;  /* 0x0013801101007387 */ /* 0x0003e20000100800 */
[----:B0-----:R-:W-:-:S05]  /*bd30*/  IMAD.WIDE R12, R2, 0x2, R8 ;  /* 0x00000002020c7825 */ /* 0x001fca00078e0208 */
[----:B------:R0:W-:Y:S01]  /*bd40*/  STL [R1+0x138c], R12 ;  /* 0x00138c0c01007387 */ /* 0x0001e20000100800 */
[----:B-1----:R-:W-:-:S03]  /*bd50*/  IMAD.WIDE R16, R2, 0x2, R10 ;  /* 0x0000000202107825 */ /* 0x002fc600078e020a */
[----:B------:R1:W-:Y:S01]  /*bd60*/  STL [R1+0x1388], R13 ;  /* 0x0013880d01007387 */ /* 0x0003e20000100800 */
[----:B------:R-:W-:-:S03]  /*bd70*/  IMAD.WIDE R10, R76, 0x2, R10 ;  /* 0x000000024c0a7825 */ /* 0x000fc600078e020a */
[----:B------:R-:W-:Y:S04]  /*bd80*/  STL [R1+0x1394], R16 ;  /* 0x0013941001007387 */ /* 0x000fe80000100800 */
[----:B------:R-:W-:Y:S01]  /*bd90*/  STL [R1+0x1390], R17 ;  /* 0x0013901101007387 */ /* 0x000fe20000100800 */
[C---:B0-----:R-:W-:Y:S02]  /*bda0*/  LOP3.LUT R12, R6.reuse, 0x10, RZ, 0x3c, !PT ;  /* 0x00000010060c7812 */ /* 0x041fe400078e3cff */
[----:B-1----:R-:W-:Y:S01]  /*bdb0*/  LOP3.LUT R13, R6, 0x30, RZ, 0x3c, !PT ;  /* 0x00000030060d7812 */ /* 0x002fe200078e3cff */
[----:B------:R-:W-:Y:S04]  /*bdc0*/  STL [R1+0x139c], R14 ;  /* 0x00139c0e01007387 */ /* 0x000fe80000100800 */
[----:B------:R-:W-:Y:S04]  /*bdd0*/  STL [R1+0x1398], R15 ;  /* 0x0013980f01007387 */ /* 0x000fe80000100800 */
[----:B------:R0:W-:Y:S04]  /*bde0*/  STL [R1+0x13a4], R10 ;  /* 0x0013a40a01007387 */ /* 0x0001e80000100800 */
[----:B------:R1:W-:Y:S04]  /*bdf0*/  STL [R1+0x13a0], R11 ;  /* 0x0013a00b01007387 */ /* 0x0003e80000100800 */
[----:B------:R-:W-:Y:S04]  /*be00*/  STL [R1+0xc00], RZ ;  /* 0x000c00ff01007387 */ /* 0x000fe80000100800 */
[----:B------:R-:W-:Y:S01]  /*be10*/  STL [R1+0xc04], RZ ;  /* 0x000c04ff01007387 */ /* 0x000fe20000100800 */
[----:B0-----:R-:W-:Y:S01]  /*be20*/  IMAD.SHL.U32 R10, R76, 0x20, RZ ;  /* 0x000000204c0a7824 */ /* 0x001fe200078e00ff */
[----:B------:R-:W-:Y:S01]  /*be30*/  CS2R R76, SRZ ;  /* 0x00000000004c7805 */ /* 0x000fe2000001ff00 */
[----:B-1----:R-:W-:Y:S01]  /*be40*/  IMAD.MOV.U32 R11, RZ, RZ, RZ ;  /* 0x000000ffff0b7224 */ /* 0x002fe200078e00ff */
[----:B------:R-:W-:Y:S02]  /*be50*/  STL [R1+0xc08], RZ ;  /* 0x000c08ff01007387 */ /* 0x000fe40000100800 */
[----:B------:R-:W-:-:S02]  /*be60*/  SHF.R.S32.HI R2, RZ, 0x1f, R10 ;  /* 0x0000001fff027819 */ /* 0x000fc4000001140a */
[----:B------:R-:W-:Y:S02]  /*be70*/  STL [R1+0xc0c], RZ ;  /* 0x000c0cff01007387 */ /* 0x000fe40000100800 */
[C---:B------:R-:W-:Y:S01]  /*be80*/  SHF.L.U64.HI R2, R10.reuse, 0x1, R2 ;  /* 0x000000010a027819 */ /* 0x040fe20000010202 */
[----:B------:R-:W-:Y:S01]  /*be90*/  IMAD.SHL.U32 R10, R10, 0x2, RZ ;  /* 0x000000020a0a7824 */ /* 0x000fe200078e00ff */
[----:B------:R-:W-:Y:S04]  /*bea0*/  STL [R1+0xc10], RZ ;  /* 0x000c10ff01007387 */ /* 0x000fe80000100800 */
        /* <DEDUP_REMOVED lines=763> */
[----:B------:R-:W-:Y:S04]  /*ee60*/  STL [R1], RZ ;  /* 0x000000ff01007387 */ /* 0x000fe80000100800 */
        /* <DEDUP_REMOVED lines=127> */
[----:B------:R0:W-:Y:S04]  /*f660*/  STL [R1+0x13e0], R7 ;  /* 0x0013e00701007387 */ /* 0x0001e80000100800 */
[----:B------:R1:W-:Y:S01]  /*f670*/  STL [R1+0x13fc], R12 ;  /* 0x0013fc0c01007387 */ /* 0x0003e20000100800 */
[----:B0-----:R-:W-:-:S02]  /*f680*/  LOP3.LUT R7, R6, 0x20, RZ, 0x3c, !PT ;  /* 0x0000002006077812 */ /* 0x001fc400078e3cff */
[----:B-1----:R-:W-:-:S03]  /*f690*/  LOP3.LUT R12, R6, 0x40, RZ, 0x3c, !PT ;  /* 0x00000040060c7812 */ /* 0x002fc600078e3cff */
[----:B------:R0:W-:Y:S04]  /*f6a0*/  STL [R1+0x13f8], R7 ;  /* 0x0013f80701007387 */ /* 0x0001e80000100800 */
[----:B------:R1:W-:Y:S04]  /*f6b0*/  STL [R1+0x13f4], R13 ;  /* 0x0013f40d01007387 */ /* 0x0003e80000100800 */
[----:B------:R3:W-:Y:S01]  /*f6c0*/  STL [R1+0x13f0], R12 ;  /* 0x0013f00c01007387 */ /* 0x0007e20000100800 */
[C---:B0-----:R-:W-:Y:S02]  /*f6d0*/  LOP3.LUT R7, R6.reuse, 0x50, RZ, 0x3c, !PT ;  /* 0x0000005006077812 */ /* 0x041fe400078e3cff */
[----:B-1----:R-:W-:-:S03]  /*f6e0*/  LOP3.LUT R13, R6, 0x60, RZ, 0x3c, !PT ;  /* 0x00000060060d7812 */ /* 0x002fc600078e3cff */
[----:B------:R0:W-:Y:S01]  /*f6f0*/  STL [R1+0x13ec], R7 ;  /* 0x0013ec0701007387 */ /* 0x0001e20000100800 */
[----:B---3--:R-:W-:-:S03]  /*f700*/  LOP3.LUT R12, R6, 0x70, RZ, 0x3c, !PT ;  /* 0x00000070060c7812 */ /* 0x008fc600078e3cff */
[----:B------:R1:W-:Y:S04]  /*f710*/  STL [R1+0x13e8], R13 ;  /* 0x0013e80d01007387 */ /* 0x0003e80000100800 */
[----:B------:R1:W-:Y:S01]  /*f720*/  STL [R1+0x13e4], R12 ;  /* 0x0013e40c01007387 */ /* 0x0003e20000100800 */
[----:B0-----:R-:W-:-:S07]  /*f730*/  LOP3.LUT R7, R0, 0x20, RZ, 0x3c, !PT ;  /* 0x0000002000077812 */ /* 0x001fce00078e3cff */
.L_x_1:
[----:B------:R0:W-:Y:S01]  /*f740*/  STL [R1+0x1504], R125 ;  /* 0x0015047d01007387 */ /* 0x0001e20000100800 */
[----:B------:R-:W3:Y:S03]  /*f750*/  LDC R7, c[0x0][0x230] ;  /* 0x00008c00ff077b82 */ /* 0x000ee60000000800 */
[----:B0-----:R-:W4:Y:S04]  /*f760*/  LDL.LU R125, [R1+0x134c] ;  /* 0x00134c00017d7983 */ /* 0x001f280000300800 */
[----:B------:R0:W-:Y:S04]  /*f770*/  STL [R1+0x1500], R126 ;  /* 0x0015007e01007387 */ /* 0x0001e80000100800 */
[----:B0-----:R-:W2:Y:S04]  /*f780*/  LDL.LU R126, [R1+0x1370] ;  /* 0x00137000017e7983 */ /* 0x001ea80000300800 */
[----:B------:R0:W-:Y:S04]  /*f790*/  STL [R1+0x14fc], R127 ;  /* 0x0014fc7f01007387 */ /* 0x0001e80000100800 */
[----:B0-----:R-:W4:Y:S04]  /*f7a0*/  LDL.LU R127, [R1+0x1344] ;  /* 0x00134400017f7983 */ /* 0x001f280000300800 */
        /* <DEDUP_REMOVED lines=22> */
[----:B------:R0:W-:Y:S01]  /*f910*/  STL [R1+0x14cc], R139 ;  /* 0x0014cc8b01007387 */ /* 0x0001e20000100800 */
[----:B---3--:R-:W-:-:S03]  /*f920*/  IMAD R7, R11, -0x20, R7 ;  /* 0xffffffe00b077824 */ /* 0x008fc600078e0207 */
[----:B0-----:R-:W3:Y:S04]  /*f930*/  LDL.LU R139, [R1+0x1314] ;  /* 0x00131400018b7983 */ /* 0x001ee80000300800 */
[----:B------:R0:W-:Y:S04]  /*f940*/  STL [R1+0x14c8], R140 ;  /* 0x0014c88c01007387 */ /* 0x0001e80000100800 */
[----:B0-----:R-:W3:Y:S04]  /*f950*/  LDL.LU R140, [R1+0x1338] ;  /* 0x00133800018c7983 */ /* 0x001ee80000300800 */
[----:B------:R0:W-:Y:S04]  /*f960*/  STL [R1+0x14c4], R141 ;  /* 0x0014c48d01007387 */ /* 0x0001e80000100800 */
[----:B0-----:R-:W3:Y:S04]  /*f970*/  LDL.LU R141, [R1+0x130c] ;  /* 0x00130c00018d7983 */ /* 0x001ee80000300800 */
[----:B------:R0:W-:Y:S01]  /*f980*/  STL [R1+0x14c0], R142 ;  /* 0x0014c08e01007387 */ /* 0x0001e20000100800 */
[----:B------:R-:W-:-:S03]  /*f990*/  ISETP.GT.AND P0, PT, R7, RZ, PT ;  /* 0x000000ff0700720c */ /* 0x000fc60003f04270 */
[----:B0-----:R-:W3:Y:S04]  /*f9a0*/  LDL.LU R142, [R1+0x1330] ;  /* 0x00133000018e7983 */ /* 0x001ee80000300800 */
[----:B------:R0:W-:Y:S04]  /*f9b0*/  STL [R1+0x14bc], R143 ;  /* 0x0014bc8f01007387 */ /* 0x0001e80000100800 */
        /* <DEDUP_REMOVED lines=9> */
[----:B------:R0:W-:Y:S01]  /*fa50*/  STL [R1+0x14a8], R148 ;  /* 0x0014a89401007387 */ /* 0x0001e20000100800 */
[----:B------:R-:W-:-:S03]  /*fa60*/  PRMT R175, RZ, 0x7610, R175 ;  /* 0x00007610ffaf7816 */ /* 0x000fc600000000af */
[----:B0-----:R-:W3:Y:S04]  /*fa70*/  LDL.LU R148, [R1+0x1318] ;  /* 0x0013180001947983 */ /* 0x001ee80000300800 */
[----:B------:R0:W-:Y:S01]  /*fa80*/  STL [R1+0x14a4], R149 ;  /* 0x0014a49501007387 */ /* 0x0001e20000100800 */
[----:B-1----:R-:W-:Y:S02]  /*fa90*/  @P0 IMAD.MOV.U32 R12, RZ, RZ, R247 ;  /* 0x000000ffff0c0224 */ /* 0x002fe400078e00f7 */
[----:B------:R-:W-:-:S05]  /*faa0*/  @P0 IMAD.MOV.U32 R13, RZ, RZ, R246 ;  /* 0x000000ffff0d0224 */ /* 0x000fca00078e00f6 */
[----:B------:R1:W3:Y:S04]  /*fab0*/  @P0 LDG.E.U16 R175, desc[UR58][R12.64] ;  /* 0x0000003a0caf0981 */ /* 0x0002e8000c1e1500 */
[----:B0-----:R-:W3:Y:S04]  /*fac0*/  LDL.LU R149, [R1+0x12ec] ;  /* 0x0012ec0001957983 */ /* 0x001ee80000300800 */
[----:B------:R0:W-:Y:S04]  /*fad0*/  STL [R1+0x14a0], R150 ;  /* 0x0014a09601007387 */ /* 0x0001e80000100800 */
[----:B0-----:R-:W3:Y:S04]  /*fae0*/  LDL.LU R150, [R1+0x1310] ;  /* 0x0013100001967983 */ /* 0x001ee80000300800 */
[----:B------:R0:W-:Y:S04]  /*faf0*/  STL [R1+0x149c], R151 ;  /* 0x00149c9701007387 */ /* 0x0001e80000100800 */
[----:B0-----:R-:W3:Y:S04]  /*fb00*/  LDL.LU R151, [R1+0x12e4] ;  /* 0x0012e40001977983 */ /* 0x001ee80000300800 */
[----:B-----5:R0:W-:Y:S04]  /*fb10*/  STL [R1+0x1408], R5 ;  /* 0x0014080501007387 */ /* 0x0201e80000100800 */
[----:B0-----:R-:W1:Y:S04]  /*fb20*/  LDL.LU R5, [R1+0x13a4] ;  /* 0x0013a40001057983 */ /* 0x001e680000300800 */
[----:B------:R0:W-:Y:S04]  /*fb30*/  STL [R1+0x1404], R4 ;  /* 0x0014040401007387 */ /* 0x0001e80000100800 */
[----:B0-----:R-:W2:Y:S04]  /*fb40*/  LDL R4, [R1+0x1380] ;  /* 0x0013800001047983 */ /* 0x001ea80000100800 */
[----:B------:R0:W-:Y:S04]  /*fb50*/  STL [R1+0x1400], R3 ;  /* 0x0014000301007387 */ /* 0x0001e80000100800 */
[----:B0-----:R-:W4:Y:S04]  /*fb60*/  LDL R3, [R1+0x139c] ;  /* 0x00139c0001037983 */ /* 0x001f280000100800 */
[----:B------:R0:W-:Y:S04]  /*fb70*/  STL [R1+0x1708], R246 ;  /* 0x001708f601007387 */ /* 0x0001e80000100800 */
[----:B0-----:R-:W3:Y:S04]  /*fb80*/  LDL.LU R246, [R1+0x1384] ;  /* 0x0013840001f67983 */ /* 0x001ee80000300800 */
[----:B------:R-:W2:Y:S01]  /*fb90*/  LDL R13, [R1+0x13a0] ;  /* 0x0013a000010d7983 */ /* 0x000ea20000100800 */
[----:B------:R-:W-:-:S02]  /*fba0*/  ISETP.GT.AND P1, PT, R7, 0x1, PT ;  /* 0x000000010700780c */ /* 0x000fc40003f24270 */
[----:B------:R-:W-:-:S11]  /*fbb0*/  PRMT R188, RZ, 0x7610, R188 ;  /* 0x00007610ffbc7816 */ /* 0x000fd600000000bc */
[----:B-1----:R-:W-:-:S05]  /*fbc0*/  @P1 IMAD.MOV.U32 R12, RZ, RZ, R5 ;  /* 0x000000ffff0c1224 */ /* 0x002fca00078e0005 */
[----:B--2---:R4:W2:Y:S04]  /*fbd0*/  @P1 LDG.E.U16 R188, desc[UR58][R12.64] ;  /* 0x0000003a0cbc1981 */ /* 0x0048a8000c1e1500 */
[----:B------:R-:W3:Y:S01]  /*fbe0*/  LDL R13, [R1+0x1398] ;  /* 0x00139800010d7983 */ /* 0x000ee20000100800 */
[----:B------:R-:W-:Y:S01]  /*fbf0*/  PRMT R187, RZ, 0x7610, R187 ;  /* 0x00007610ffbb7816 */ /* 0x000fe200000000bb */
[----:B----4-:R-:W-:Y:S01]  /*fc00*/  @P1 IMAD.MOV.U32 R12, RZ, RZ, R3 ;  /* 0x000000ffff0c1224 */ /* 0x010fe200078e0003 */
[----:B------:R-:W-:Y:S01]  /*fc10*/  PRMT R174, RZ, 0x7610, R174 ;  /* 0x00007610ffae7816 */ /* 0x000fe200000000ae */
[----:B------:R-:W4:Y:S05]  /*fc20*/  LDL R3, [R1+0x1378] ;  /* 0x0013780001037983 */ /* 0x000f2a0000100800 */
[----:B------:R-:W2:Y:S01]  /*fc30*/  @P0 LDG.E.U16 R174, desc[UR58][R8.64] ;  /* 0x0000003a08ae0981 */ /* 0x000ea2000c1e1500 */
[----:B------:R-:W-:-:S03]  /*fc40*/  ISETP.GT.AND P0, PT, R7, 0x2, PT ;  /* 0x000000020700780c */ /* 0x000fc60003f04270 */
[----:B---3--:R0:W3:Y:S04]  /*fc50*/  @P1 LDG.E.U16 R187, desc[UR58][R12.64] ;  /* 0x0000003a0cbb1981 */ /* 0x0080e8000c1e1500 */
[----:B------:R-:W0:Y:S04]  /*fc60*/  LDL R12, [R1+0x1390] ;  /* 0x00139000010c7983 */ /* 0x000e280000100800 */
[----:B------:R-:W0:Y:S01]  /*fc70*/  LDL R13, [R1+0x1394] ;  /* 0x00139400010d7983 */ /* 0x000e220000100800 */
[----:B------:R-:W-:Y:S02]  /*fc80*/  PRMT R191, RZ, 0x7610, R191 ;  /* 0x00007610ffbf7816 */ /* 0x000fe400000000bf */
[----:B0-----:R-:W-:-:S04]  /*fc90*/  @P0 LOP3.LUT R13, R13, R12, RZ, 0x3c, !PT ;  /* 0x0000000c0d0d0212 */ /* 0x001fc800078e3cff */
[----:B------:R-:W-:-:S04]  /*fca0*/  @P0 LOP3.LUT R12, R13, R12, RZ, 0x3c, !PT ;  /* 0x0000000c0d0c0212 */ /* 0x000fc800078e3cff */
[----:B------:R-:W-:-:S05]  /*fcb0*/  @P0 LOP3.LUT R13, R13, R12, RZ, 0x3c, !PT ;  /* 0x0000000c0d0d0212 */ /* 0x000fca00078e3cff */
[----:B------:R0:W3:Y:S04]  /*fcc0*/  @P0 LDG.E.U16 R191, desc[UR58][R12.64] ;  /* 0x0000003a0cbf0981 */ /* 0x0000e8000c1e1500 */
[----:B------:R-:W0:Y:S04]  /*fcd0*/  LDL R12, [R1+0x1388] ;  /* 0x00138800010c7983 */ /* 0x000e280000100800 */
[----:B------:R-:W0:Y:S01]  /*fce0*/  LDL R13, [R1+0x138c] ;  /* 0x00138c00010d7983 */ /* 0x000e220000100800 */
[----:B------:R-:W-:Y:S02]  /*fcf0*/  ISETP.GT.AND P1, PT, R7, 0x3, PT ;  /* 0x000000030700780c */ /* 0x000fe40003f24270 */
[----:B------:R-:W-:-:S02]  /*fd00*/  PRMT R192, RZ, 0x7610, R192 ;  /* 0x00007610ffc07816 */ /* 0x000fc400000000c0 */
[----:B0-----:R-:W-:-:S04]  /*fd10*/  @P0 LOP3.LUT R13, R13, R12, RZ, 0x3c, !PT ;  /* 0x0000000c0d0d0212 */ /* 0x001fc800078e3cff */
[----:B------:R-:W-:-:S04]  /*fd20*/  @P0 LOP3.LUT R12, R13, R12, RZ, 0x3c, !PT ;  /* 0x0000000c0d0c0212 */ /* 0x000fc800078e3cff */
[----:B------:R-:W-:-:S05]  /*fd30*/  @P0 LOP3.LUT R13, R13, R12, RZ, 0x3c, !PT ;  /* 0x0000000c0d0d0212 */ /* 0x000fca00078e3cff */
[----:B------:R0:W3:Y:S02]  /*fd40*/  @P0 LDG.E.U16 R192, desc[UR58][R12.64] ;  /* 0x0000003a0cc00981 */ /* 0x0000e4000c1e1500 */
[----:B0-----:R-:W-:Y:S02]  /*fd50*/  @P1 IMAD.MOV.U32 R13, RZ, RZ, R4 ;  /* 0x000000ffff0d1224 */ /* 0x001fe400078e0004 */
[----:B------:R-:W2:Y:S01]  /*fd60*/  LDL R4, [R1+0x135c] ;  /* 0x00135c0001047983 */ /* 0x000ea20000100800 */
[----:B------:R-:W-:-:S03]  /*fd70*/  @P1 IMAD.MOV.U32 R12, RZ, RZ, R246 ;  /* 0x000000ffff0c1224 */ /* 0x000fc600078e00f6 */
[----:B------:R0:W-:Y:S04]  /*fd80*/  STL [R1+0x170c], R246 ;  /* 0x00170cf601007387 */ /* 0x0001e80000100800 */
[----:B0-----:R-:W3:Y:S01]  /*fd90*/  LDL.LU R246, [R1+0x137c] ;  /* 0x00137c0001f67983 */ /* 0x001ee20000300800 */
[----:B------:R-:W-:Y:S02]  /*fda0*/  PRMT R195, RZ, 0x7610, R195 ;  /* 0x00007610ffc37816 */ /* 0x000fe400000000c3 */
[----:B------:R-:W-:-:S04]  /*fdb0*/  PRMT R196, RZ, 0x7610, R196 ;  /* 0x00007610ffc47816 */ /* 0x000fc800000000c4 */
[----:B------:R4:W2:Y:S02]  /*fdc0*/  @P1 LDG.E.U16 R195, desc[UR58][R12.64] ;  /* 0x0000003a0cc31981 */ /* 0x0008a4000c1e1500 */
[----:B----4-:R-:W-:Y:S01]  /*fdd0*/  @P1 IMAD.MOV.U32 R13, RZ, RZ, R3 ;  /* 0x000000ffff0d1224 */ /* 0x010fe200078e0003 */
[----:B------:R-:W-:Y:S01]  /*fde0*/  ISETP.GT.AND P0, PT, R7, 0x4, PT ;  /* 0x000000040700780c */ /* 0x000fe20003f04270 */
[----:B------:R-:W4:Y:S01]  /*fdf0*/  LDL R3, [R1+0x1354] ;  /* 0x0013540001037983 */ /* 0x000f220000100800 */
[----:B---3--:R-:W-:-:S05]  /*fe00*/  @P1 IMAD.MOV.U32 R12, RZ, RZ, R246 ;  /* 0x000000ffff0c1224 */ /* 0x008fca00078e00f6 */
[----:B------:R0:W3:Y:S04]  /*fe10*/  @P1 LDG.E.U16 R196, desc[UR58][R12.64] ;  /* 0x0000003a0cc41981 */ /* 0x0000e8000c1e1500 */
[----:B------:R-:W0:Y:S01]  /*fe20*/  LDL R13, [R1+0x1374] ;  /* 0x00137400010d7983 */ /* 0x000e220000100800 */
[----:B------:R-:W-:Y:S01]  /*fe30*/  PRMT R200, RZ, 0x7610, R200 ;  /* 0x00007610ffc87816 */ /* 0x000fe200000000c8 */
[----:B0-----:R-:W-:Y:S02]  /*fe40*/  @P0 IMAD.MOV.U32 R12, RZ, RZ, R13 ;  /* 0x000000ffff0c0224 */ /* 0x001fe400078e000d */
[----:B------:R-:W-:-:S05]  /*fe50*/  @P0 IMAD.MOV.U32 R13, RZ, RZ, R126 ;  /* 0x000000ffff0d0224 */ /* 0x000fca00078e007e */
[----:B------:R0:W3:Y:S04]  /*fe60*/  @P0 LDG.E.U16 R200, desc[UR58][R12.64] ;  /* 0x0000003a0cc80981 */ /* 0x0000e8000c1e1500 */
[----:B------:R-:W0:Y:S01]  /*fe70*/  LDL R13, [R1+0x136c] ;  /* 0x00136c00010d7983 */ /* 0x000e220000100800 */
[----:B------:R-:W-:Y:S02]  /*fe80*/  PRMT R201, RZ, 0x7610, R201 ;  /* 0x00007610ffc97816 */ /* 0x000fe400000000c9 */
[----:B------:R-:W-:Y:S01]  /*fe90*/  ISETP.GT.AND P1, PT, R7, 0x5, PT ;  /* 0x000000050700780c */ /* 0x000fe20003f24270 */
[----:B0-----:R-:W-:Y:S02]  /*fea0*/  @P0 IMAD.MOV.U32 R12, RZ, RZ, R13 ;  /* 0x000000ffff0c0224 */ /* 0x001fe400078e000d */
[----:B------:R-:W-:-:S05]  /*feb0*/  @P0 IMAD.MOV.U32 R13, RZ, RZ, R128 ;  /* 0x000000ffff0d0224 */ /* 0x000fca00078e0080 */
[----:B------:R0:W3:Y:S04]  /*fec0*/  @P0 LDG.E.U16 R201, desc[UR58][R12.64] ;  /* 0x0000003a0cc90981 */ /* 0x0000e8000c1e1500 */
[----:B------:R-:W0:Y:S01]  /*fed0*/  LDL R13, [R1+0x1364] ;  /* 0x00136400010d7983 */ /* 0x000e220000100800 */
[----:B------:R-:W-:Y:S02]  /*fee0*/  PRMT R204, RZ, 0x7610, R204 ;  /* 0x00007610ffcc7816 */ /* 0x000fe400000000cc */
[----:B------:R-:W-:Y:S02]  /*fef0*/  ISETP.GT.AND P0, PT, R7, 0x6, PT ;  /* 0x000000060700780c */ /* 0x000fe40003f04270 */
[----:B------:R-:W-:Y:S02]  /*ff00*/  PRMT R205, RZ, 0x7610, R205 ;  /* 0x00007610ffcd7816 */ /* 0x000fe400000000cd */
[----:B------:R-:W-:-:S02]  /*ff10*/  PRMT R213, RZ, 0x7610, R213 ;  /* 0x00007610ffd57816 */ /* 0x000fc400000000d5 */
[----:B------:R-:W-:Y:S02]  /*ff20*/  PRMT R214, RZ, 0x7610, R214 ;  /* 0x00007610ffd67816 */ /* 0x000fe400000000d6 */
[----:B------:R-:W-:Y:S02]  /*ff30*/  PRMT R243, RZ, 0x7610, R243 ;  /* 0x00007610fff37816 */ /* 0x000fe400000000f3 */
[----:B------:R-:W-:Y:S02]  /*ff40*/  PRMT R244, RZ, 0x7610, R244 ;  /* 0x00007610fff47816 */ /* 0x000fe400000000f4 */
[----:B------:R-:W-:Y:S01]  /*ff50*/  PRMT R160, RZ, 0x7610, R160 ;  /* 0x00007610ffa07816 */ /* 0x000fe200000000a0 */
[----:B0-----:R-:W-:Y:S02]  /*ff60*/  @P1 IMAD.MOV.U32 R12, RZ, RZ, R13 ;  /* 0x000000ffff0c1224 */ /* 0x001fe400078e000d */
[----:B------:R-:W-:-:S05]  /*ff70*/  @P1 IMAD.MOV.U32 R13, RZ, RZ, R130 ;  /* 0x000000ffff0d1224 */ /* 0x000fca00078e0082 */
[----:B------:R2:W3:Y:S02]  /*ff80*/  @P1 LDG.E.U16 R204, desc[UR58][R12.64] ;  /* 0x0000003a0ccc1981 */ /* 0x0004e4000c1e1500 */
[----:B--2---:R-:W-:Y:S02]  /*ff90*/  @P1 IMAD.MOV.U32 R12, RZ, RZ, R4 ;  /* 0x000000ffff0c1224 */ /* 0x004fe400078e0004 */
[----:B------:R-:W-:-:S05]  /*ffa0*/  @P1 IMAD.MOV.U32 R13, RZ, RZ, R132 ;  /* 0x000000ffff0d1224 */ /* 0x000fca00078e0084 */
[----:B------:R4:W2:Y:S02]  /*ffb0*/  @P1 LDG.E.U16 R205, desc[UR58][R12.64] ;  /* 0x0000003a0ccd1981 */ /* 0x0008a4000c1e1500 */
[----:B----4-:R-:W-:Y:S02]  /*ffc0*/  @P0 IMAD.MOV.U32 R12, RZ, RZ, R3 ;  /* 0x000000ffff0c0224 */ /* 0x010fe400078e0003 */
[----:B------:R-:W4:Y:S04]  /*ffd0*/  LDL R3, [R1+0x12e0] ;  /* 0x0012e00001037983 */ /* 0x000f280000100800 */
[----:B------:R-:W3:Y:S01]  /*ffe0*/  LDL.LU R4, [R1+0x1308] ;  /* 0x0013080001047983 */ /* 0x000ee20000300800 */
[----:B------:R-:W-:Y:S01]  /*fff0*/  @P0 IMAD.MOV.U32 R13, RZ, RZ, R134 ;  /* 0x000000ffff0d0224 */ /* 0x000fe200078e0086 */
[----:B------:R-:W-:-:S04]  /*10000*/  ISETP.GT.AND P1, PT, R7, 0x7, PT ;  /* 0x000000070700780c */ /* 0x000fc80003f24270 */
[----:B------:R0:W2:Y:S02]  /*10010*/  @P0 LDG.E.U16 R213, desc[UR58][R12.64] ;  /* 0x0000003a0cd50981 */ /* 0x0000a4000c1e1500 */
[----:B0-----:R-:W-:Y:S02]  /*10020*/  @P0 IMAD.MOV.U32 R12, RZ, RZ, R125 ;  /* 0x000000ffff0c0224 */ /* 0x001fe400078e007d */
[----:B------:R-:W-:-:S05]  /*10030*/  @P0 IMAD.MOV.U32 R13, RZ, RZ, R136 ;  /* 0x000000ffff0d0224 */ /* 0x000fca00078e0088 */
[----:B------:R0:W2:Y:S01]  /*10040*/  @P0 LDG.E.U16 R214, desc[UR58][R12.64] ;  /* 0x0000003a0cd60981 */ /* 0x0000a2000c1e1500 */
[----:B------:R-:W-:Y:S01]  /*10050*/  ISETP.GT.AND P0, PT, R7, 0x8, PT ;  /* 0x000000080700780c */ /* 0x000fe20003f04270 */
[----:B0-----:R-:W-:Y:S02]  /*10060*/  @P1 IMAD.MOV.U32 R12, RZ, RZ, R127 ;  /* 0x000000ffff0c1224 */ /* 0x001fe400078e007f */
[----:B------:R-:W-:-:S05]  /*10070*/  @P1 IMAD.MOV.U32 R13, RZ, RZ, R138 ;  /* 0x000000ffff0d1224 */ /* 0x000fca00078e008a */
[----:B------:R0:W2:Y:S02]  /*10080*/  @P1 LDG.E.U16 R243, desc[UR58][R12.64] ;  /* 0x0000003a0cf31981 */ /* 0x0000a4000c1e1500 */
[----:B0-----:R-:W-:Y:S02]  /*10090*/  @P1 IMAD.MOV.U32 R12, RZ, RZ, R129 ;  /* 0x000000ffff0c1224 */ /* 0x001fe400078e0081 */
[----:B------:R-:W-:-:S05]  /*100a0*/  @P1 IMAD.MOV.U32 R13, RZ, RZ, R140 ;  /* 0x000000ffff0d1224 */ /* 0x000fca00078e008c */
[----:B------:R0:W2:Y:S01]  /*100b0*/  @P1 LDG.E.U16 R244, desc[UR58][R12.64] ;  /* 0x0000003a0cf41981 */ /* 0x0000a2000c1e1500 */
[----:B------:R-:W-:Y:S02]  /*100c0*/  ISETP.GT.AND P1, PT, R7, 0x9, PT ;  /* 0x000000090700780c */ /* 0x000fe40003f24270 */
[----:B------:R-:W-:Y:S01]  /*100d0*/  PRMT R159, RZ, 0x7610, R159 ;  /* 0x00007610ff9f7816 */ /* 0x000fe2000000009f */
[----:B0-----:R-:W-:Y:S02]  /*100e0*/  @P0 IMAD.MOV.U32 R12, RZ, RZ, R131 ;  /* 0x000000ffff0c0224 */ /* 0x001fe400078e0083 */
[----:B------:R-:W-:-:S05]  /*100f0*/  @P0 IMAD.MOV.U32 R13, RZ, RZ, R142 ;  /* 0x000000ffff0d0224 */ /* 0x000fca00078e008e */
[----:B------:R0:W2:Y:S01]  /*10100*/  @P0 LDG.E.U16 R160, desc[UR58][R12.64] ;  /* 0x0000003a0ca00981 */ /* 0x0000a2000c1e1500 */
[----:B------:R-:W-:Y:S01]  /*10110*/  PRMT R167, RZ, 0x7610, R167 ;  /* 0x00007610ffa77816 */ /* 0x000fe200000000a7 */
        /* <DEDUP_REMOVED lines=12> */
[----:B------:R-:W-:Y:S01]  /*101e0*/  PRMT R172, RZ, 0x7610, R172 ;  /* 0x00007610ffac7816 */ /* 0x000fe200000000ac */
[----:B0-----:R-:W-:Y:S02]  /*101f0*/  @P0 IMAD.MOV.U32 R12, RZ, RZ, R139 ;  /* 0x000000ffff0c0224 */ /* 0x001fe400078e008b */
[----:B------:R-:W-:-:S05]  /*10200*/  @P0 IMAD.MOV.U32 R13, RZ, RZ, R150 ;  /* 0x000000ffff0d0224 */ /* 0x000fca00078e0096 */
[----:B------:R0:W2:Y:S02]  /*10210*/  @P0 LDG.E.U16 R173, desc[UR58][R12.64] ;  /* 0x0000003a0cad0981 */ /* 0x0000a4000c1e1500 */
[----:B0-----:R-:W-:Y:S02]  /*10220*/  @P0 IMAD.MOV.U32 R12, RZ, RZ, R141 ;  /* 0x000000ffff0c0224 */ /* 0x001fe400078e008d */
[----:B---3--:R-:W-:-:S05]  /*10230*/  @P0 IMAD.MOV.U32 R13, RZ, RZ, R4 ;  /* 0x000000ffff0d0224 */ /* 0x008fca00078e0004 */
[----:B------:R0:W3:Y:S04]  /*10240*/  @P0 LDG.E.U16 R172, desc[UR58][R12.64] ;  /* 0x0000003a0cac0981 */ /* 0x0000e8000c1e1500 */
[----:B------:R-:W4:Y:S01]  /*10250*/  LDL R13, [R1+0x1300] ;  /* 0x00130000010d7983 */ /* 0x000f220000100800 */
[----:B------:R-:W-:Y:S02]  /*10260*/  ISETP.GT.AND P1, PT, R7, 0xb, PT ;  /* 0x0000000b0700780c */ /* 0x000fe40003f24270 */
[----:B------:R-:W-:-:S11]  /*10270*/  PRMT R184, RZ, 0x7610, R184 ;  /* 0x00007610ffb87816 */ /* 0x000fd600000000b8 */
[----:B0-----:R-:W-:-:S05]  /*10280*/  @P1 IMAD.MOV.U32 R12, RZ, RZ, R143 ;  /* 0x000000ffff0c1224 */ /* 0x001fca00078e008f */
[----:B----4-:R0:W4:Y:S04]  /*10290*/  @P1 LDG.E.U16 R184, desc[UR58][R12.64] ;  /* 0x0000003a0cb81981 */ /* 0x010128000c1e1500 */
[----:B------:R-:W2:Y:S01]  /*102a0*/  LDL R13, [R1+0x12f8] ;  /* 0x0012f800010d7983 */ /* 0x000ea20000100800 */
[----:B------:R-:W-:Y:S01]  /*102b0*/  PRMT R183, RZ, 0x7610, R183 ;  /* 0x00007610ffb77816 */ /* 0x000fe200000000b7 */
[----:B0-----:R-:W-:Y:S01]  /*102c0*/  @P1 IMAD.MOV.U32 R12, RZ, RZ, R145 ;  /* 0x000000ffff0c1224 */ /* 0x001fe200078e0091 */
[C---:B------:R-:W-:Y:S02]  /*102d0*/  ISETP.GT.AND P0, PT, R7.reuse, 0xc, PT ;  /* 0x0000000c0700780c */ /* 0x040fe40003f04270 */
[----:B------:R-:W-:Y:S02]  /*102e0*/  PRMT R194, RZ, 0x7610, R194 ;  /* 0x00007610ffc27816 */ /* 0x000fe400000000c2 */
[----:B--2---:R0:W2:Y:S04]  /*102f0*/  @P1 LDG.E.U16 R183, desc[UR58][R12.64] ;  /* 0x0000003a0cb71981 */ /* 0x0040a8000c1e1500 */
[----:B------:R-:W3:Y:S05]  /*10300*/  LDL R13, [R1+0x12f0] ;  /* 0x0012f000010d7983 */ /* 0x000eea0000100800 */
[----:B0-----:R-:W-:Y:S01]  /*10310*/  @P0 IMAD.MOV.U32 R12, RZ, RZ, R147 ;  /* 0x000000ffff0c0224 */ /* 0x001fe200078e0093 */
[----:B------:R-:W-:-:S02]  /*10320*/  ISETP.GT.AND P1, PT, R7, 0xd, PT ;  /* 0x0000000d0700780c */ /* 0x000fc40003f24270 */
[----:B------:R-:W-:Y:S02]  /*10330*/  PRMT R193, RZ, 0x7610, R193 ;  /* 0x00007610ffc17816 */ /* 0x000fe400000000c1 */
[----:B---3--:R0:W3:Y:S04]  /*10340*/  @P0 LDG.E.U16 R194, desc[UR58][R12.64] ;  /* 0x0000003a0cc20981 */ /* 0x0080e8000c1e1500 */
[----:B------:R-:W4:Y:S01]  /*10350*/  LDL R13, [R1+0x12e8] ;  /* 0x0012e800010d7983 */ /* 0x000f220000100800 */
[----:B0-----:R-:W-:-:S05]  /*10360*/  @P0 IMAD.MOV.U32 R12, RZ, RZ, R149 ;  /* 0x000000ffff0c0224 */ /* 0x001fca00078e0095 */
[----:B----4-:R0:W4:Y:S02]  /*10370*/  @P0 LDG.E.U16 R193, desc[UR58][R12.64] ;  /* 0x0000003a0cc10981 */ /* 0x010124000c1e1500 */
[----:B0-----:R-:W-:Y:S02]  /*10380*/  @P1 IMAD.MOV.U32 R13, RZ, RZ, R3 ;  /* 0x000000ffff0d1224 */ /* 0x001fe400078e0003 */
[----:B------:R-:W2:Y:S01]  /*10390*/  LDL R3, [R1+0x12b4] ;  /* 0x0012b40001037983 */ /* 0x000ea20000100800 */
[----:B------:R-:W-:-:S03]  /*103a0*/  @P1 IMAD.MOV.U32 R12, RZ, RZ, R151 ;  /* 0x000000ffff0c1224 */ /* 0x000fc600078e0097 */
[----:B------:R0:W-:Y:S04]  /*103b0*/  STL.64 [R1+0x1700], R150 ;  /* 0x0017009601007387 */ /* 0x0001e80000100a00 */
[----:B0-----:R-:W3:Y:S04]  /*103c0*/  LDL R150, [R1+0x12bc] ;  /* 0x0012bc0001967983 */ /* 0x001ee80000100800 */
[----:B------:R-:W4:Y:S04]  /*103d0*/  LDL R151, [R1+0x12b0] ;  /* 0x0012b00001977983 */ /* 0x000f280000100800 */
[----:B------:R0:W-:Y:S04]  /*103e0*/  STL.64 [R1+0x16f8], R148 ;  /* 0x0016f89401007387 */ /* 0x0001e80000100a00 */
[----:B0-----:R-:W2:Y:S04]  /*103f0*/  LDL R148, [R1+0x12c4] ;  /* 0x0012c40001947983 */ /* 0x001ea80000100800 */
[----:B------:R-:W4:Y:S04]  /*10400*/  LDL R149, [R1+0x12b8] ;  /* 0x0012b80001957983 */ /* 0x000f280000100800 */
        /* <DEDUP_REMOVED lines=11> */
[----:B------:R-:W-:Y:S04]  /*104c0*/  STL.64 [R1+0x16d0], R138 ;  /* 0x0016d08a01007387 */ /* 0x000fe80000100a00 */
        /* <DEDUP_REMOVED lines=53> */
[----:B------:R0:W-:Y:S04]  /*10820*/  STL.64 [R1+0x1520], R30 ;  /* 0x0015201e01007387 */ /* 0x0001e80000100a00 */
[----:B------:R-:W-:Y:S04]  /*10830*/  STL.64 [R1+0x1518], R28 ;  /* 0x0015181c01007387 */ /* 0x000fe80000100a00 */
[----:B------:R1:W-:Y:S04]  /*10840*/  STL.64 [R1+0x1510], R26 ;  /* 0x0015101a01007387 */ /* 0x0003e80000100a00 */
[----:B------:R1:W-:Y:S04]  /*10850*/  STL.64 [R1+0x1508], R24 ;  /* 0x0015081801007387 */ /* 0x0003e80000100a00 */
[----:B0-----:R-:W4:Y:S04]  /*10860*/  LDL R30, [R1+0x12a8] ;  /* 0x0012a800011e7983 */ /* 0x001f280000100800 */
[----:B-1----:R-:W4:Y:S04]  /*10870*/  LDL R26, [R1+0x12ac] ;  /* 0x0012ac00011a7983 */ /* 0x002f280000100800 */
[----:B------:R-:W4:Y:S04]  /*10880*/  LDL R34, [R1+0x1230] ;  /* 0x0012300001227983 */ /* 0x000f280000100800 */
[----:B------:R-:W4:Y:S04]  /*10890*/  LDL R33, [R1+0x1234] ;  /* 0x0012340001217983 */ /* 0x000f280000100800 */
[----:B------:R-:W4:Y:S04]  /*108a0*/  LDL R29, [R1+0x1228] ;  /* 0x00122800011d7983 */ /* 0x000f280000100800 */
[----:B------:R-:W4:Y:S01]  /*108b0*/  LDL R25, [R1+0x122c] ;  /* 0x00122c0001197983 */ /* 0x000f220000100800 */
[----:B------:R-:W-:-:S02]  /*108c0*/  PRMT R197, RZ, 0x7610, R197 ;  /* 0x00007610ffc57816 */ /* 0x000fc400000000c5 */
[----:B------:R-:W-:Y:S01]  /*108d0*/  ISETP.GT.AND P0, PT, R7, 0xe, PT ;  /* 0x0000000e0700780c */ /* 0x000fe20003f04270 */
[----:B------:R-:W4:Y:S04]  /*108e0*/  LDL R32, [R1+0x12a0] ;  /* 0x0012a00001207983 */ /* 0x000f280000100800 */
[----:B------:R-:W4:Y:S01]  /*108f0*/  LDL R31, [R1+0x12a4] ;  /* 0x0012a400011f7983 */ /* 0x000f220000100800 */
[----:B------:R-:W-:-:S03]  /*10900*/  PRMT R198, RZ, 0x7610, R198 ;  /* 0x00007610ffc67816 */ /* 0x000fc600000000c6 */
[----:B------:R3:W4:Y:S04]  /*10910*/  @P1 LDG.E.U16 R197, desc[UR58][R12.64] ;  /* 0x0000003a0cc51981 */ /* 0x000728000c1e1500 */
[----:B------:R-:W4:Y:S04]  /*10920*/  LDL R28, [R1+0x1298] ;  /* 0x00129800011c7983 */ /* 0x000f280000100800 */
[----:B------:R-:W4:Y:S01]  /*10930*/  LDL R27, [R1+0x129c] ;  /* 0x00129c00011b7983 */ /* 0x000f220000100800 */
[----:B---3--:R-:W-:Y:S01]  /*10940*/  @P1 IMAD.MOV.U32 R12, RZ, RZ, R142 ;  /* 0x000000ffff0c1224 */ /* 0x008fe200078e008e */
[----:B------:R-:W-:-:S02]  /*10950*/  PRMT R202, RZ, 0x7610, R202 ;  /* 0x00007610ffca7816 */ /* 0x000fc400000000ca */
[----:B------:R-:W3:Y:S01]  /*10960*/  LDL R24, [R1+0x1290] ;  /* 0x0012900001187983 */ /* 0x000ee20000100800 */
[----:B------:R-:W-:Y:S02]  /*10970*/  PRMT R203, RZ, 0x7610, R203 ;  /* 0x00007610ffcb7816 */ /* 0x000fe400000000cb */
[----:B------:R-:W-:Y:S01]  /*10980*/  PRMT R241, RZ, 0x7610, R241 ;  /* 0x00007610fff17816 */ /* 0x000fe200000000f1 */
[----:B------:R-:W3:Y:S01]  /*10990*/  LDL R36, [R1+0x1218] ;  /* 0x0012180001247983 */ /* 0x000ee20000100800 */
[----:B------:R-:W-:Y:S02]  /*109a0*/  PRMT R242, RZ, 0x7610, R242 ;  /* 0x00007610fff27816 */ /* 0x000fe400000000f2 */
[----:B------:R-:W-:Y:S01]  /*109b0*/  PRMT R17, RZ, 0x7610, R17 ;  /* 0x00007610ff117816 */ /* 0x000fe20000000011 */
[----:B------:R-:W3:Y:S01]  /*109c0*/  LDL R35, [R1+0x121c] ;  /* 0x00121c0001237983 */ /* 0x000ee20000100800 */
[----:B------:R-:W-:Y:S02]  /*109d0*/  PRMT R16, RZ, 0x7610, R16 ;  /* 0x00007610ff107816 */ /* 0x000fe40000000010 */
[----:B------:R-:W-:Y:S01]  /*109e0*/  PRMT R15, RZ, 0x7610, R15 ;  /* 0x00007610ff0f7816 */ /* 0x000fe2000000000f */
[----:B------:R-:W3:Y:S01]  /*109f0*/  LDL R38, [R1+0x1238] ;  /* 0x0012380001267983 */ /* 0x000ee20000100800 */
[----:B------:R-:W-:-:S02]  /*10a00*/  PRMT R14, RZ, 0x7610, R14 ;  /* 0x00007610ff0e7816 */ /* 0x000fc4000000000e */
[----:B------:R-:W-:Y:S01]  /*10a10*/  PRMT R153, RZ, 0x7610, R153 ;  /* 0x00007610ff997816 */ /* 0x000fe20000000099 */
[----:B------:R-:W3:Y:S01]  /*10a20*/  LDL R37, [R1+0x123c] ;  /* 0x00123c0001257983 */ /* 0x000ee20000100800 */
[----:B--2---:R-:W-:-:S05]  /*10a30*/  @P1 IMAD.MOV.U32 R13, RZ, RZ, R141 ;  /* 0x000000ffff0d1224 */ /* 0x004fca00078e008d */
[----:B------:R0:W2:Y:S01]  /*10a40*/  @P1 LDG.E.U16 R198, desc[UR58][R12.64] ;  /* 0x0000003a0cc61981 */ /* 0x0000a2000c1e1500 */
[----:B------:R-:W-:Y:S01]  /*10a50*/  ISETP.GT.AND P1, PT, R7, 0xf, PT ;  /* 0x0000000f0700780c */ /* 0x000fe20003f24270 */
[----:B0-----:R-:W-:Y:S02]  /*10a60*/  @P0 IMAD.MOV.U32 R12, RZ, RZ, R144 ;  /* 0x000000ffff0c0224 */ /* 0x001fe400078e0090 */
[----:B----4-:R-:W-:-:S05]  /*10a70*/  @P0 IMAD.MOV.U32 R13, RZ, RZ, R143 ;  /* 0x000000ffff0d0224 */ /* 0x010fca00078e008f */
[----:B------:R0:W4:Y:S02]  /*10a80*/  @P0 LDG.E.U16 R202, desc[UR58][R12.64] ;  /* 0x0000003a0cca0981 */ /* 0x000124000c1e1500 */
[----:B0-----:R-:W-:Y:S02]  /*10a90*/  @P0 IMAD.MOV.U32 R12, RZ, RZ, R146 ;  /* 0x000000ffff0c0224 */ /* 0x001fe400078e0092 */
[----:B------:R-:W-:-:S05]  /*10aa0*/  @P0 IMAD.MOV.U32 R13, RZ, RZ, R145 ;  /* 0x000000ffff0d0224 */ /* 0x000fca00078e0091 */
[----:B------:R0:W4:Y:S01]  /*10ab0*/  @P0 LDG.E.U16 R203, desc[UR58][R12.64] ;  /* 0x0000003a0ccb0981 */ /* 0x000122000c1e1500 */
[----:B------:R-:W-:Y:S01]  /*10ac0*/  ISETP.GT.AND P0, PT, R7, 0x10, PT ;  /* 0x000000100700780c */ /* 0x000fe20003f04270 */
[----:B0-----:R-:W-:Y:S02]  /*10ad0*/  @P1 IMAD.MOV.U32 R12, RZ, RZ, R148 ;  /* 0x000000ffff0c1224 */ /* 0x001fe400078e0094 */
[----:B------:R-:W-:-:S05]  /*10ae0*/  @P1 IMAD.MOV.U32 R13, RZ, RZ, R147 ;  /* 0x000000ffff0d1224 */ /* 0x000fca00078e0093 */
[----:B------:R0:W4:Y:S02]  /*10af0*/  @P1 LDG.E.U16 R241, desc[UR58][R12.64] ;  /* 0x0000003a0cf11981 */ /* 0x000124000c1e1500 */
[----:B0-----:R-:W-:Y:S02]  /*10b00*/  @P1 IMAD.MOV.U32 R12, RZ, RZ, R150 ;  /* 0x000000ffff0c1224 */ /* 0x001fe400078e0096 */
[----:B------:R-:W-:-:S05]  /*10b10*/  @P1 IMAD.MOV.U32 R13, RZ, RZ, R149 ;  /* 0x000000ffff0d1224 */ /* 0x000fca00078e0095 */
[----:B------:R0:W4:Y:S02]  /*10b20*/  @P1 LDG.E.U16 R242, desc[UR58][R12.64] ;  /* 0x0000003a0cf21981 */ /* 0x000124000c1e1500 */
[----:B0-----:R-:W-:Y:S02]  /*10b30*/  @P0 IMAD.MOV.U32 R12, RZ, RZ, R3 ;  /* 0x000000ffff0c0224 */ /* 0x001fe400078e0003 */
[----:B------:R-:W2:Y:S01]  /*10b40*/  LDL R3, [R1+0x1294] ;  /* 0x0012940001037983 */ /* 0x000ea20000100800 */
[----:B------:R-:W-:Y:S01]  /*10b50*/  @P0 IMAD.MOV.U32 R13, RZ, RZ, R151 ;  /* 0x000000ffff0d0224 */ /* 0x000fe200078e0097 */
[----:B------:R-:W-:-:S04]  /*10b60*/  ISETP.GT.AND P1, PT, R7, 0x18, PT ;  /* 0x000000180700780c */ /* 0x000fc80003f24270 */
[----:B------:R0:W4:Y:S01]  /*10b70*/  @P0 LDG.E.U16 R17, desc[UR58][R12.64] ;  /* 0x0000003a0c110981 */ /* 0x000122000c1e1500 */
[----:B------:R-:W-:Y:S01]  /*10b80*/  PRMT R152, RZ, 0x7610, R152 ;  /* 0x00007610ff987816 */ /* 0x000fe20000000098 */
[----:B0-----:R-:W-:Y:S02]  /*10b90*/  @P0 IMAD.MOV.U32 R13, RZ, RZ, R30 ;  /* 0x000000ffff0d0224 */ /* 0x001fe400078e001e */
[----:B------:R-:W4:Y:S01]  /*10ba0*/  LDL R30, [R1+0x1288] ;  /* 0x00128800011e7983 */ /* 0x000f220000100800 */
[----:B------:R-:W-:-:S03]  /*10bb0*/  @P0 IMAD.MOV.U32 R12, RZ, RZ, R26 ;  /* 0x000000ffff0c0224 */ /* 0x000fc600078e001a */
[----:B------:R-:W4:Y:S04]  /*10bc0*/  LDL R26, [R1+0x128c] ;  /* 0x00128c00011a7983 */ /* 0x000f280000100800 */
[----:B------:R0:W4:Y:S01]  /*10bd0*/  @P0 LDG.E.U16 R16, desc[UR58][R12.64] ;  /* 0x0000003a0c100981 */ /* 0x000122000c1e1500 */
[----:B------:R-:W-:Y:S01]  /*10be0*/  ISETP.GT.AND P0, PT, R7, 0x11, PT ;  /* 0x000000110700780c */ /* 0x000fe20003f04270 */
[----:B0-----:R-:W-:Y:S02]  /*10bf0*/  @P1 IMAD.MOV.U32 R12, RZ, RZ, R33 ;  /* 0x000000ffff0c1224 */ /* 0x001fe400078e0021 */
[----:B------:R-:W-:Y:S01]  /*10c00*/  @P1 IMAD.MOV.U32 R13, RZ, RZ, R34 ;  /* 0x000000ffff0d1224 */ /* 0x000fe200078e0022 */
[----:B------:R-:W4:Y:S04]  /*10c10*/  LDL R33, [R1+0x1284] ;  /* 0x0012840001217983 */ /* 0x000f280000100800 */
[----:B------:R-:W4:Y:S04]  /*10c20*/  LDL R34, [R1+0x1280] ;  /* 0x0012800001227983 */ /* 0x000f280000100800 */
[----:B------:R0:W4:Y:S02]  /*10c30*/  @P1 LDG.E.U16 R15, desc[UR58][R12.64] ;  /* 0x0000003a0c0f1981 */ /* 0x000124000c1e1500 */
[----:B0-----:R-:W-:-:S02]  /*10c40*/  @P1 IMAD.MOV.U32 R12, RZ, RZ, R25 ;  /* 0x000000ffff0c1224 */ /* 0x001fc400078e0019 */
[----:B------:R-:W-:Y:S01]  /*10c50*/  @P1 IMAD.MOV.U32 R13, RZ, RZ, R29 ;  /* 0x000000ffff0d1224 */ /* 0x000fe200078e001d */
[----:B------:R-:W4:Y:S04]  /*10c60*/  LDL R25, [R1+0x1224] ;  /* 0x0012240001197983 */ /* 0x000f280000100800 */
[----:B------:R-:W4:Y:S04]  /*10c70*/  LDL R29, [R1+0x1220] ;  /* 0x00122000011d7983 */ /* 0x000f280000100800 */
[----:B------:R0:W4:Y:S01]  /*10c80*/  @P1 LDG.E.U16 R14, desc[UR58][R12.64] ;  /* 0x0000003a0c0e1981 */ /* 0x000122000c1e1500 */
[----:B------:R-:W-:Y:S01]  /*10c90*/  ISETP.GT.AND P1, PT, R7, 0x12, PT ;  /* 0x000000120700780c */ /* 0x000fe20003f24270 */
[----:B0-----:R-:W-:-:S02]  /*10ca0*/  @P0 IMAD.MOV.U32 R12, RZ, RZ, R31 ;  /* 0x000000ffff0c0224 */ /* 0x001fc400078e001f */
[----:B------:R-:W-:Y:S01]  /*10cb0*/  @P0 IMAD.MOV.U32 R13, RZ, RZ, R32 ;  /* 0x000000ffff0d0224 */ /* 0x000fe200078e0020 */
[----:B------:R-:W-:Y:S01]  /*10cc0*/  PRMT R157, RZ, 0x7610, R157 ;  /* 0x00007610ff9d7816 */ /* 0x000fe2000000009d */
[----:B------:R-:W4:Y:S04]  /*10cd0*/  LDL R31, [R1+0x126c] ;  /* 0x00126c00011f7983 */ /* 0x000f280000100800 */
[----:B------:R0:W4:Y:S01]  /*10ce0*/  @P0 LDG.E.U16 R153, desc[UR58][R12.64] ;  /* 0x0000003a0c990981 */ /* 0x000122000c1e1500 */
[----:B------:R-:W-:-:S03]  /*10cf0*/  PRMT R156, RZ, 0x7610, R156 ;  /* 0x00007610ff9c7816 */ /* 0x000fc6000000009c */
[----:B------:R-:W4:Y:S01]  /*10d00*/  LDL R32, [R1+0x1268] ;  /* 0x0012680001207983 */ /* 0x000f220000100800 */
[----:B0-----:R-:W-:Y:S02]  /*10d10*/  @P0 IMAD.MOV.U32 R12, RZ, RZ, R27 ;  /* 0x000000ffff0c0224 */ /* 0x001fe400078e001b */
[----:B------:R-:W-:Y:S01]  /*10d20*/  @P0 IMAD.MOV.U32 R13, RZ, RZ, R28 ;  /* 0x000000ffff0d0224 */ /* 0x000fe200078e001c */
[----:B------:R-:W4:Y:S04]  /*10d30*/  LDL R27, [R1+0x127c] ;  /* 0x00127c00011b7983 */ /* 0x000f280000100800 */
[----:B------:R-:W4:Y:S04]  /*10d40*/  LDL R28, [R1+0x1278] ;  /* 0x00127800011c7983 */ /* 0x000f280000100800 */
[----:B------:R3:W4:Y:S02]  /*10d50*/  @P0 LDG.E.U16 R152, desc[UR58][R12.64] ;  /* 0x0000003a0c980981 */ /* 0x000724000c1e1500 */
[----:B---3--:R-:W-:-:S02]  /*10d60*/  @P1 IMAD.MOV.U32 R13, RZ, RZ, R24 ;  /* 0x000000ffff0d1224 */ /* 0x008fc400078e0018 */
[----:B------:R-:W3:Y:S01]  /*10d70*/  LDL R24, [R1+0x1270] ;  /* 0x0012700001187983 */ /* 0x000ee20000100800 */
[----:B--2---:R-:W-:-:S03]  /*10d80*/  @P1 IMAD.MOV.U32 R12, RZ, RZ, R3 ;  /* 0x000000ffff0c1224 */ /* 0x004fc600078e0003 */
[----:B------:R-:W2:Y:S01]  /*10d90*/  LDL R3, [R1+0x1274] ;  /* 0x0012740001037983 */ /* 0x000ea20000100800 */
[----:B------:R-:W-:-:S03]  /*10da0*/  ISETP.GT.AND P0, PT, R7, 0x13, PT ;  /* 0x000000130700780c */ /* 0x000fc60003f04270 */
[----:B------:R4:W2:Y:S01]  /*10db0*/  @P1 LDG.E.U16 R157, desc[UR58][R12.64] ;  /* 0x0000003a0c9d1981 */ /* 0x0008a2000c1e1500 */
[----:B------:R-:W-:Y:S02]  /*10dc0*/  PRMT R163, RZ, 0x7610, R163 ;  /* 0x00007610ffa37816 */ /* 0x000fe400000000a3 */
[----:B------:R-:W-:Y:S02]  /*10dd0*/  PRMT R21, RZ, 0x7610, R21 ;  /* 0x00007610ff157816 */ /* 0x000fe40000000015 */
[----:B------:R-:W-:Y:S02]  /*10de0*/  PRMT R20, RZ, 0x7610, R20 ;  /* 0x00007610ff147816 */ /* 0x000fe40000000014 */
[----:B------:R-:W-:Y:S01]  /*10df0*/  PRMT R158, RZ, 0x7610, R158 ;  /* 0x00007610ff9e7816 */ /* 0x000fe2000000009e */
[----:B----4-:R-:W-:Y:S02]  /*10e00*/  @P1 IMAD.MOV.U32 R13, RZ, RZ, R30 ;  /* 0x000000ffff0d1224 */ /* 0x010fe400078e001e */
[----:B------:R-:W4:Y:S01]  /*10e10*/  LDL R30, [R1+0x1260] ;  /* 0x00126000011e7983 */ /* 0x000f220000100800 */
[----:B------:R-:W-:-:S03]  /*10e20*/  @P1 IMAD.MOV.U32 R12, RZ, RZ, R26 ;  /* 0x000000ffff0c1224 */ /* 0x000fc600078e001a */
[----:B------:R-:W4:Y:S04]  /*10e30*/  LDL R26, [R1+0x1264] ;  /* 0x00126400011a7983 */ /* 0x000f280000100800 */
[----:B------:R0:W4:Y:S01]  /*10e40*/  @P1 LDG.E.U16 R156, desc[UR58][R12.64] ;  /* 0x0000003a0c9c1981 */ /* 0x000122000c1e1500 */
[----:B------:R-:W-:Y:S01]  /*10e50*/  ISETP.GT.AND P1, PT, R7, 0x19, PT ;  /* 0x000000190700780c */ /* 0x000fe20003f24270 */
[----:B0-----:R-:W-:Y:S02]  /*10e60*/  @P0 IMAD.MOV.U32 R12, RZ, RZ, R33 ;  /* 0x000000ffff0c0224 */ /* 0x001fe400078e0021 */
[----:B------:R-:W4:Y:S01]  /*10e70*/  LDL R33, [R1+0x125c] ;  /* 0x00125c0001217983 */ /* 0x000f220000100800 */
[----:B------:R-:W-:-:S03]  /*10e80*/  @P0 IMAD.MOV.U32 R13, RZ, RZ, R34 ;  /* 0x000000ffff0d0224 */ /* 0x000fc600078e0022 */
[----:B------:R-:W4:Y:S04]  /*10e90*/  LDL R34, [R1+0x1258] ;  /* 0x0012580001227983 */ /* 0x000f280000100800 */
[----:B------:R0:W4:Y:S02]  /*10ea0*/  @P0 LDG.E.U16 R163, desc[UR58][R12.64] ;  /* 0x0000003a0ca30981 */ /* 0x000124000c1e1500 */
[----:B0-----:R-:W-:Y:S02]  /*10eb0*/  @P1 IMAD.MOV.U32 R12, RZ, RZ, R25 ;  /* 0x000000ffff0c1224 */ /* 0x001fe400078e0019 */
[----:B------:R-:W4:Y:S01]  /*10ec0*/  LDL R25, [R1+0x1254] ;  /* 0x0012540001197983 */ /* 0x000f220000100800 */
[----:B------:R-:W-:-:S03]  /*10ed0*/  @P1 IMAD.MOV.U32 R13, RZ, RZ, R29 ;  /* 0x000000ffff0d1224 */ /* 0x000fc600078e001d */
[----:B------:R-:W4:Y:S04]  /*10ee0*/  LDL R29, [R1+0x1250] ;  /* 0x00125000011d7983 */ /* 0x000f280000100800 */
[----:B------:R0:W4:Y:S02]  /*10ef0*/  @P1 LDG.E.U16 R21, desc[UR58][R12.64] ;  /* 0x0000003a0c151981 */ /* 0x000124000c1e1500 */
[----:B0-----:R-:W-:Y:S02]  /*10f00*/  @P1 IMAD.MOV.U32 R12, RZ, RZ, R35 ;  /* 0x000000ffff0c1224 */ /* 0x001fe400078e0023 */
[----:B------:R-:W-:Y:S01]  /*10f10*/  @P1 IMAD.MOV.U32 R13, RZ, RZ, R36 ;  /* 0x000000ffff0d1224 */ /* 0x000fe200078e0024 */
[----:B------:R-:W-:Y:S01]  /*10f20*/  PRMT R165, RZ, 0x7610, R165 ;  /* 0x00007610ffa57816 */ /* 0x000fe200000000a5 */
[----:B------:R-:W4:Y:S04]  /*10f30*/  LDL R36, [R1+0x11e8] ;  /* 0x0011e80001247983 */ /* 0x000f280000100800 */
[----:B------:R0:W4:Y:S01]  /*10f40*/  @P1 LDG.E.U16 R20, desc[UR58][R12.64] ;  /* 0x0000003a0c141981 */ /* 0x000122000c1e1500 */
[----:B------:R-:W-:-:S02]  /*10f50*/  ISETP.GT.AND P1, PT, R7, 0x14, PT ;  /* 0x000000140700780c */ /* 0x000fc40003f24270 */
[----:B------:R-:W-:Y:S01]  /*10f60*/  PRMT R164, RZ, 0x7610, R164 ;  /* 0x00007610ffa47816 */ /* 0x000fe200000000a4 */
[----:B------:R-:W4:Y:S01]  /*10f70*/  LDL R35, [R1+0x11ec] ;  /* 0x0011ec0001237983 */ /* 0x000f220000100800 */
[----:B0-----:R-:W-:-:S03]  /*10f80*/  @P0 IMAD.MOV.U32 R12, RZ, RZ, R27 ;  /* 0x000000ffff0c0224 */ /* 0x001fc600078e001b */
[----:B------:R-:W4:Y:S01]  /*10f90*/  LDL R27, [R1+0x1214] ;  /* 0x00121400011b7983 */ /* 0x000f220000100800 */
[----:B------:R-:W-:-:S03]  /*10fa0*/  @P0 IMAD.MOV.U32 R13, RZ, RZ, R28 ;  /* 0x000000ffff0d0224 */ /* 0x000fc600078e001c */
[----:B------:R-:W4:Y:S04]  /*10fb0*/  LDL R28, [R1+0x1210] ;  /* 0x00121000011c7983 */ /* 0x000f280000100800 */
[----:B------:R3:W4:Y:S02]  /*10fc0*/  @P0 LDG.E.U16 R158, desc[UR58][R12.64] ;  /* 0x0000003a0c9e0981 */ /* 0x000724000c1e1500 */
[----:B---3--:R-:W-:Y:S02]  /*10fd0*/  @P1 IMAD.MOV.U32 R13, RZ, RZ, R24 ;  /* 0x000000ffff0d1224 */ /* 0x008fe400078e0018 */
[----:B------:R-:W3:Y:S01]  /*10fe0*/  LDL R24, [R1+0x1208] ;  /* 0x0012080001187983 */ /* 0x000ee20000100800 */
[----:B--2---:R-:W-:-:S03]  /*10ff0*/  @P1 IMAD.MOV.U32 R12, RZ, RZ, R3 ;  /* 0x000000ffff0c1224 */ /* 0x004fc600078e0003 */
[----:B------:R-:W2:Y:S01]  /*11000*/  LDL R3, [R1+0x120c] ;  /* 0x00120c0001037983 */ /* 0x000ea20000100800 */
[----:B------:R-:W-:-:S03]  /*11010*/  ISETP.GT.AND P0, PT, R7, 0x15, PT ;  /* 0x000000150700780c */ /* 0x000fc60003f04270 */
[----:B------:R0:W2:Y:S02]  /*11020*/  @P1 LDG.E.U16 R165, desc[UR58][R12.64] ;  /* 0x0000003a0ca51981 */ /* 0x0000a4000c1e1500 */
[----:B0-----:R-:W-:Y:S02]  /*11030*/  @P1 IMAD.MOV.U32 R12, RZ, RZ, R31 ;  /* 0x000000ffff0c1224 */ /* 0x001fe400078e001f */
[----:B------:R-:W2:Y:S01]  /*11040*/  LDL R31, [R1+0x124c] ;  /* 0x00124c00011f7983 */ /* 0x000ea20000100800 */
[----:B------:R-:W-:-:S03]  /*11050*/  @P1 IMAD.MOV.U32 R13, RZ, RZ, R32 ;  /* 0x000000ffff0d1224 */ /* 0x000fc600078e0020 */
[----:B------:R-:W2:Y:S01]  /*11060*/  LDL R32, [R1+0x1248] ;  /* 0x0012480001207983 */ /* 0x000ea20000100800 */
[----:B------:R-:W-:-:S03]  /*11070*/  PRMT R171, RZ, 0x7610, R171 ;  /* 0x00007610ffab7816 */ /* 0x000fc600000000ab */
[----:B------:R4:W2:Y:S01]  /*11080*/  @P1 LDG.E.U16 R164, desc[UR58][R12.64] ;  /* 0x0000003a0ca41981 */ /* 0x0008a2000c1e1500 */
[----:B------:R-:W-:Y:S02]  /*11090*/  ISETP.GT.AND P1, PT, R7, 0x16, PT ;  /* 0x000000160700780c */ /* 0x000fe40003f24270 */
[----:B------:R-:W-:Y:S02]  /*110a0*/  PRMT R170, RZ, 0x7610, R170 ;  /* 0x00007610ffaa7816 */ /* 0x000fe400000000aa */
[----:B------:R-:W-:Y:S02]  /*110b0*/  PRMT R182, RZ, 0x7610, R182 ;  /* 0x00007610ffb67816 */ /* 0x000fe400000000b6 */
[----:B------:R-:W-:Y:S01]  /*110c0*/  PRMT R19, RZ, 0x7610, R19 ;  /* 0x00007610ff137816 */ /* 0x000fe20000000013 */
[----:B----4-:R-:W-:Y:S02]  /*110d0*/  @P0 IMAD.MOV.U32 R13, RZ, RZ, R30 ;  /* 0x000000ffff0d0224 */ /* 0x010fe400078e001e */
[----:B------:R-:W4:Y:S01]  /*110e0*/  LDL R30, [R1+0x1240] ;  /* 0x00124000011e7983 */ /* 0x000f220000100800 */
[----:B------:R-:W-:-:S03]  /*110f0*/  @P0 IMAD.MOV.U32 R12, RZ, RZ, R26 ;  /* 0x000000ffff0c0224 */ /* 0x000fc600078e001a */
[----:B------:R-:W4:Y:S04]  /*11100*/  LDL R26, [R1+0x1244] ;  /* 0x00124400011a7983 */ /* 0x000f280000100800 */
[----:B------:R0:W4:Y:S02]  /*11110*/  @P0 LDG.E.U16 R171, desc[UR58][R12.64] ;  /* 0x0000003a0cab0981 */ /* 0x000124000c1e1500 */
[----:B0-----:R-:W-:Y:S01]  /*11120*/  @P0 IMAD.MOV.U32 R12, RZ, RZ, R33 ;  /* 0x000000ffff0c0224 */ /* 0x001fe200078e0021 */
[----:B------:R-:W-:Y:S01]  /*11130*/  PRMT R18, RZ, 0x7610, R18 ;  /* 0x00007610ff127816 */ /* 0x000fe20000000012 */
        /* <DEDUP_REMOVED lines=15> */
[----:B---3--:R-:W-:Y:S02]  /*11230*/  @P0 IMAD.MOV.U32 R13, RZ, RZ, R24 ;  /* 0x000000ffff0d0224 */ /* 0x008fe400078e0018 */
[----:B------:R-:W3:Y:S01]  /*11240*/  LDL R24, [R1+0x11f0] ;  /* 0x0011f00001187983 */ /* 0x000ee20000100800 */
[----:B--2---:R-:W-:-:S03]  /*11250*/  @P0 IMAD.MOV.U32 R12, RZ, RZ, R3 ;  /* 0x000000ffff0c0224 */ /* 0x004fc600078e0003 */
[----:B------:R-:W2:Y:S04]  /*11260*/  LDL R3, [R1+0x11f4] ;  /* 0x0011f40001037983 */ /* 0x000ea80000100800 */
[----:B------:R0:W2:Y:S01]  /*11270*/  @P0 LDG.E.U16 R18, desc[UR58][R12.64] ;  /* 0x0000003a0c120981 */ /* 0x0000a2000c1e1500 */
[----:B------:R-:W-:Y:S02]  /*11280*/  ISETP.GT.AND P0, PT, R7, 0x17, PT ;  /* 0x000000170700780c */ /* 0x000fe40003f04270 */
[----:B------:R-:W-:Y:S01]  /*11290*/  PRMT R180, RZ, 0x7610, R180 ;  /* 0x00007610ffb47816 */ /* 0x000fe200000000b4 */
        /* <DEDUP_REMOVED lines=15> */
[----:B0-----:R-:W-:Y:S02]  /*11390*/  @P0 IMAD.MOV.U32 R12, RZ, RZ, R37 ;  /* 0x000000ffff0c0224 */ /* 0x001fe400078e0025 */
[----:B------:R-:W-:-:S05]  /*113a0*/  @P0 IMAD.MOV.U32 R13, RZ, RZ, R38 ;  /* 0x000000ffff0d0224 */ /* 0x000fca00078e0026 */
        /* <DEDUP_REMOVED lines=16> */
[----:B------:R-:W-:Y:S02]  /*114b0*/  PRMT R155, RZ, 0x7610, R155 ;  /* 0x00007610ff9b7816 */ /* 0x000fe4000000009b */
[C---:B------:R-:W-:Y:S02]  /*114c0*/  ISETP.GT.AND P1, PT, R7.reuse, 0x1d, PT ;  /* 0x0000001d0700780c */ /* 0x040fe40003f24270 */
[----:B------:R-:W-:Y:S02]  /*114d0*/  PRMT R154, RZ, 0x7610, R154 ;  /* 0x00007610ff9a7816 */ /* 0x000fe4000000009a */
[----:B------:R0:W2:Y:S01]  /*114e0*/  @P0 LDG.E.U16 R155, desc[UR58][R12.64] ;  /* 0x0000003a0c9b0981 */ /* 0x0000a2000c1e1500 */
[----:B------:R-:W-:Y:S01]  /*114f0*/  PRMT R162, RZ, 0x7610, R162 ;  /* 0x00007610ffa27816 */ /* 0x000fe200000000a2 */
[----:B0-----:R-:W-:Y:S02]  /*11500*/  @P0 IMAD.MOV.U32 R12, RZ, RZ, R35 ;  /* 0x000000ffff0c0224 */ /* 0x001fe400078e0023 */
[----:B------:R-:W-:Y:S01]  /*11510*/  @P0 IMAD.MOV.U32 R13, RZ, RZ, R36 ;  /* 0x000000ffff0d0224 */ /* 0x000fe200078e0024 */
[----:B------:R-:W-:Y:S01]  /*11520*/  PRMT R161, RZ, 0x7610, R161 ;  /* 0x00007610ffa17816 */ /* 0x000fe200000000a1 */
[----:B------:R-:W2:Y:S04]  /*11530*/  LDL R35, [R1+0x13b4] ;  /* 0x0013b40001237983 */ /* 0x000ea80000100800 */
[----:B------:R0:W2:Y:S01]  /*11540*/  @P0 LDG.E.U16 R154, desc[UR58][R12.64] ;  /* 0x0000003a0c9a0981 */ /* 0x0000a2000c1e1500 */
[----:B------:R-:W-:-:S02]  /*11550*/  ISETP.GT.AND P0, PT, R7, 0x1e, PT ;  /* 0x0000001e0700780c */ /* 0x000fc40003f04270 */
[----:B------:R-:W-:Y:S01]  /*11560*/  PRMT R169, RZ, 0x7610, R169 ;  /* 0x00007610ffa97816 */ /* 0x000fe200000000a9 */
[----:B------:R-:W2:Y:S01]  /*11570*/  LDL R36, [R1+0x11b0] ;  /* 0x0011b00001247983 */ /* 0x000ea20000100800 */
[----:B0-----:R-:W-:Y:S02]  /*11580*/  @P1 IMAD.MOV.U32 R12, RZ, RZ, R33 ;  /* 0x000000ffff0c1224 */ /* 0x001fe400078e0021 */
[----:B------:R-:W-:Y:S01]  /*11590*/  @P1 IMAD.MOV.U32 R13, RZ, RZ, R34 ;  /* 0x000000ffff0d1224 */ /* 0x000fe200078e0022 */
[----:B------:R-:W-:Y:S01]  /*115a0*/  PRMT R168, RZ, 0x7610, R168 ;  /* 0x00007610ffa87816 */ /* 0x000fe200000000a8 */
[----:B------:R-:W2:Y:S04]  /*115b0*/  LDL R34, [R1+0x13d0] ;  /* 0x0013d00001227983 */ /* 0x000ea80000100800 */
[----:B------:R0:W2:Y:S04]  /*115c0*/  @P1 LDG.E.U16 R162, desc[UR58][R12.64] ;  /* 0x0000003a0ca21981 */ /* 0x0000a8000c1e1500 */
[----:B------:R-:W2:Y:S01]  /*115d0*/  LDL R33, [R1+0x13c0] ;  /* 0x0013c00001217983 */ /* 0x000ea20000100800 */
[----:B0-----:R-:W-:-:S02]  /*115e0*/  @P1 IMAD.MOV.U32 R12, RZ, RZ, R31 ;  /* 0x000000ffff0c1224 */ /* 0x001fc400078e001f */
[----:B------:R-:W0:Y:S01]  /*115f0*/  S2R R31, SR_TID.X ;  /* 0x00000000001f7919 */ /* 0x000e220000002100 */
[----:B------:R-:W-:Y:S01]  /*11600*/  @P1 IMAD.MOV.U32 R13, RZ, RZ, R32 ;  /* 0x000000ffff0d1224 */ /* 0x000fe200078e0020 */
[----:B------:R-:W-:Y:S01]  /*11610*/  PRMT R176, RZ, 0x7610, R176 ;  /* 0x00007610ffb07816 */ /* 0x000fe200000000b0 */
[----:B------:R-:W2:Y:S04]  /*11620*/  LDL R32, [R1+0x1184] ;  /* 0x0011840001207983 */ /* 0x000ea80000100800 */
[----:B------:R4:W2:Y:S01]  /*11630*/  @P1 LDG.E.U16 R161, desc[UR58][R12.64] ;  /* 0x0000003a0ca11981 */ /* 0x0008a2000c1e1500 */
[----:B------:R-:W-:Y:S02]  /*11640*/  ISETP.GT.AND P1, PT, R7, 0x1f, PT ;  /* 0x0000001f0700780c */ /* 0x000fe40003f24270 */
[----:B0-----:R-:W-:Y:S01]  /*11650*/  LOP3.LUT R31, R31, 0x1f, RZ, 0xc0, !PT ;  /* 0x0000001f1f1f7812 */ /* 0x001fe200078ec0ff */
[----:B----4-:R-:W-:-:S02]  /*11660*/  @P0 IMAD.MOV.U32 R13, RZ, RZ, R30 ;  /* 0x000000ffff0d0224 */ /* 0x010fc400078e001e */
        /* <DEDUP_REMOVED lines=8> */
[----:B------:R0:W4:Y:S01]  /*116f0*/  @P0 LDG.E.U16 R168, desc[UR58][R12.64] ;  /* 0x0000003a0ca80981 */ /* 0x000122000c1e1500 */
[----:B------:R-:W-:-:S03]  /*11700*/  ISETP.GE.AND P0, PT, R31, R7, PT ;  /* 0x000000071f00720c */ /* 0x000fc60003f06270 */
        /* <DEDUP_REMOVED lines=10> */
[----:B------:R-:W-:-:S06]  /*117b0*/  PRMT R178, RZ, 0x7610, R178 ;  /* 0x00007610ffb27816 */ /* 0x000fcc00000000b2 */
[----:B------:R0:W2:Y:S01]  /*117c0*/  @P1 LDG.E.U16 R178, desc[UR58][R12.64] ;  /* 0x0000003a0cb21981 */ /* 0x0000a2000c1e1500 */
[----:B------:R-:W-:Y:S01]  /*117d0*/  BAR.SYNC.DEFER_BLOCKING 0x0 ;  /* 0x0000000000007b1d */ /* 0x000fe20000010000 */
[----:B------:R-:W-:Y:S01]  /*117e0*/  PRMT R245, RZ, 0x7610, R245 ;  /* 0x00007610fff57816 */ /* 0x000fe200000000f5 */
[----:B0-----:R-:W-:Y:S02]  /*117f0*/  @!P0 IMAD.MOV.U32 R12, RZ, RZ, R249 ;  /* 0x000000ffff0c8224 */ /* 0x001fe400078e00f9 */
[----:B------:R-:W-:Y:S02]  /*11800*/  @!P0 IMAD.MOV.U32 R13, RZ, RZ, R248 ;  /* 0x000000ffff0d8224 */ /* 0x000fe400078e00f8 */
[----:B------:R-:W-:Y:S01]  /*11810*/  STL [R1+0x1410], R249 ;  /* 0x001410f901007387 */ /* 0x000fe20000100800 */
[----:B------:R-:W-:-:S03]  /*11820*/  PRMT R7, RZ, 0x7610, R7 ;  /* 0x00007610ff077816 */ /* 0x000fc60000000007 */
[----:B------:R-:W-:Y:S01]  /*11830*/  STL [R1+0x140c], R248 ;  /* 0x00140cf801007387 */ /* 0x000fe20000100800 */
[----:B------:R-:W-:-:S03]  /*11840*/  PRMT R177, RZ, 0x7610, R177 ;  /* 0x00007610ffb17816 */ /* 0x000fc600000000b1 */
[----:B------:R4:W2:Y:S01]  /*11850*/  @!P0 LDG.E.U16 R245, desc[UR58][R12.64] ;  /* 0x0000003a0cf58981 */ /* 0x0008a2000c1e1500 */
[----:B------:R-:W-:Y:S02]  /*11860*/  PRMT R179, RZ, 0x7610, R179 ;  /* 0x00007610ffb37816 */ /* 0x000fe400000000b3 */
[----:B------:R-:W-:Y:S02]  /*11870*/  PRMT R181, RZ, 0x7610, R181 ;  /* 0x00007610ffb57816 */ /* 0x000fe400000000b5 */
[----:B------:R-:W-:Y:S02]  /*11880*/  PRMT R185, RZ, 0x7610, R185 ;  /* 0x00007610ffb97816 */ /* 0x000fe400000000b9 */
[----:B------:R-:W-:Y:S01]  /*11890*/  PRMT R186, RZ, 0x7610, R186 ;  /* 0x00007610ffba7816 */ /* 0x000fe200000000ba */
[----:B----4-:R-:W-:Y:S02]  /*118a0*/  @!P0 IMAD.MOV.U32 R13, RZ, RZ, R30 ;  /* 0x000000ffff0d8224 */ /* 0x010fe400078e001e */
[----:B------:R-:W4:Y:S01]  /*118b0*/  LDL R30, [R1+0x1174] ;  /* 0x00117400011e7983 */ /* 0x000f220000100800 */
[----:B------:R-:W-:-:S03]  /*118c0*/  @!P0 IMAD.MOV.U32 R12, RZ, RZ, R26 ;  /* 0x000000ffff0c8224 */ /* 0x000fc600078e001a */
[----:B------:R-:W4:Y:S04]  /*118d0*/  LDL R26, [R1+0x1178] ;  /* 0x00117800011a7983 */ /* 0x000f280000100800 */
[----:B------:R0:W4:Y:S02]  /*118e0*/  @!P0 LDG.E.U16 R7, desc[UR58][R12.64] ;  /* 0x0000003a0c078981 */ /* 0x000124000c1e1500 */
[----:B0-----:R-:W-:Y:S02]  /*118f0*/  @!P0 IMAD.MOV.U32 R12, RZ, RZ, R34 ;  /* 0x000000ffff0c8224 */ /* 0x001fe400078e0022 */
[----:B------:R-:W-:Y:S01]  /*11900*/  @!P0 IMAD.MOV.U32 R13, RZ, RZ, R35 ;  /* 0x000000ffff0d8224 */ /* 0x000fe200078e0023 */
[----:B------:R-:W4:Y:S04]  /*11910*/  LDL R34, [R1+0x1168] ;  /* 0x0011680001227983 */ /* 0x000f280000100800 */
[----:B------:R-:W4:Y:S04]  /*11920*/  LDL R35, [R1+0x1164] ;  /* 0x0011640001237983 */ /* 0x000f280000100800 */
[----:B------:R0:W4:Y:S02]  /*11930*/  @!P0 LDG.E.U16 R177, desc[UR58][R12.64] ;  /* 0x0000003a0cb18981 */ /* 0x000124000c1e1500 */
[----:B0-----:R-:W-:-:S02]  /*11940*/  @!P0 IMAD.MOV.U32 R12, RZ, RZ, R25 ;  /* 0x000000ffff0c8224 */ /* 0x001fc400078e0019 */
[----:B------:R-:W4:Y:S01]  /*11950*/  LDL R25, [R1+0x1158] ;  /* 0x0011580001197983 */ /* 0x000f220000100800 */
[----:B------:R-:W-:-:S03]  /*11960*/  @!P0 IMAD.MOV.U32 R13, RZ, RZ, R29 ;  /* 0x000000ffff0d8224 */ /* 0x000fc600078e001d */
[----:B------:R-:W4:Y:S04]  /*11970*/  LDL R29, [R1+0x1154] ;  /* 0x00115400011d7983 */ /* 0x000f280000100800 */
[----:B------:R0:W4:Y:S02]  /*11980*/  @!P0 LDG.E.U16 R179, desc[UR58][R12.64] ;  /* 0x0000003a0cb38981 */ /* 0x000124000c1e1500 */
[----:B0-----:R-:W-:Y:S02]  /*11990*/  @!P0 IMAD.MOV.U32 R12, RZ, RZ, R33 ;  /* 0x000000ffff0c8224 */ /* 0x001fe400078e0021 */
[----:B------:R-:W-:Y:S01]  /*119a0*/  @!P0 IMAD.MOV.U32 R13, RZ, RZ, R36 ;  /* 0x000000ffff0d8224 */ /* 0x000fe200078e0024 */
[----:B------:R-:W-:Y:S01]  /*119b0*/  PRMT R190, RZ, 0x7610, R190 ;  /* 0x00007610ffbe7816 */ /* 0x000fe200000000be */
[----:B------:R-:W4:Y:S04]  /*119c0*/  LDL R33, [R1+0x1114] ;  /* 0x0011140001217983 */ /* 0x000f280000100800 */
[----:B------:R0:W4:Y:S01]  /*119d0*/  @!P0 LDG.E.U16 R181, desc[UR58][R12.64] ;  /* 0x0000003a0cb58981 */ /* 0x000122000c1e1500 */
[----:B------:R-:W-:-:S02]  /*119e0*/  PRMT R189, RZ, 0x7610, R189 ;  /* 0x00007610ffbd7816 */ /* 0x000fc400000000bd */
[----:B------:R-:W-:Y:S01]  /*119f0*/  PRMT R212, RZ, 0x7610, R212 ;  /* 0x00007610ffd47816 */ /* 0x000fe200000000d4 */
[----:B------:R-:W4:Y:S01]  /*11a00*/  LDL R36, [R1+0x10c4] ;  /* 0x0010c40001247983 */ /* 0x000f220000100800 */
[----:B0-----:R-:W-:Y:S02]  /*11a10*/  @!P0 IMAD.MOV.U32 R13, RZ, RZ, R31 ;  /* 0x000000ffff0d8224 */ /* 0x001fe400078e001f */
[----:B------:R-:W-:Y:S01]  /*11a20*/  @!P0 IMAD.MOV.U32 R12, RZ, RZ, R27 ;  /* 0x000000ffff0c8224 */ /* 0x000fe200078e001b */
[----:B------:R-:W4:Y:S04]  /*11a30*/  LDL R31, [R1+0x1144] ;  /* 0x00114400011f7983 */ /* 0x000f280000100800 */
[----:B------:R-:W4:Y:S04]  /*11a40*/  LDL R27, [R1+0x1148] ;  /* 0x00114800011b7983 */ /* 0x000f280000100800 */
[----:B------:R3:W4:Y:S02]  /*11a50*/  @!P0 LDG.E.U16 R185, desc[UR58][R12.64] ;  /* 0x0000003a0cb98981 */ /* 0x000724000c1e1500 */
[----:B---3--:R-:W-:-:S02]  /*11a60*/  @!P0 IMAD.MOV.U32 R13, RZ, RZ, R24 ;  /* 0x000000ffff0d8224 */ /* 0x008fc400078e0018 */
[----:B------:R-:W3:Y:S01]  /*11a70*/  LDL R24, [R1+0x1134] ;  /* 0x0011340001187983 */ /* 0x000ee20000100800 */
[----:B--2---:R-:W-:-:S03]  /*11a80*/  @!P0 IMAD.MOV.U32 R12, RZ, RZ, R3 ;  /* 0x000000ffff0c8224 */ /* 0x004fc600078e0003 */
[----:B------:R-:W2:Y:S04]  /*11a90*/  LDL R3, [R1+0x1138] ;  /* 0x0011380001037983 */ /* 0x000ea80000100800 */
[----:B------:R0:W2:Y:S02]  /*11aa0*/  @!P0 LDG.E.U16 R186, desc[UR58][R12.64] ;  /* 0x0000003a0cba8981 */ /* 0x0000a4000c1e1500 */
[----:B0-----:R-:W-:Y:S02]  /*11ab0*/  @!P0 IMAD.MOV.U32 R12, RZ, RZ, R28 ;  /* 0x000000ffff0c8224 */ /* 0x001fe400078e001c */
[----:B------:R-:W-:Y:S01]  /*11ac0*/  @!P0 IMAD.MOV.U32 R13, RZ, RZ, R32 ;  /* 0x000000ffff0d8224 */ /* 0x000fe200078e0020 */
[----:B------:R-:W2:Y:S04]  /*11ad0*/  LDL R28, [R1+0x1128] ;  /* 0x00112800011c7983 */ /* 0x000ea80000100800 */
[----:B------:R-:W2:Y:S04]  /*11ae0*/  LDL R32, [R1+0x1124] ;  /* 0x0011240001207983 */ /* 0x000ea80000100800 */
[----:B------:R4:W2:Y:S01]  /*11af0*/  @!P0 LDG.E.U16 R190, desc[UR58][R12.64] ;  /* 0x0000003a0cbe8981 */ /* 0x0008a2000c1e1500 */
[----:B------:R-:W-:-:S02]  /*11b00*/  PRMT R211, RZ, 0x7610, R211 ;  /* 0x00007610ffd37816 */ /* 0x000fc400000000d3 */
[----:B------:R-:W-:Y:S02]  /*11b10*/  PRMT R210, RZ, 0x7610, R210 ;  /* 0x00007610ffd27816 */ /* 0x000fe400000000d2 */
[----:B------:R-:W-:Y:S01]  /*11b20*/  PRMT R209, RZ, 0x7610, R209 ;  /* 0x00007610ffd17816 */ /* 0x000fe200000000d1 */
[----:B----4-:R-:W-:Y:S02]  /*11b30*/  @!P0 IMAD.MOV.U32 R13, RZ, RZ, R30 ;  /* 0x000000ffff0d8224 */ /* 0x010fe400078e001e */
[----:B------:R-:W4:Y:S01]  /*11b40*/  LDL R30, [R1+0x1118] ;  /* 0x00111800011e7983 */ /* 0x000f220000100800 */
[----:B------:R-:W-:Y:S01]  /*11b50*/  @!P0 IMAD.MOV.U32 R12, RZ, RZ, R26 ;  /* 0x000000ffff0c8224 */ /* 0x000fe200078e001a */
[----:B------:R-:W-:Y:S02]  /*11b60*/  PRMT R208, RZ, 0x7610, R208 ;  /* 0x00007610ffd07816 */ /* 0x000fe400000000d0 */
[----:B------:R-:W4:Y:S04]  /*11b70*/  LDL R26, [R1+0x13fc] ;  /* 0x0013fc00011a7983 */ /* 0x000f280000100800 */
[----:B------:R0:W4:Y:S02]  /*11b80*/  @!P0 LDG.E.U16 R189, desc[UR58][R12.64] ;  /* 0x0000003a0cbd8981 */ /* 0x000124000c1e1500 */
[----:B0-----:R-:W-:Y:S01]  /*11b90*/  @!P0 IMAD.MOV.U32 R12, RZ, RZ, R34 ;  /* 0x000000ffff0c8224 */ /* 0x001fe200078e0022 */
[----:B------:R-:W-:Y:S01]  /*11ba0*/  PRMT R207, RZ, 0x7610, R207 ;  /* 0x00007610ffcf7816 */ /* 0x000fe200000000cf */
[----:B------:R-:W4:Y:S01]  /*11bb0*/  LDL R34, [R1+0x10b4] ;  /* 0x0010b40001227983 */ /* 0x000f220000100800 */
[----:B------:R-:W-:-:S03]  /*11bc0*/  @!P0 IMAD.MOV.U32 R13, RZ, RZ, R35 ;  /* 0x000000ffff0d8224 */ /* 0x000fc600078e0023 */
[----:B------:R-:W4:Y:S04]  /*11bd0*/  LDL R35, [R1+0x10c8] ;  /* 0x0010c80001237983 */ /* 0x000f280000100800 */
[----:B------:R0:W4:Y:S02]  /*11be0*/  @!P0 LDG.E.U16 R212, desc[UR58][R12.64] ;  /* 0x0000003a0cd48981 */ /* 0x000124000c1e1500 */
[----:B0-----:R-:W-:Y:S02]  /*11bf0*/  @!P0 IMAD.MOV.U32 R12, RZ, RZ, R25 ;  /* 0x000000ffff0c8224 */ /* 0x001fe400078e0019 */
        /* <DEDUP_REMOVED lines=9> */
[----:B---3--:R-:W-:Y:S02]  /*11c90*/  @!P0 IMAD.MOV.U32 R13, RZ, RZ, R24 ;  /* 0x000000ffff0d8224 */ /* 0x008fe400078e0018 */
[----:B------:R-:W3:Y:S01]  /*11ca0*/  LDL R24, [R1+0x10e4] ;  /* 0x0010e40001187983 */ /* 0x000ee20000100800 */
[----:B--2---:R-:W-:-:S03]  /*11cb0*/  @!P0 IMAD.MOV.U32 R12, RZ, RZ, R3 ;  /* 0x000000ffff0c8224 */ /* 0x004fc600078e0003 */
[----:B------:R-:W2:Y:S04]  /*11cc0*/  LDL R3, [R1+0x10e8] ;  /* 0x0010e80001037983 */ /* 0x000ea80000100800 */
[----:B------:R0:W2:Y:S02]  /*11cd0*/  @!P0 LDG.E.U16 R209, desc[UR58][R12.64] ;  /* 0x0000003a0cd18981 */ /* 0x0000a4000c1e1500 */
[----:B0-----:R-:W-:Y:S02]  /*11ce0*/  @!P0 IMAD.MOV.U32 R12, RZ, RZ, R28 ;  /* 0x000000ffff0c8224 */ /* 0x001fe400078e001c */
[----:B------:R-:W2:Y:S01]  /*11cf0*/  LDL R28, [R1+0x10d8] ;  /* 0x0010d800011c7983 */ /* 0x000ea20000100800 */
[----:B------:R-:W-:-:S03]  /*11d00*/  @!P0 IMAD.MOV.U32 R13, RZ, RZ, R32 ;  /* 0x000000ffff0d8224 */ /* 0x000fc600078e0020 */
[----:B------:R-:W2:Y:S04]  /*11d10*/  LDL R32, [R1+0x10d4] ;  /* 0x0010d40001207983 */ /* 0x000ea80000100800 */
[----:B------:R0:W2:Y:S02]  /*11d20*/  @!P0 LDG.E.U16 R208, desc[UR58][R12.64] ;  /* 0x0000003a0cd08981 */ /* 0x0000a4000c1e1500 */
[----:B0-----:R-:W-:Y:S01]  /*11d30*/  @!P0 IMAD.MOV.U32 R13, RZ, RZ, R33 ;  /* 0x000000ffff0d8224 */ /* 0x001fe200078e0021 */
[----:B------:R-:W-:Y:S01]  /*11d40*/  PRMT R206, RZ, 0x7610, R206 ;  /* 0x00007610ffce7816 */ /* 0x000fe200000000ce */
[----:B------:R0:W-:Y:S02]  /*11d50*/  STS.U16 [R6+UR4+0x8000], R175 ;  /* 0x008000af06007988 */ /* 0x0001e40008000404 */
[----:B0-----:R-:W-:-:S02]  /*11d60*/  PRMT R175, RZ, 0x7610, R175 ;  /* 0x00007610ffaf7816 */ /* 0x001fc400000000af */
[----:B------:R0:W-:Y:S02]  /*11d70*/  STS.U16 [R6+UR4+0xa000], R174 ;  /* 0x00a000ae06007988 */ /* 0x0001e40008000404 */
[----:B0-----:R-:W-:Y:S02]  /*11d80*/  PRMT R174, RZ, 0x7610, R174 ;  /* 0x00007610ffae7816 */ /* 0x001fe400000000ae */
[----:B------:R-:W-:Y:S04]  /*11d90*/  STS.U16 [R6+UR4+0x8400], R160 ;  /* 0x008400a006007988 */ /* 0x000fe80008000404 */
[----:B------:R-:W-:Y:S04]  /*11da0*/  STS.U16 [R6+UR4+0xa400], R159 ;  /* 0x00a4009f06007988 */ /* 0x000fe80008000404 */
[----:B------:R-:W-:Y:S04]  /*11db0*/  STS.U16 [R6+UR4+0x8800], R17 ;  /* 0x0088001106007988 */ /* 0x000fe80008000404 */
[----:B------:R-:W-:Y:S04]  /*11dc0*/  STS.U16 [R6+UR4+0xa800], R16 ;  /* 0x00a8001006007988 */ /* 0x000fe80008000404 */
[----:B------:R-:W-:Y:S04]  /*11dd0*/  STS.U16 [R6+UR4+0x8c00], R15 ;  /* 0x008c000f06007988 */ /* 0x000fe80008000404 */
[----:B------:R-:W-:Y:S01]  /*11de0*/  STS.U16 [R6+UR4+0xac00], R14 ;  /* 0x00ac000e06007988 */ /* 0x000fe20008000404 */
[----:B----4-:R-:W-:-:S03]  /*11df0*/  @!P0 IMAD.MOV.U32 R12, RZ, RZ, R30 ;  /* 0x000000ffff0c8224 */ /* 0x010fc600078e001e */
[----:B------:R-:W4:Y:S04]  /*11e00*/  LDL R30, [R1+0x10b8] ;  /* 0x0010b800011e7983 */ /* 0x000f280000100800 */
[----:B------:R0:W4:Y:S04]  /*11e10*/  @!P0 LDG.E.U16 R207, desc[UR58][R12.64] ;  /* 0x0000003a0ccf8981 */ /* 0x000128000c1e1500 */
[----:B------:R1:W-:Y:S04]  /*11e20*/  STL [R1+0x1414], R6 ;  /* 0x0014140601007387 */ /* 0x0003e80000100800 */
[----:B------:R-:W4:Y:S04]  /*11e30*/  LDL R33, [R1+0x1094] ;  /* 0x0010940001217983 */ /* 0x000f280000100800 */
[----:B-1----:R-:W4:Y:S01]  /*11e40*/  LDL R6, [R1+0x1068] ;  /* 0x0010680001067983 */ /* 0x002f220000100800 */
[----:B0-----:R-:W-:-:S03]  /*11e50*/  @!P0 IMAD.MOV.U32 R12, RZ, RZ, R25 ;  /* 0x000000ffff0c8224 */ /* 0x001fc600078e0019 */
[----:B------:R-:W4:Y:S01]  /*11e60*/  LDL R25, [R1+0x10a8] ;  /* 0x0010a80001197983 */ /* 0x000f220000100800 */
[----:B------:R-:W-:-:S03]  /*11e70*/  @!P0 IMAD.MOV.U32 R13, RZ, RZ, R29 ;  /* 0x000000ffff0d8224 */ /* 0x000fc600078e001d */
[----:B------:R-:W4:Y:S04]  /*11e80*/  LDL R29, [R1+0x10a4] ;  /* 0x0010a400011d7983 */ /* 0x000f280000100800 */
[----:B------:R0:W4:Y:S02]  /*11e90*/  @!P0 LDG.E.U16 R206, desc[UR58][R12.64] ;  /* 0x0000003a0cce8981 */ /* 0x000124000c1e1500 */
[----:B0-----:R-:W-:Y:S01]  /*11ea0*/  @!P0 IMAD.MOV.U32 R13, RZ, RZ, R31 ;  /* 0x000000ffff0d8224 */ /* 0x001fe200078e001f */
[----:B------:R-:W-:Y:S02]  /*11eb0*/  PRMT R160, RZ, 0x7610, R160 ;  /* 0x00007610ffa07816 */ /* 0x000fe400000000a0 */
[----:B------:R-:W-:Y:S01]  /*11ec0*/  PRMT R159, RZ, 0x7610, R159 ;  /* 0x00007610ff9f7816 */ /* 0x000fe2000000009f */
[----:B------:R-:W-:Y:S01]  /*11ed0*/  @!P0 IMAD.MOV.U32 R12, RZ, RZ, R27 ;  /* 0x000000ffff0c8224 */ /* 0x000fe200078e001b */
[----:B------:R-:W-:Y:S01]  /*11ee0*/  PRMT R17, RZ, 0x7610, R17 ;  /* 0x00007610ff117816 */ /* 0x000fe20000000011 */
[----:B------:R-:W4:Y:S04]  /*11ef0*/  LDL R27, [R1+0x1098] ;  /* 0x00109800011b7983 */ /* 0x000f280000100800 */
[----:B------:R3:W4:Y:S01]  /*11f00*/  @!P0 LDG.E.U16 R175, desc[UR58][R12.64] ;  /* 0x0000003a0caf8981 */ /* 0x000722000c1e1500 */
[----:B------:R-:W-:-:S03]  /*11f10*/  PRMT R16, RZ, 0x7610, R16 ;  /* 0x00007610ff107816 */ /* 0x000fc60000000010 */
[----:B------:R-:W-:Y:S01]  /*11f20*/  STS.U16 [R26+UR4+0x8080], R188 ;  /* 0x008080bc1a007988 */ /* 0x000fe20008000404 */
[----:B------:R-:W-:Y:S02]  /*11f30*/  PRMT R15, RZ, 0x7610, R15 ;  /* 0x00007610ff0f7816 */ /* 0x000fe4000000000f */
[----:B------:R-:W-:Y:S01]  /*11f40*/  PRMT R14, RZ, 0x7610, R14 ;  /* 0x00007610ff0e7816 */ /* 0x000fe2000000000e */
[----:B------:R-:W4:Y:S01]  /*11f50*/  LDL R31, [R1+0x13f8] ;  /* 0x0013f800011f7983 */ /* 0x000f220000100800 */
[----:B---3--:R-:W-:-:S03]  /*11f60*/  @!P0 IMAD.MOV.U32 R13, RZ, RZ, R24 ;  /* 0x000000ffff0d8224 */ /* 0x008fc600078e0018 */
        /* <DEDUP_REMOVED lines=9> */
[----:B0-----:R-:W-:Y:S02]  /*12000*/  @!P0 IMAD.MOV.U32 R12, RZ, RZ, R35 ;  /* 0x000000ffff0c8224 */ /* 0x001fe400078e0023 */
[----:B------:R-:W-:Y:S01]  /*12010*/  @!P0 IMAD.MOV.U32 R13, RZ, RZ, R36 ;  /* 0x000000ffff0d8224 */ /* 0x000fe200078e0024 */
[----:B------:R-:W-:Y:S04]  /*12020*/  STS.U16 [R26+UR4+0xa080], R187 ;  /* 0x00a080bb1a007988 */ /* 0x000fe80008000404 */
[----:B------:R0:W2:Y:S04]  /*12030*/  @!P0 LDG.E.U16 R159, desc[UR58][R12.64] ;  /* 0x0000003a0c9f8981 */ /* 0x0000a8000c1e1500 */
[----:B------:R-:W2:Y:S01]  /*12040*/  LDL R35, [R1+0x1044] ;  /* 0x0010440001237983 */ /* 0x000ea20000100800 */
[----:B0-----:R-:W-:-:S03]  /*12050*/  @!P0 IMAD.MOV.U32 R13, RZ, RZ, R34 ;  /* 0x000000ffff0d8224 */ /* 0x001fc600078e0022 */
[----:B------:R-:W-:Y:S04]  /*12060*/  STS.U16 [R26+UR4+0x8480], R167 ;  /* 0x008480a71a007988 */ /* 0x000fe80008000404 */
[----:B------:R-:W2:Y:S04]  /*12070*/  LDL R34, [R1+0x1048] ;  /* 0x0010480001227983 */ /* 0x000ea80000100800 */
[----:B------:R-:W-:Y:S04]  /*12080*/  STS.U16 [R26+UR4+0xa480], R166 ;  /* 0x00a480a61a007988 */ /* 0x000fe80008000404 */
[----:B------:R-:W-:Y:S04]  /*12090*/  STS.U16 [R26+UR4+0x8880], R153 ;  /* 0x008880991a007988 */ /* 0x000fe80008000404 */
[----:B------:R-:W-:Y:S04]  /*120a0*/  STS.U16 [R26+UR4+0xa880], R152 ;  /* 0x00a880981a007988 */ /* 0x000fe80008000404 */
[----:B------:R-:W-:Y:S04]  /*120b0*/  STS.U16 [R26+UR4+0x8c80], R21 ;  /* 0x008c80151a007988 */ /* 0x000fe80008000404 */
[----:B------:R0:W-:Y:S04]  /*120c0*/  STS.U16 [R26+UR4+0xac80], R20 ;  /* 0x00ac80141a007988 */ /* 0x0001e80008000404 */
[----:B0-----:R-:W2:Y:S01]  /*120d0*/  LDL R26, [R1+0x1038] ;  /* 0x00103800011a7983 */ /* 0x001ea20000100800 */
[----:B------:R-:W-:Y:S01]  /*120e0*/  PRMT R20, RZ, 0x7610, R20 ;  /* 0x00007610ff147816 */ /* 0x000fe20000000014 */
[----:B----4-:R-:W-:-:S02]  /*120f0*/  @!P0 IMAD.MOV.U32 R12, RZ, RZ, R30 ;  /* 0x000000ffff0c8224 */ /* 0x010fc400078e001e */
        /* <DEDUP_REMOVED lines=17> */
[----:B0-----:R-:W-:Y:S01]  /*12210*/  @!P0 IMAD.MOV.U32 R12, RZ, RZ, R28 ;  /* 0x000000ffff0c8224 */ /* 0x001fe200078e001c */
[----:B------:R-:W-:Y:S02]  /*12220*/  PRMT R167, RZ, 0x7610, R167 ;  /* 0x00007610ffa77816 */ /* 0x000fe400000000a7 */
[----:B------:R-:W-:Y:S01]  /*12230*/  PRMT R166, RZ, 0x7610, R166 ;  /* 0x00007610ffa67816 */ /* 0x000fe200000000a6 */
[----:B------:R-:W-:Y:S01]  /*12240*/  @!P0 IMAD.MOV.U32 R13, RZ, RZ, R32 ;  /* 0x000000ffff0d8224 */ /* 0x000fe200078e0020 */
[----:B------:R-:W-:Y:S01]  /*12250*/  PRMT R153, RZ, 0x7610, R153 ;  /* 0x00007610ff997816 */ /* 0x000fe20000000099 */
[----:B------:R-:W2:Y:S04]  /*12260*/  LDL R32, [R1+0x1018] ;  /* 0x0010180001207983 */ /* 0x000ea80000100800 */
[----:B------:R0:W2:Y:S01]  /*12270*/  @!P0 LDG.E.U16 R20, desc[UR58][R12.64] ;  /* 0x0000003a0c148981 */ /* 0x0000a2000c1e1500 */
[----:B------:R-:W-:-:S02]  /*12280*/  PRMT R152, RZ, 0x7610, R152 ;  /* 0x00007610ff987816 */ /* 0x000fc40000000098 */
[----:B------:R-:W-:Y:S01]  /*12290*/  PRMT R21, RZ, 0x7610, R21 ;  /* 0x00007610ff157816 */ /* 0x000fe20000000015 */
[----:B------:R-:W-:Y:S04]  /*122a0*/  STS.U16 [R31+UR4+0x8100], R191 ;  /* 0x008100bf1f007988 */ /* 0x000fe80008000404 */
[----:B------:R-:W2:Y:S01]  /*122b0*/  LDL R28, [R1+0x13f4] ;  /* 0x0013f400011c7983 */ /* 0x000ea20000100800 */
[----:B0-----:R-:W-:-:S03]  /*122c0*/  @!P0 IMAD.MOV.U32 R12, RZ, RZ, R6 ;  /* 0x000000ffff0c8224 */ /* 0x001fc600078e0006 */
[----:B------:R-:W2:Y:S04]  /*122d0*/  LDL R6, [R1+0x1008] ;  /* 0x0010080001067983 */ /* 0x000ea80000100800 */
[----:B------:R-:W-:Y:S04]  /*122e0*/  STS.U16 [R31+UR4+0xa100], R192 ;  /* 0x00a100c01f007988 */ /* 0x000fe80008000404 */
[----:B------:R-:W-:Y:S04]  /*122f0*/  STS.U16 [R31+UR4+0x8500], R173 ;  /* 0x008500ad1f007988 */ /* 0x000fe80008000404 */
[----:B------:R-:W-:Y:S04]  /*12300*/  STS.U16 [R31+UR4+0xa500], R172 ;  /* 0x00a500ac1f007988 */ /* 0x000fe80008000404 */
[----:B------:R-:W-:Y:S04]  /*12310*/  STS.U16 [R31+UR4+0x8900], R157 ;  /* 0x0089009d1f007988 */ /* 0x000fe80008000404 */
[----:B------:R-:W-:Y:S04]  /*12320*/  STS.U16 [R31+UR4+0xa900], R156 ;  /* 0x00a9009c1f007988 */ /* 0x000fe80008000404 */
[----:B------:R0:W-:Y:S02]  /*12330*/  STS.U16 [R31+UR4+0x8d00], R19 ;  /* 0x008d00131f007988 */ /* 0x0001e40008000404 */
[----:B0-----:R-:W-:Y:S01]  /*12340*/  PRMT R19, RZ, 0x7610, R19 ;  /* 0x00007610ff137816 */ /* 0x001fe20000000013 */
        /* <DEDUP_REMOVED lines=9> */
[----:B------:R-:W-:Y:S01]  /*123e0*/  @!P0 IMAD.MOV.U32 R13, RZ, RZ, R35 ;  /* 0x000000ffff0d8224 */ /* 0x000fe200078e0023 */
[----:B------:R0:W-:Y:S04]  /*123f0*/  STS.U16 [R31+UR4+0xad00], R18 ;  /* 0x00ad00121f007988 */ /* 0x0001e80008000404 */
[----:B------:R1:W4:Y:S04]  /*12400*/  @!P0 LDG.E.U16 R153, desc[UR58][R12.64] ;  /* 0x0000003a0c998981 */ /* 0x000328000c1e1500 */
[----:B------:R-:W4:Y:S04]  /*12410*/  LDL R35, [R1+0xfa4] ;  /* 0x000fa40001237983 */ /* 0x000f280000100800 */
[----:B0-----:R-:W4:Y:S01]  /*12420*/  LDL R31, [R1+0xfb4] ;  /* 0x000fb400011f7983 */ /* 0x001f220000100800 */
[----:B-1----:R-:W-:-:S03]  /*12430*/  @!P0 IMAD.MOV.U32 R12, RZ, RZ, R26 ;  /* 0x000000ffff0c8224 */ /* 0x002fc600078e001a */
[----:B------:R-:W4:Y:S01]  /*12440*/  LDL R26, [R1+0xfe8] ;  /* 0x000fe800011a7983 */ /* 0x000f220000100800 */
[----:B------:R-:W-:-:S03]  /*12450*/  @!P0 IMAD.MOV.U32 R13, RZ, RZ, R27 ;  /* 0x000000ffff0d8224 */ /* 0x000fc600078e001b */
        /* <DEDUP_REMOVED lines=14> */
[----:B------:R-:W2:Y:S01]  /*12540*/  LDL R6, [R1+0xfb8] ;  /* 0x000fb80001067983 */ /* 0x000ea20000100800 */
[----:B------:R-:W-:Y:S02]  /*12550*/  PRMT R18, RZ, 0x7610, R18 ;  /* 0x00007610ff127816 */ /* 0x000fe40000000012 */
[----:B------:R-:W-:-:S02]  /*12560*/  PRMT R156, RZ, 0x7610, R156 ;  /* 0x00007610ff9c7816 */ /* 0x000fc4000000009c */
[----:B------:R-:W-:Y:S02]  /*12570*/  PRMT R218, RZ, 0x7610, R218 ;  /* 0x00007610ffda7816 */ /* 0x000fe400000000da */
[----:B------:R-:W-:Y:S02]  /*12580*/  PRMT R217, RZ, 0x7610, R217 ;  /* 0x00007610ffd97816 */ /* 0x000fe400000000d9 */
[----:B------:R-:W-:Y:S01]  /*12590*/  PRMT R216, RZ, 0x7610, R216 ;  /* 0x00007610ffd87816 */ /* 0x000fe200000000d8 */
[----:B----4-:R-:W-:Y:S02]  /*125a0*/  @!P0 IMAD.MOV.U32 R13, RZ, RZ, R30 ;  /* 0x000000ffff0d8224 */ /* 0x010fe400078e001e */
[----:B------:R-:W4:Y:S04]  /*125b0*/  LDL R30, [R1+0xf94] ;  /* 0x000f9400011e7983 */ /* 0x000f280000100800 */
[----:B------:R0:W4:Y:S02]  /*125c0*/  @!P0 LDG.E.U16 R18, desc[UR58][R12.64] ;  /* 0x0000003a0c128981 */ /* 0x000124000c1e1500 */
[----:B0-----:R-:W-:Y:S01]  /*125d0*/  @!P0 IMAD.MOV.U32 R12, RZ, RZ, R25 ;  /* 0x000000ffff0c8224 */ /* 0x001fe200078e0019 */
[----:B------:R-:W-:Y:S01]  /*125e0*/  PRMT R215, RZ, 0x7610, R215 ;  /* 0x00007610ffd77816 */ /* 0x000fe200000000d7 */
[----:B------:R-:W-:Y:S01]  /*125f0*/  STS.U16 [R28+UR4+0x8180], R195 ;  /* 0x008180c31c007988 */ /* 0x000fe20008000404 */
[----:B------:R-:W-:-:S03]  /*12600*/  @!P0 IMAD.MOV.U32 R13, RZ, RZ, R29 ;  /* 0x000000ffff0d8224 */ /* 0x000fc600078e001d */
[----:B------:R-:W4:Y:S04]  /*12610*/  LDL R29, [R1+0xf98] ;  /* 0x000f9800011d7983 */ /* 0x000f280000100800 */
[----:B------:R0:W4:Y:S01]  /*12620*/  @!P0 LDG.E.U16 R156, desc[UR58][R12.64] ;  /* 0x0000003a0c9c8981 */ /* 0x000122000c1e1500 */
[----:B------:R-:W-:Y:S02]  /*12630*/  PRMT R157, RZ, 0x7610, R157 ;  /* 0x00007610ff9d7816 */ /* 0x000fe4000000009d */
[----:B------:R-:W-:Y:S01]  /*12640*/  PRMT R219, RZ, 0x7610, R219 ;  /* 0x00007610ffdb7816 */ /* 0x000fe200000000db */
[----:B------:R-:W4:Y:S01]  /*12650*/  LDL R25, [R1+0x13f0] ;  /* 0x0013f00001197983 */ /* 0x000f220000100800 */
[----:B0-----:R-:W-:-:S03]  /*12660*/  @!P0 IMAD.MOV.U32 R12, RZ, RZ, R26 ;  /* 0x000000ffff0c8224 */ /* 0x001fc600078e001a */
        /* <DEDUP_REMOVED lines=16> */
[----:B------:R-:W-:-:S03]  /*12770*/  @!P0 IMAD.MOV.U32 R13, RZ, RZ, R31 ;  /* 0x000000ffff0d8224 */ /* 0x000fc600078e001f */
[----:B------:R-:W-:Y:S04]  /*12780*/  STS.U16 [R28+UR4+0xa180], R196 ;  /* 0x00a180c41c007988 */ /* 0x000fe80008000404 */
[----:B------:R0:W2:Y:S04]  /*12790*/  @!P0 LDG.E.U16 R215, desc[UR58][R12.64] ;  /* 0x0000003a0cd78981 */ /* 0x0000a8000c1e1500 */
[----:B------:R-:W-:Y:S04]  /*127a0*/  STS.U16 [R28+UR4+0x8580], R184 ;  /* 0x008580b81c007988 */ /* 0x000fe80008000404 */
[----:B------:R-:W-:Y:S01]  /*127b0*/  STS.U16 [R28+UR4+0xa580], R183 ;  /* 0x00a580b71c007988 */ /* 0x000fe20008000404 */
[----:B0-----:R-:W-:-:S02]  /*127c0*/  @!P0 IMAD.MOV.U32 R12, RZ, RZ, R34 ;  /* 0x000000ffff0c8224 */ /* 0x001fc400078e0022 */
[----:B------:R-:W-:Y:S01]  /*127d0*/  @!P0 IMAD.MOV.U32 R13, RZ, RZ, R35 ;  /* 0x000000ffff0d8224 */ /* 0x000fe200078e0023 */
[----:B------:R-:W2:Y:S04]  /*127e0*/  LDL R31, [R1+0xf54] ;  /* 0x000f5400011f7983 */ /* 0x000ea80000100800 */
[----:B------:R-:W-:Y:S04]  /*127f0*/  STS.U16 [R28+UR4+0x8980], R163 ;  /* 0x008980a31c007988 */ /* 0x000fe80008000404 */
[----:B------:R-:W-:Y:S04]  /*12800*/  STS.U16 [R28+UR4+0xa980], R158 ;  /* 0x00a9809e1c007988 */ /* 0x000fe80008000404 */
[----:B------:R0:W-:Y:S04]  /*12810*/  STS.U16 [R28+UR4+0x8d80], R23 ;  /* 0x008d80171c007988 */ /* 0x0001e80008000404 */
[----:B------:R4:W2:Y:S01]  /*12820*/  @!P0 LDG.E.U16 R157, desc[UR58][R12.64] ;  /* 0x0000003a0c9d8981 */ /* 0x0008a2000c1e1500 */
[----:B------:R-:W-:-:S03]  /*12830*/  PRMT R227, RZ, 0x7610, R227 ;  /* 0x00007610ffe37816 */ /* 0x000fc600000000e3 */
[----:B------:R-:W2:Y:S01]  /*12840*/  LDL R34, [R1+0xf14] ;  /* 0x000f140001227983 */ /* 0x000ea20000100800 */
[----:B0-----:R-:W-:-:S03]  /*12850*/  PRMT R23, RZ, 0x7610, R23 ;  /* 0x00007610ff177816 */ /* 0x001fc60000000017 */
[----:B------:R0:W-:Y:S02]  /*12860*/  STS.U16 [R28+UR4+0xad80], R22 ;  /* 0x00ad80161c007988 */ /* 0x0001e40008000404 */
[----:B0-----:R-:W-:Y:S02]  /*12870*/  PRMT R22, RZ, 0x7610, R22 ;  /* 0x00007610ff167816 */ /* 0x001fe40000000016 */
[----:B------:R-:W2:Y:S01]  /*12880*/  LDL R28, [R1+0xf34] ;  /* 0x000f3400011c7983 */ /* 0x000ea20000100800 */
[----:B------:R-:W-:Y:S02]  /*12890*/  IMAD.MOV.U32 R151, RZ, RZ, R246 ;  /* 0x000000ffff977224 */ /* 0x000fe400078e00f6 */
[----:B------:R-:W-:Y:S02]  /*128a0*/  IMAD.MOV.U32 R246, RZ, RZ, R5 ;  /* 0x000000fffff67224 */ /* 0x000fe400078e0005 */
[----:B------:R-:W2:Y:S01]  /*128b0*/  LDL R5, [R1+0xef8] ;  /* 0x000ef80001057983 */ /* 0x000ea20000100800 */
[----:B----4-:R-:W-:-:S03]  /*128c0*/  @!P0 IMAD.MOV.U32 R13, RZ, RZ, R30 ;  /* 0x000000ffff0d8224 */ /* 0x010fc600078e001e */
        /* <DEDUP_REMOVED lines=11> */
[----:B--2---:R-:W-:Y:S01]  /*12980*/  @!P0 IMAD.MOV.U32 R12, RZ, RZ, R3 ;  /* 0x000000ffff0c8224 */ /* 0x004fe200078e0003 */
[----:B------:R-:W-:-:S02]  /*12990*/  PRMT R226, RZ, 0x7610, R226 ;  /* 0x00007610ffe27816 */ /* 0x000fc400000000e2 */
[----:B------:R-:W-:Y:S02]  /*129a0*/  PRMT R225, RZ, 0x7610, R225 ;  /* 0x00007610ffe17816 */ /* 0x000fe400000000e1 */
[----:B------:R-:W-:Y:S01]  /*129b0*/  PRMT R224, RZ, 0x7610, R224 ;  /* 0x00007610ffe07816 */ /* 0x000fe200000000e0 */
[----:B------:R0:W2:Y:S01]  /*129c0*/  @!P0 LDG.E.U16 R219, desc[UR58][R12.64] ;  /* 0x0000003a0cdb8981 */ /* 0x0000a2000c1e1500 */
[----:B------:R-:W-:Y:S02]  /*129d0*/  PRMT R223, RZ, 0x7610, R223 ;  /* 0x00007610ffdf7816 */ /* 0x000fe400000000df */
[----:B------:R-:W-:Y:S01]  /*129e0*/  PRMT R222, RZ, 0x7610, R222 ;  /* 0x00007610ffde7816 */ /* 0x000fe200000000de */
[----:B------:R-:W-:Y:S01]  /*129f0*/  STS.U16 [R25+UR4+0x8200], R200 ;  /* 0x008200c819007988 */ /* 0x000fe20008000404 */
[----:B------:R-:W-:-:S03]  /*12a00*/  PRMT R221, RZ, 0x7610, R221 ;  /* 0x00007610ffdd7816 */ /* 0x000fc600000000dd */
[----:B------:R-:W2:Y:S01]  /*12a10*/  LDL R3, [R1+0x13ec] ;  /* 0x0013ec0001037983 */ /* 0x000ea20000100800 */
[----:B0-----:R-:W-:-:S03]  /*12a20*/  @!P0 IMAD.MOV.U32 R13, RZ, RZ, R33 ;  /* 0x000000ffff0d8224 */ /* 0x001fc600078e0021 */
[----:B------:R-:W2:Y:S01]  /*12a30*/  LDL R33, [R1+0xf18] ;  /* 0x000f180001217983 */ /* 0x000ea20000100800 */
[----:B------:R-:W-:-:S03]  /*12a40*/  @!P0 IMAD.MOV.U32 R12, RZ, RZ, R32 ;  /* 0x000000ffff0c8224 */ /* 0x000fc600078e0020 */
[----:B------:R-:W2:Y:S04]  /*12a50*/  LDL R32, [R1+0xf04] ;  /* 0x000f040001207983 */ /* 0x000ea80000100800 */
[----:B------:R0:W2:Y:S02]  /*12a60*/  @!P0 LDG.E.U16 R227, desc[UR58][R12.64] ;  /* 0x0000003a0ce38981 */ /* 0x0000a4000c1e1500 */
[----:B0-----:R-:W-:Y:S02]  /*12a70*/  @!P0 IMAD.MOV.U32 R12, RZ, RZ, R6 ;  /* 0x000000ffff0c8224 */ /* 0x001fe400078e0006 */
[----:B------:R-:W2:Y:S01]  /*12a80*/  LDL R6, [R1+0xf08] ;  /* 0x000f080001067983 */ /* 0x000ea20000100800 */
[----:B------:R-:W-:-:S03]  /*12a90*/  @!P0 IMAD.MOV.U32 R13, RZ, RZ, R31 ;  /* 0x000000ffff0d8224 */ /* 0x000fc600078e001f */
[----:B------:R-:W2:Y:S04]  /*12aa0*/  LDL R31, [R1+0xef4] ;  /* 0x000ef400011f7983 */ /* 0x000ea80000100800 */
[----:B------:R4:W2:Y:S04]  /*12ab0*/  @!P0 LDG.E.U16 R226, desc[UR58][R12.64] ;  /* 0x0000003a0ce28981 */ /* 0x0008a8000c1e1500 */
[----:B------:R-:W-:Y:S04]  /*12ac0*/  STS.U16 [R25+UR4+0xa200], R201 ;  /* 0x00a200c919007988 */ /* 0x000fe80008000404 */
[----:B------:R-:W-:Y:S04]  /*12ad0*/  STS.U16 [R25+UR4+0x8600], R194 ;  /* 0x008600c219007988 */ /* 0x000fe80008000404 */
[----:B------:R-:W-:Y:S04]  /*12ae0*/  STS.U16 [R25+UR4+0xa600], R193 ;  /* 0x00a600c119007988 */ /* 0x000fe80008000404 */
[----:B------:R-:W-:Y:S04]  /*12af0*/  STS.U16 [R25+UR4+0x8a00], R165 ;  /* 0x008a00a519007988 */ /* 0x000fe80008000404 */
[----:B------:R-:W-:Y:S04]  /*12b00*/  STS.U16 [R25+UR4+0xaa00], R164 ;  /* 0x00aa00a419007988 */ /* 0x000fe80008000404 */
[----:B------:R-:W-:Y:S04]  /*12b10*/  STS.U16 [R25+UR4+0x8e00], R155 ;  /* 0x008e009b19007988 */ /* 0x000fe80008000404 */
[----:B------:R0:W-:Y:S04]  /*12b20*/  STS.U16 [R25+UR4+0xae00], R154 ;  /* 0x00ae009a19007988 */ /* 0x0001e80008000404 */
[----:B0-----:R-:W2:Y:S01]  /*12b30*/  LDL R25, [R1+0xeb8] ;  /* 0x000eb80001197983 */ /* 0x001ea20000100800 */
        /* <DEDUP_REMOVED lines=12> */
[----:B------:R-:W-:-:S03]  /*12c00*/  @!P0 IMAD.MOV.U32 R13, RZ, RZ, R26 ;  /* 0x000000ffff0d8224 */ /* 0x000fc600078e001a */
[----:B------:R-:W3:Y:S04]  /*12c10*/  LDL R26, [R1+0xec4] ;  /* 0x000ec400011a7983 */ /* 0x000ee80000100800 */
[----:B------:R0:W3:Y:S02]  /*12c20*/  @!P0 LDG.E.U16 R223, desc[UR58][R12.64] ;  /* 0x0000003a0cdf8981 */ /* 0x0000e4000c1e1500 */
[----:B0-----:R-:W-:Y:S02]  /*12c30*/  @!P0 IMAD.MOV.U32 R13, RZ, RZ, R34 ;  /* 0x000000ffff0d8224 */ /* 0x001fe400078e0022 */
[----:B--2---:R-:W-:-:S05]  /*12c40*/  @!P0 IMAD.MOV.U32 R12, RZ, RZ, R33 ;  /* 0x000000ffff0c8224 */ /* 0x004fca00078e0021 */
[----:B------:R0:W2:Y:S02]  /*12c50*/  @!P0 LDG.E.U16 R222, desc[UR58][R12.64] ;  /* 0x0000003a0cde8981 */ /* 0x0000a4000c1e1500 */
[----:B0-----:R-:W-:Y:S02]  /*12c60*/  @!P0 IMAD.MOV.U32 R13, RZ, RZ, R32 ;  /* 0x000000ffff0d8224 */ /* 0x001fe400078e0020 */
[----:B------:R-:W-:Y:S02]  /*12c70*/  @!P0 IMAD.MOV.U32 R12, RZ, RZ, R6 ;  /* 0x000000ffff0c8224 */ /* 0x000fe400078e0006 */
[----:B------:R-:W2:Y:S04]  /*12c80*/  LDL R6, [R1+0xea8] ;  /* 0x000ea80001067983 */ /* 0x000ea80000100800 */
[----:B------:R0:W2:Y:S02]  /*12c90*/  @!P0 LDG.E.U16 R221, desc[UR58][R12.64] ;  /* 0x0000003a0cdd8981 */ /* 0x0000a4000c1e1500 */
[----:B0-----:R-:W-:-:S02]  /*12ca0*/  @!P0 IMAD.MOV.U32 R12, RZ, RZ, R5 ;  /* 0x000000ffff0c8224 */ /* 0x001fc400078e0005 */
[----:B------:R-:W2:Y:S04]  /*12cb0*/  LDL R5, [R1+0xe98] ;  /* 0x000e980001057983 */ /* 0x000ea80000100800 */
[----:B------:R-:W2:Y:S04]  /*12cc0*/  LDL.LU R33, [R1+0xeb4] ;  /* 0x000eb40001217983 */ /* 0x000ea80000300800 */
[----:B------:R-:W2:Y:S01]  /*12cd0*/  LDL.LU R38, [R1+0xea4] ;  /* 0x000ea40001267983 */ /* 0x000ea20000300800 */
[----:B------:R-:W-:Y:S01]  /*12ce0*/  PRMT R228, RZ, 0x7610, R228 ;  /* 0x00007610ffe47816 */ /* 0x000fe200000000e4 */
[----:B------:R-:W-:Y:S01]  /*12cf0*/  @!P0 IMAD.MOV.U32 R13, RZ, RZ, R31 ;  /* 0x000000ffff0d8224 */ /* 0x000fe200078e001f */
[----:B------:R-:W-:-:S04]  /*12d00*/  PRMT R230, RZ, 0x7610, R230 ;  /* 0x00007610ffe67816 */ /* 0x000fc800000000e6 */
[----:B------:R4:W2:Y:S01]  /*12d10*/  @!P0 LDG.E.U16 R228, desc[UR58][R12.64] ;  /* 0x0000003a0ce48981 */ /* 0x0008a2000c1e1500 */
[----:B------:R-:W-:Y:S02]  /*12d20*/  PRMT R231, RZ, 0x7610, R231 ;  /* 0x00007610ffe77816 */ /* 0x000fe400000000e7 */
[----:B------:R-:W-:Y:S02]  /*12d30*/  PRMT R237, RZ, 0x7610, R237 ;  /* 0x00007610ffed7816 */ /* 0x000fe400000000ed */
[----:B------:R-:W-:Y:S01]  /*12d40*/  PRMT R236, RZ, 0x7610, R236 ;  /* 0x00007610ffec7816 */ /* 0x000fe200000000ec */
[----:B------:R-:W-:Y:S01]  /*12d50*/  STS.U16 [R3+UR4+0x8280], R204 ;  /* 0x008280cc03007988 */ /* 0x000fe20008000404 */
[----:B------:R-:W-:-:S03]  /*12d60*/  PRMT R235, RZ, 0x7610, R235 ;  /* 0x00007610ffeb7816 */ /* 0x000fc600000000eb */
[----:B------:R-:W-:Y:S04]  /*12d70*/  STS.U16 [R3+UR4+0xa280], R205 ;  /* 0x00a280cd03007988 */ /* 0x000fe80008000404 */
[----:B------:R-:W-:Y:S04]  /*12d80*/  STS.U16 [R3+UR4+0x8680], R197 ;  /* 0x008680c503007988 */ /* 0x000fe80008000404 */
[----:B------:R-:W-:Y:S01]  /*12d90*/  STS.U16 [R3+UR4+0xa680], R198 ;  /* 0x00a680c603007988 */ /* 0x000fe20008000404 */
[----:B----4-:R-:W-:Y:S02]  /*12da0*/  @!P0 IMAD.MOV.U32 R13, RZ, RZ, R30 ;  /* 0x000000ffff0d8224 */ /* 0x010fe400078e001e */
[----:B------:R-:W-:-:S05]  /*12db0*/  @!P0 IMAD.MOV.U32 R12, RZ, RZ, R29 ;  /* 0x000000ffff0c8224 */ /* 0x000fca00078e001d */
[----:B------:R0:W4:Y:S02]  /*12dc0*/  @!P0 LDG.E.U16 R230, desc[UR58][R12.64] ;  /* 0x0000003a0ce68981 */ /* 0x000124000c1e1500 */
[----:B0-----:R-:W-:Y:S02]  /*12dd0*/  @!P0 IMAD.MOV.U32 R13, RZ, RZ, R28 ;  /* 0x000000ffff0d8224 */ /* 0x001fe400078e001c */
[----:B------:R-:W4:Y:S04]  /*12de0*/  LDL R28, [R1+0x13e8] ;  /* 0x0013e800011c7983 */ /* 0x000f280000100800 */
[----:B------:R-:W4:Y:S04]  /*12df0*/  LDL.LU R36, [R1+0xe94] ;  /* 0x000e940001247983 */ /* 0x000f280000300800 */
[----:B------:R-:W4:Y:S01]  /*12e00*/  LDL R29, [R1+0xe68] ;  /* 0x000e6800011d7983 */ /* 0x000f220000100800 */
[----:B------:R-:W-:-:S05]  /*12e10*/  @!P0 IMAD.MOV.U32 R12, RZ, RZ, R27 ;  /* 0x000000ffff0c8224 */ /* 0x000fca00078e001b */
[----:B------:R3:W4:Y:S02]  /*12e20*/  @!P0 LDG.E.U16 R231, desc[UR58][R12.64] ;  /* 0x0000003a0ce78981 */ /* 0x000724000c1e1500 */
[----:B---3--:R-:W-:Y:S02]  /*12e30*/  @!P0 IMAD.MOV.U32 R12, RZ, RZ, R24 ;  /* 0x000000ffff0c8224 */ /* 0x008fe400078e0018 */
[----:B------:R-:W3:Y:S04]  /*12e40*/  LDL R24, [R1+0xe78] ;  /* 0x000e780001187983 */ /* 0x000ee80000100800 */
[----:B------:R-:W3:Y:S04]  /*12e50*/  LDL.LU R31, [R1+0xe84] ;  /* 0x000e8400011f7983 */ /* 0x000ee80000300800 */
[----:B------:R-:W3:Y:S01]  /*12e60*/  LDL.LU R44, [R1+0xe88] ;  /* 0x000e8800012c7983 */ /* 0x000ee20000300800 */
[----:B------:R-:W-:-:S03]  /*12e70*/  @!P0 IMAD.MOV.U32 R13, RZ, RZ, R26 ;  /* 0x000000ffff0d8224 */ /* 0x000fc600078e001a */
[----:B------:R-:W3:Y:S04]  /*12e80*/  LDL.LU R26, [R1+0xe74] ;  /* 0x000e7400011a7983 */ /* 0x000ee80000300800 */
[----:B------:R0:W3:Y:S02]  /*12e90*/  @!P0 LDG.E.U16 R237, desc[UR58][R12.64] ;  /* 0x0000003a0ced8981 */ /* 0x0000e4000c1e1500 */
[----:B0-----:R-:W-:Y:S02]  /*12ea0*/  @!P0 IMAD.MOV.U32 R12, RZ, RZ, R25 ;  /* 0x000000ffff0c8224 */ /* 0x001fe400078e0019 */
[----:B------:R-:W3:Y:S04]  /*12eb0*/  LDL.LU R25, [R1+0xe64] ;  /* 0x000e640001197983 */ /* 0x000ee80000300800 */
[----:B------:R-:W3:Y:S04]  /*12ec0*/  LDL.LU R41, [R1+0xe54] ;  /* 0x000e540001297983 */ /* 0x000ee80000300800 */
[----:B------:R-:W-:Y:S04]  /*12ed0*/  STS.U16 [R3+UR4+0x8a80], R171 ;  /* 0x008a80ab03007988 */ /* 0x000fe80008000404 */
[----:B------:R-:W3:Y:S04]  /*12ee0*/  LDL.LU R30, [R1+0xe58] ;  /* 0x000e5800011e7983 */ /* 0x000ee80000300800 */
[----:B------:R-:W-:Y:S04]  /*12ef0*/  STS.U16 [R3+UR4+0xaa80], R170 ;  /* 0x00aa80aa03007988 */ /* 0x000fe80008000404 */
[----:B------:R-:W3:Y:S04]  /*12f00*/  LDL.LU R27, [R1+0xe48] ;  /* 0x000e4800011b7983 */ /* 0x000ee80000300800 */
[----:B------:R-:W-:Y:S04]  /*12f10*/  STS.U16 [R3+UR4+0x8e80], R162 ;  /* 0x008e80a203007988 */ /* 0x000fe80008000404 */
[----:B------:R0:W-:Y:S01]  /*12f20*/  STS.U16 [R3+UR4+0xae80], R161 ;  /* 0x00ae80a103007988 */ /* 0x0001e20008000404 */
[----:B--2---:R-:W-:-:S05]  /*12f30*/  @!P0 IMAD.MOV.U32 R13, RZ, RZ, R33 ;  /* 0x000000ffff0d8224 */ /* 0x004fca00078e0021 */
[----:B------:R1:W2:Y:S02]  /*12f40*/  @!P0 LDG.E.U16 R236, desc[UR58][R12.64] ;  /* 0x0000003a0cec8981 */ /* 0x0002a4000c1e1500 */
[----:B-1----:R-:W-:Y:S02]  /*12f50*/  @!P0 IMAD.MOV.U32 R12, RZ, RZ, R6 ;  /* 0x000000ffff0c8224 */ /* 0x002fe400078e0006 */
[----:B------:R-:W-:Y:S01]  /*12f60*/  @!P0 IMAD.MOV.U32 R13, RZ, RZ, R38 ;  /* 0x000000ffff0d8224 */ /* 0x000fe200078e0026 */
[----:B------:R-:W2:Y:S04]  /*12f70*/  LDL.LU R6, [R1+0xe08] ;  /* 0x000e080001067983 */ /* 0x000ea80000300800 */
[----:B------:R1:W2:Y:S02]  /*12f80*/  @!P0 LDG.E.U16 R235, desc[UR58][R12.64] ;  /* 0x0000003a0ceb8981 */ /* 0x0002a4000c1e1500 */
[----:B-1----:R-:W-:-:S02]  /*12f90*/  @!P0 IMAD.MOV.U32 R12, RZ, RZ, R5 ;  /* 0x000000ffff0c8224 */ /* 0x002fc400078e0005 */
[----:B------:R-:W2:Y:S04]  /*12fa0*/  LDL.LU R5, [R1+0xe24] ;  /* 0x000e240001057983 */ /* 0x000ea80000300800 */
[----:B0-----:R-:W2:Y:S01]  /*12fb0*/  LDL.LU R3, [R1+0xe14] ;  /* 0x000e140001037983 */ /* 0x001ea20000300800 */
[----:B------:R-:W-:Y:S02]  /*12fc0*/  PRMT R234, RZ, 0x7610, R234 ;  /* 0x00007610ffea7816 */ /* 0x000fe400000000ea */
[----:B------:R-:W-:Y:S01]  /*12fd0*/  PRMT R233, RZ, 0x7610, R233 ;  /* 0x00007610ffe97816 */ /* 0x000fe200000000e9 */
[----:B------:R-:W2:Y:S01]  /*12fe0*/  LDL.LU R45, [R1+0xe44] ;  /* 0x000e4400012d7983 */ /* 0x000ea20000300800 */
[----:B------:R-:W-:-:S04]  /*12ff0*/  IMAD.MOV.U32 R150, RZ, RZ, R246 ;  /* 0x000000ffff967224 */ /* 0x000fc800078e00f6 */
[----:B------:R-:W-:Y:S02]  /*13000*/  IMAD.MOV.U32 R149, RZ, RZ, R150 ;  /* 0x000000ffff957224 */ /* 0x000fe400078e0096 */
[----:B------:R-:W-:Y:S02]  /*13010*/  IMAD.MOV.U32 R150, RZ, RZ, R151 ;  /* 0x000000ffff967224 */ /* 0x000fe400078e0097 */
[----:B------:R-:W-:Y:S02]  /*13020*/  IMAD.MOV.U32 R151, RZ, RZ, R4 ;  /* 0x000000ffff977224 */ /* 0x000fe400078e0004 */
[----:B----4-:R-:W-:-:S05]  /*13030*/  @!P0 IMAD.MOV.U32 R13, RZ, RZ, R36 ;  /* 0x000000ffff0d8224 */ /* 0x010fca00078e0024 */
[----:B------:R3:W4:Y:S02]  /*13040*/  @!P0 LDG.E.U16 R234, desc[UR58][R12.64] ;  /* 0x0000003a0cea8981 */ /* 0x000724000c1e1500 */
[----:B---3--:R-:W-:Y:S02]  /*13050*/  @!P0 IMAD.MOV.U32 R13, RZ, RZ, R31 ;  /* 0x000000ffff0d8224 */ /* 0x008fe400078e001f */
[----:B------:R-:W-:-:S05]  /*13060*/  @!P0 IMAD.MOV.U32 R12, RZ, RZ, R44 ;  /* 0x000000ffff0c8224 */ /* 0x000fca00078e002c */
[----:B------:R0:W3:Y:S02]  /*13070*/  @!P0 LDG.E.U16 R233, desc[UR58][R12.64] ;  /* 0x0000003a0ce98981 */ /* 0x0000e4000c1e1500 */
[----:B0-----:R-:W-:Y:S02]  /*13080*/  @!P0 IMAD.MOV.U32 R12, RZ, RZ, R24 ;  /* 0x000000ffff0c8224 */ /* 0x001fe400078e0018 */
[----:B------:R-:W4:Y:S04]  /*13090*/  LDL.LU R24, [R1+0xe38] ;  /* 0x000e380001187983 */ /* 0x000f280000300800 */
[----:B------:R-:W3:Y:S04]  /*130a0*/  LDL.LU R246, [R1+0xe34] ;  /* 0x000e340001f67983 */ /* 0x000ee80000300800 */
[----:B------:R-:W3:Y:S04]  /*130b0*/  LDL R48, [R1+0x11b4] ;  /* 0x0011b40001307983 */ /* 0x000ee80000100800 */
[----:B------:R-:W3:Y:S04]  /*130c0*/  LDL R47, [R1+0x13b8] ;  /* 0x0013b800012f7983 */ /* 0x000ee80000100800 */
[----:B------:R-:W3:Y:S04]  /*130d0*/  LDL R43, [R1+0x13b0] ;  /* 0x0013b000012b7983 */ /* 0x000ee80000100800 */
[----:B------:R-:W3:Y:S04]  /*130e0*/  LDL R40, [R1+0x13cc] ;  /* 0x0013cc0001287983 */ /* 0x000ee80000100800 */
[----:B------:R-:W3:Y:S04]  /*130f0*/  LDL R39, [R1+0x13a8] ;  /* 0x0013a80001277983 */ /* 0x000ee80000100800 */
[----:B------:R-:W3:Y:S04]  /*13100*/  LDL R37, [R1+0x13c4] ;  /* 0x0013c40001257983 */ /* 0x000ee80000100800 */
[----:B------:R-:W3:Y:S04]  /*13110*/  LDL R4, [R1+0x13e4] ;  /* 0x0013e40001047983 */ /* 0x000ee80000100800 */
[----:B------:R-:W3:Y:S04]  /*13120*/  LDL.LU R46, [R1+0xe18] ;  /* 0x000e1800012e7983 */ /* 0x000ee80000300800 */
[----:B------:R-:W3:Y:S04]  /*13130*/  LDL.LU R42, [R1+0xe28] ;  /* 0x000e2800012a7983 */ /* 0x000ee80000300800 */
[----:B------:R-:W3:Y:S04]  /*13140*/  LDL.LU R32, [R1+0xe04] ;  /* 0x000e040001207983 */ /* 0x000ee80000300800 */
[----:B------:R-:W-:Y:S04]  /*13150*/  STS.U16 [R28+UR4+0x8300], R213 ;  /* 0x008300d51c007988 */ /* 0x000fe80008000404 */
[----:B------:R-:W-:Y:S04]  /*13160*/  STS.U16 [R28+UR4+0xa300], R214 ;  /* 0x00a300d61c007988 */ /* 0x000fe80008000404 */
[----:B------:R-:W-:Y:S04]  /*13170*/  STS.U16 [R28+UR4+0x8700], R202 ;  /* 0x008700ca1c007988 */ /* 0x000fe80008000404 */
[----:B------:R-:W-:Y:S04]  /*13180*/  STS.U16 [R28+UR4+0xa700], R203 ;  /* 0x00a700cb1c007988 */ /* 0x000fe80008000404 */
[----:B------:R-:W-:Y:S04]  /*13190*/  STS.U16 [R28+UR4+0x8b00], R182 ;  /* 0x008b00b61c007988 */ /* 0x000fe80008000404 */
[----:B------:R-:W-:Y:S04]  /*131a0*/  STS.U16 [R28+UR4+0xab00], R180 ;  /* 0x00ab00b41c007988 */ /* 0x000fe80008000404 */
[----:B------:R-:W-:Y:S04]  /*131b0*/  STS.U16 [R28+UR4+0x8f00], R169 ;  /* 0x008f00a91c007988 */ /* 0x000fe80008000404 */
[----:B------:R0:W-:Y:S04]  /*131c0*/  STS.U16 [R28+UR4+0xaf00], R168 ;  /* 0x00af00a81c007988 */ /* 0x0001e80008000404 */
[----:B--2---:R1:W-:Y:S04]  /*131d0*/  STL [R1+0x1418], R5 ;  /* 0x0014180501007387 */ /* 0x0043e80000100800 */
[----:B------:R2:W-:Y:S04]  /*131e0*/  STL [R1+0x141c], R3 ;  /* 0x00141c0301007387 */ /* 0x0005e80000100800 */
[----:B0-----:R-:W2:Y:S01]  /*131f0*/  LDL R28, [R1+0x13bc] ;  /* 0x0013bc00011c7983 */ /* 0x001ea20000100800 */
[----:B------:R-:W-:Y:S01]  /*13200*/  PRMT R238, RZ, 0x7610, R238 ;  /* 0x00007610ffee7816 */ /* 0x000fe200000000ee */
[----:B------:R-:W-:Y:S01]  /*13210*/  @!P0 IMAD.MOV.U32 R13, RZ, RZ, R26 ;  /* 0x000000ffff0d8224 */ /* 0x000fe200078e001a */
[----:B------:R-:W-:Y:S01]  /*13220*/  PRMT R239, RZ, 0x7610, R239 ;  /* 0x00007610ffef7816 */ /* 0x000fe200000000ef */
[----:B------:R-:W2:Y:S04]  /*13230*/  LDL R35, [R1+0x11ac] ;  /* 0x0011ac0001237983 */ /* 0x000ea80000100800 */
[----:B------:R0:W2:Y:S01]  /*13240*/  @!P0 LDG.E.U16 R238, desc[UR58][R12.64] ;  /* 0x0000003a0cee8981 */ /* 0x0000a2000c1e1500 */
[----:B------:R-:W-:-:S02]  /*13250*/  PRMT R232, RZ, 0x7610, R232 ;  /* 0x00007610ffe87816 */ /* 0x000fc400000000e8 */
[----:B------:R-:W-:Y:S01]  /*13260*/  PRMT R229, RZ, 0x7610, R229 ;  /* 0x00007610ffe57816 */ /* 0x000fe200000000e5 */
[----:B------:R-:W2:Y:S01]  /*13270*/  LDL R34, [R1+0x119c] ;  /* 0x00119c0001227983 */ /* 0x000ea20000100800 */
[----:B0-----:R-:W-:Y:S02]  /*13280*/  @!P0 IMAD.MOV.U32 R12, RZ, RZ, R29 ;  /* 0x000000ffff0c8224 */ /* 0x001fe400078e001d */
[----:B------:R-:W-:Y:S01]  /*13290*/  @!P0 IMAD.MOV.U32 R13, RZ, RZ, R25 ;  /* 0x000000ffff0d8224 */ /* 0x000fe200078e0019 */
[----:B------:R-:W-:Y:S01]  /*132a0*/  PRMT R220, RZ, 0x7610, R220 ;  /* 0x00007610ffdc7816 */ /* 0x000fe200000000dc */
[----:B------:R-:W2:Y:S04]  /*132b0*/  LDL R29, [R1+0x11a0] ;  /* 0x0011a000011d7983 */ /* 0x000ea80000100800 */
[----:B------:R0:W2:Y:S02]  /*132c0*/  @!P0 LDG.E.U16 R239, desc[UR58][R12.64] ;  /* 0x0000003a0cef8981 */ /* 0x0000a4000c1e1500 */
[----:B0-----:R-:W-:-:S02]  /*132d0*/  @!P0 IMAD.MOV.U32 R12, RZ, RZ, R30 ;  /* 0x000000ffff0c8224 */ /* 0x001fc400078e001e */
[----:B------:R-:W-:-:S05]  /*132e0*/  @!P0 IMAD.MOV.U32 R13, RZ, RZ, R41 ;  /* 0x000000ffff0d8224 */ /* 0x000fca00078e0029 */
[----:B------:R0:W2:Y:S02]  /*132f0*/  @!P0 LDG.E.U16 R232, desc[UR58][R12.64] ;  /* 0x0000003a0ce88981 */ /* 0x0000a4000c1e1500 */
[----:B0-----:R-:W-:Y:S02]  /*13300*/  @!P0 IMAD.MOV.U32 R12, RZ, RZ, R27 ;  /* 0x000000ffff0c8224 */ /* 0x001fe400078e001b */
[----:B------:R-:W-:-:S05]  /*13310*/  @!P0 IMAD.MOV.U32 R13, RZ, RZ, R45 ;  /* 0x000000ffff0d8224 */ /* 0x000fca00078e002d */
[----:B------:R4:W2:Y:S01]  /*13320*/  @!P0 LDG.E.U16 R229, desc[UR58][R12.64] ;  /* 0x0000003a0ce58981 */ /* 0x0008a2000c1e1500 */
[----:B------:R-:W-:Y:S02]  /*13330*/  PRMT R214, RZ, 0x7610, R214 ;  /* 0x00007610ffd67816 */ /* 0x000fe400000000d6 */
[----:B------:R-:W-:Y:S02]  /*13340*/  PRMT R213, RZ, 0x7610, R213 ;  /* 0x00007610ffd57816 */ /* 0x000fe400000000d5 */
[----:B------:R-:W-:Y:S02]  /*13350*/  PRMT R205, RZ, 0x7610, R205 ;  /* 0x00007610ffcd7816 */ /* 0x000fe400000000cd */
[----:B------:R-:W-:Y:S02]  /*13360*/  PRMT R204, RZ, 0x7610, R204 ;  /* 0x00007610ffcc7816 */ /* 0x000fe400000000cc */
[----:B------:R-:W-:Y:S02]  /*13370*/  PRMT R203, RZ, 0x7610, R203 ;  /* 0x00007610ffcb7816 */ /* 0x000fe400000000cb */
[----:B------:R-:W-:-:S02]  /*13380*/  PRMT R202, RZ, 0x7610, R202 ;  /* 0x00007610ffca7816 */ /* 0x000fc400000000ca */
[----:B------:R-:W-:Y:S01]  /*13390*/  PRMT R201, RZ, 0x7610, R201 ;  /* 0x00007610ffc97816 */ /* 0x000fe200000000c9 */
[----:B----4-:R-:W-:Y:S02]  /*133a0*/  @!P0 IMAD.MOV.U32 R12, RZ, RZ, R24 ;  /* 0x000000ffff0c8224 */ /* 0x010fe400078e0018 */
[----:B---3--:R-:W-:-:S05]  /*133b0*/  @!P0 IMAD.MOV.U32 R13, RZ, RZ, R246 ;  /* 0x000000ffff0d8224 */ /* 0x008fca00078e00f6 */
[----:B------:R0:W3:Y:S02]  /*133c0*/  @!P0 LDG.E.U16 R220, desc[UR58][R12.64] ;  /* 0x0000003a0cdc8981 */ /* 0x0000e4000c1e1500 */
[----:B0-----:R-:W-:Y:S02]  /*133d0*/  @!P0 IMAD.MOV.U32 R13, RZ, RZ, R5 ;  /* 0x000000ffff0d8224 */ /* 0x001fe400078e0005 */
[----:B-1----:R-:W4:Y:S01]  /*133e0*/  LDL R5, [R1+0x118c] ;  /* 0x00118c0001057983 */ /* 0x002f220000100800 */
[----:B------:R-:W-:-:S05]  /*133f0*/  @!P0 IMAD.MOV.U32 R12, RZ, RZ, R42 ;  /* 0x000000ffff0c8224 */ /* 0x000fca00078e002a */
[----:B------:R0:W3:Y:S02]  /*13400*/  @!P0 LDG.E.U16 R214, desc[UR58][R12.64] ;  /* 0x0000003a0cd68981 */ /* 0x0000e4000c1e1500 */
[----:B0-----:R-:W-:Y:S02]  /*13410*/  @!P0 IMAD.MOV.U32 R12, RZ, RZ, R46 ;  /* 0x000000ffff0c8224 */ /* 0x001fe400078e002e */
[----:B------:R-:W-:Y:S02]  /*13420*/  @!P0 IMAD.MOV.U32 R13, RZ, RZ, R3 ;  /* 0x000000ffff0d8224 */ /* 0x000fe400078e0003 */
[----:B--2---:R-:W2:Y:S04]  /*13430*/  LDL R3, [R1+0x1190] ;  /* 0x0011900001037983 */ /* 0x004ea80000100800 */
[----:B------:R0:W3:Y:S02]  /*13440*/  @!P0 LDG.E.U16 R213, desc[UR58][R12.64] ;  /* 0x0000003a0cd58981 */ /* 0x0000e4000c1e1500 */
[----:B0-----:R-:W-:-:S02]  /*13450*/  @!P0 IMAD.MOV.U32 R12, RZ, RZ, R6 ;  /* 0x000000ffff0c8224 */ /* 0x001fc400078e0006 */
[----:B------:R-:W-:-:S05]  /*13460*/  @!P0 IMAD.MOV.U32 R13, RZ, RZ, R32 ;  /* 0x000000ffff0d8224 */ /* 0x000fca00078e0020 */
[----:B------:R0:W3:Y:S02]  /*13470*/  @!P0 LDG.E.U16 R205, desc[UR58][R12.64] ;  /* 0x0000003a0ccd8981 */ /* 0x0000e4000c1e1500 */
[----:B0-----:R-:W-:Y:S02]  /*13480*/  @!P0 IMAD.MOV.U32 R12, RZ, RZ, R251 ;  /* 0x000000ffff0c8224 */ /* 0x001fe400078e00fb */
[----:B------:R-:W-:-:S05]  /*13490*/  @!P0 IMAD.MOV.U32 R13, RZ, RZ, R250 ;  /* 0x000000ffff0d8224 */ /* 0x000fca00078e00fa */
[----:B------:R0:W3:Y:S02]  /*134a0*/  @!P0 LDG.E.U16 R204, desc[UR58][R12.64] ;  /* 0x0000003a0ccc8981 */ /* 0x0000e4000c1e1500 */
[----:B0-----:R-:W-:Y:S02]  /*134b0*/  @!P0 IMAD.MOV.U32 R12, RZ, RZ, R47 ;  /* 0x000000ffff0c8224 */ /* 0x001fe400078e002f */
[----:B------:R-:W-:-:S05]  /*134c0*/  @!P0 IMAD.MOV.U32 R13, RZ, RZ, R48 ;  /* 0x000000ffff0d8224 */ /* 0x000fca00078e0030 */
[----:B------:R0:W3:Y:S04]  /*134d0*/  @!P0 LDG.E.U16 R203, desc[UR58][R12.64] ;  /* 0x0000003a0ccb8981 */ /* 0x0000e8000c1e1500 */
[----:B------:R-:W-:Y:S01]  /*134e0*/  STL [R1+0x1420], R6 ;  /* 0x0014200601007387 */ /* 0x000fe20000100800 */
[----:B0-----:R-:W-:Y:S02]  /*134f0*/  @!P0 IMAD.MOV.U32 R12, RZ, RZ, R40 ;  /* 0x000000ffff0c8224 */ /* 0x001fe400078e0028 */
[----:B------:R-:W-:Y:S01]  /*13500*/  @!P0 IMAD.MOV.U32 R13, RZ, RZ, R43 ;  /* 0x000000ffff0d8224 */ /* 0x000fe200078e002b */
[----:B------:R-:W-:Y:S04]  /*13510*/  STL [R1+0x1428], R251 ;  /* 0x001428fb01007387 */ /* 0x000fe80000100800 */
[----:B------:R0:W3:Y:S04]  /*13520*/  @!P0 LDG.E.U16 R202, desc[UR58][R12.64] ;  /* 0x0000003a0cca8981 */ /* 0x0000e8000c1e1500 */
[----:B------:R-:W-:Y:S04]  /*13530*/  STL [R1+0x1424], R250 ;  /* 0x001424fa01007387 */ /* 0x000fe80000100800 */
[----:B------:R-:W3:Y:S01]  /*13540*/  LDL R43, [R1+0x117c] ;  /* 0x00117c00012b7983 */ /* 0x000ee20000100800 */
[----:B0-----:R-:W-:-:S02]  /*13550*/  @!P0 IMAD.MOV.U32 R12, RZ, RZ, R37 ;  /* 0x000000ffff0c8224 */ /* 0x001fc400078e0025 */
[----:B------:R-:W-:Y:S01]  /*13560*/  @!P0 IMAD.MOV.U32 R13, RZ, RZ, R39 ;  /* 0x000000ffff0d8224 */ /* 0x000fe200078e0027 */
[----:B------:R-:W3:Y:S04]  /*13570*/  LDL R40, [R1+0x116c] ;  /* 0x00116c0001287983 */ /* 0x000ee80000100800 */
[----:B------:R-:W3:Y:S04]  /*13580*/  LDL R39, [R1+0x1180] ;  /* 0x0011800001277983 */ /* 0x000ee80000100800 */
[----:B------:R0:W3:Y:S04]  /*13590*/  @!P0 LDG.E.U16 R201, desc[UR58][R12.64] ;  /* 0x0000003a0cc98981 */ /* 0x0000e8000c1e1500 */
[----:B------:R-:W3:Y:S01]  /*135a0*/  LDL R37, [R1+0x115c] ;  /* 0x00115c0001257983 */ /* 0x000ee20000100800 */
[----:B------:R-:W-:-:S03]  /*135b0*/  PRMT R200, RZ, 0x7610, R200 ;  /* 0x00007610ffc87816 */ /* 0x000fc600000000c8 */
[----:B------:R-:W-:Y:S01]  /*135c0*/  STS.U16 [R4+UR4+0x8380], R243 ;  /* 0x008380f304007988 */ /* 0x000fe20008000404 */
[----:B0-----:R-:W-:-:S03]  /*135d0*/  @!P0 IMAD.MOV.U32 R12, RZ, RZ, R28 ;  /* 0x000000ffff0c8224 */ /* 0x001fc600078e001c */
[----:B------:R-:W3:Y:S01]  /*135e0*/  LDL R28, [R1+0x1170] ;  /* 0x00117000011c7983 */ /* 0x000ee20000100800 */
[----:B------:R-:W-:-:S03]  /*135f0*/  @!P0 IMAD.MOV.U32 R13, RZ, RZ, R35 ;  /* 0x000000ffff0d8224 */ /* 0x000fc600078e0023 */
[----:B------:R-:W-:Y:S04]  /*13600*/  STS.U16 [R4+UR4+0xa380], R244 ;  /* 0x00a380f404007988 */ /* 0x000fe80008000404 */
[----:B------:R-:W-:Y:S04]  /*13610*/  STS.U16 [R4+UR4+0x8780], R241 ;  /* 0x008780f104007988 */ /* 0x000fe80008000404 */
[----:B------:R-:W-:Y:S04]  /*13620*/  STS.U16 [R4+UR4+0xa780], R242 ;  /* 0x00a780f204007988 */ /* 0x000fe80008000404 */
[----:B------:R0:W-:Y:S04]  /*13630*/  STS.U16 [R4+UR4+0x8b80], R199 ;  /* 0x008b80c704007988 */ /* 0x0001e80008000404 */
[----:B------:R1:W3:Y:S04]  /*13640*/  @!P0 LDG.E.U16 R200, desc[UR58][R12.64] ;  /* 0x0000003a0cc88981 */ /* 0x0002e8000c1e1500 */
[----:B------:R-:W3:Y:S01]  /*13650*/  LDL R35, [R1+0x1140] ;  /* 0x0011400001237983 */ /* 0x000ee20000100800 */
[----:B0-----:R-:W-:-:S02]  /*13660*/  PRMT R199, RZ, 0x7610, R199 ;  /* 0x00007610ffc77816 */ /* 0x001fc400000000c7 */
[----:B------:R-:W-:Y:S01]  /*13670*/  PRMT R198, RZ, 0x7610, R198 ;  /* 0x00007610ffc67816 */ /* 0x000fe200000000c6 */
[----:B------:R-:W3:Y:S01]  /*13680*/  LDL R47, [R1+0x113c] ;  /* 0x00113c00012f7983 */ /* 0x000ee20000100800 */
[----:B-1----:R-:W-:Y:S02]  /*13690*/  @!P0 IMAD.MOV.U32 R12, RZ, RZ, R29 ;  /* 0x000000ffff0c8224 */ /* 0x002fe400078e001d */
[----:B------:R-:W-:Y:S01]  /*136a0*/  @!P0 IMAD.MOV.U32 R13, RZ, RZ, R34 ;  /* 0x000000ffff0d8224 */ /* 0x000fe200078e0022 */
[----:B------:R-:W3:Y:S04]  /*136b0*/  LDL R29, [R1+0x114c] ;  /* 0x00114c00011d7983 */ /* 0x000ee80000100800 */
[----:B------:R-:W3:Y:S04]  /*136c0*/  LDL R34, [R1+0x1160] ;  /* 0x0011600001227983 */ /* 0x000ee80000100800 */
[----:B------:R4:W3:Y:S01]  /*136d0*/  @!P0 LDG.E.U16 R199, desc[UR58][R12.64] ;  /* 0x0000003a0cc78981 */ /* 0x0008e2000c1e1500 */
[----:B------:R-:W-:-:S03]  /*136e0*/  PRMT R197, RZ, 0x7610, R197 ;  /* 0x00007610ffc57816 */ /* 0x000fc600000000c5 */
[----:B------:R-:W-:Y:S04]  /*136f0*/  STS.U16 [R4+UR4+0xab80], R240 ;  /* 0x00ab80f004007988 */ /* 0x000fe80008000404 */
[----:B------:R-:W-:Y:S04]  /*13700*/  STS.U16 [R4+UR4+0x8f80], R176 ;  /* 0x008f80b004007988 */ /* 0x000fe80008000404 */
[----:B------:R0:W-:Y:S01]  /*13710*/  STS.U16 [R4+UR4+0xaf80], R178 ;  /* 0x00af80b204007988 */ /* 0x0001e20008000404 */
[----:B------:R-:W-:Y:S01]  /*13720*/  PRMT R196, RZ, 0x7610, R196 ;  /* 0x00007610ffc47816 */ /* 0x000fe200000000c4 */
[----:B----4-:R-:W-:-:S02]  /*13730*/  @!P0 IMAD.MOV.U32 R13, RZ, RZ, R5 ;  /* 0x000000ffff0d8224 */ /* 0x010fc400078e0005 */
[----:B------:R-:W4:Y:S04]  /*13740*/  LDL R5, [R1+0x1150] ;  /* 0x0011500001057983 */ /* 0x000f280000100800 */
[----:B------:R-:W4:Y:S01]  /*13750*/  LDL.LU R6, [R1+0xe3c] ;  /* 0x000e3c0001067983 */ /* 0x000f220000300800 */
[----:B--2---:R-:W-:-:S03]  /*13760*/  @!P0 IMAD.MOV.U32 R12, RZ, RZ, R3 ;  /* 0x000000ffff0c8224 */ /* 0x004fc600078e0003 */
[----:B------:R-:W2:Y:S04]  /*13770*/  LDL.LU R3, [R1+0xe10] ;  /* 0x000e100001037983 */ /* 0x000ea80000300800 */
[----:B------:R-:W2:Y:S04]  /*13780*/  LDL.LU R249, [R1+0xe2c] ;  /* 0x000e2c0001f97983 */ /* 0x000ea80000300800 */
[----:B------:R3:W2:Y:S04]  /*13790*/  @!P0 LDG.E.U16 R198, desc[UR58][R12.64] ;  /* 0x0000003a0cc68981 */ /* 0x0006a8000c1e1500 */
[----:B------:R-:W2:Y:S04]  /*137a0*/  LDL.LU R248, [R1+0xe00] ;  /* 0x000e000001f87983 */ /* 0x000ea80000300800 */
[----:B0-----:R-:W2:Y:S01]  /*137b0*/  LDL.LU R4, [R1+0xe1c] ;  /* 0x000e1c0001047983 */ /* 0x001ea20000300800 */
[----:B------:R-:W-:-:S02]  /*137c0*/  PRMT R195, RZ, 0x7610, R195 ;  /* 0x00007610ffc37816 */ /* 0x000fc400000000c3 */
[----:B------:R-:W-:Y:S02]  /*137d0*/  PRMT R194, RZ, 0x7610, R194 ;  /* 0x00007610ffc27816 */ /* 0x000fe400000000c2 */
[----:B------:R-:W-:Y:S02]  /*137e0*/  PRMT R193, RZ, 0x7610, R193 ;  /* 0x00007610ffc17816 */ /* 0x000fe400000000c1 */
[----:B------:R-:W-:Y:S02]  /*137f0*/  PRMT R192, RZ, 0x7610, R192 ;  /* 0x00007610ffc07816 */ /* 0x000fe400000000c0 */
[----:B------:R-:W-:Y:S01]  /*13800*/  PRMT R191, RZ, 0x7610, R191 ;  /* 0x00007610ffbf7816 */ /* 0x000fe200000000bf */
[----:B------:R0:W-:Y:S04]  /*13810*/  STS.U16 [R0+UR4+0xc00], R190 ;  /* 0x000c00be00007988 */ /* 0x0001e80008000404 */
[----:B------:R1:W-:Y:S01]  /*13820*/  STS.U16 [R0+UR4+0xe00], R189 ;  /* 0x000e00bd00007988 */ /* 0x0003e20008000404 */
[----:B------:R-:W-:-:S02]  /*13830*/  PRMT R188, RZ, 0x7610, R188 ;  /* 0x00007610ffbc7816 */ /* 0x000fc400000000bc */
[----:B------:R-:W-:Y:S01]  /*13840*/  PRMT R187, RZ, 0x7610, R187 ;  /* 0x00007610ffbb7816 */ /* 0x000fe200000000bb */
[----:B------:R1:W-:Y:S01]  /*13850*/  STS.U16 [R0+UR4+0xa00], R186 ;  /* 0x000a00ba00007988 */ /* 0x0003e20008000404 */
[----:B---3--:R-:W-:-:S03]  /*13860*/  @!P0 IMAD.MOV.U32 R13, RZ, RZ, R43 ;  /* 0x000000ffff0d8224 */ /* 0x008fc600078e002b */
[----:B------:R3:W-:Y:S04]  /*13870*/  STS.U16 [R0+UR4+0x800], R185 ;  /* 0x000800b900007988 */ /* 0x0007e80008000404 */
[----:B------:R-:W3:Y:S01]  /*13880*/  LDL R43, [R1+0x112c] ;  /* 0x00112c00012b7983 */ /* 0x000ee20000100800 */
[----:B------:R-:W-:Y:S01]  /*13890*/  @!P0 IMAD.MOV.U32 R12, RZ, RZ, R39 ;  /* 0x000000ffff0c8224 */ /* 0x000fe200078e0027 */
[----:B------:R-:W-:Y:S02]  /*138a0*/  PRMT R184, RZ, 0x7610, R184 ;  /* 0x00007610ffb87816 */ /* 0x000fe400000000b8 */
[----:B------:R-:W2:Y:S04]  /*138b0*/  LDL R39, [R1+0x1130] ;  /* 0x0011300001277983 */ /* 0x000ea80000100800 */
[----:B------:R0:W2:Y:S01]  /*138c0*/  @!P0 LDG.E.U16 R197, desc[UR58][R12.64] ;  /* 0x0000003a0cc58981 */ /* 0x0000a2000c1e1500 */
[----:B------:R-:W-:-:S02]  /*138d0*/  PRMT R183, RZ, 0x7610, R183 ;  /* 0x00007610ffb77816 */ /* 0x000fc400000000b7 */
[----:B------:R-:W-:Y:S01]  /*138e0*/  PRMT R182, RZ, 0x7610, R182 ;  /* 0x00007610ffb67816 */ /* 0x000fe200000000b6 */
[----:B------:R1:W-:Y:S01]  /*138f0*/  STS.U16 [R0+UR4+0x600], R181 ;  /* 0x000600b500007988 */ /* 0x0003e20008000404 */
[----:B------:R-:W-:-:S03]  /*13900*/  PRMT R180, RZ, 0x7610, R180 ;  /* 0x00007610ffb47816 */ /* 0x000fc600000000b4 */
[----:B------:R1:W-:Y:S01]  /*13910*/  STS.U16 [R0+UR4+0x400], R179 ;  /* 0x000400b300007988 */ /* 0x0003e20008000404 */
[----:B0-----:R-:W-:Y:S02]  /*13920*/  @!P0 IMAD.MOV.U32 R12, RZ, RZ, R28 ;  /* 0x000000ffff0c8224 */ /* 0x001fe400078e001c */
[----:B------:R-:W-:Y:S01]  /*13930*/  @!P0 IMAD.MOV.U32 R13, RZ, RZ, R40 ;  /* 0x000000ffff0d8224 */ /* 0x000fe200078e0028 */
[----:B------:R-:W2:Y:S04]  /*13940*/  LDL R28, [R1+0x1120] ;  /* 0x00112000011c7983 */ /* 0x000ea80000100800 */
[----:B------:R-:W2:Y:S04]  /*13950*/  LDL R40, [R1+0x111c] ;  /* 0x00111c0001287983 */ /* 0x000ea80000100800 */
[----:B------:R0:W2:Y:S01]  /*13960*/  @!P0 LDG.E.U16 R196, desc[UR58][R12.64] ;  /* 0x0000003a0cc48981 */ /* 0x0000a2000c1e1500 */
[----:B------:R-:W-:-:S03]  /*13970*/  PRMT R178, RZ, 0x7610, R178 ;  /* 0x00007610ffb27816 */ /* 0x000fc600000000b2 */
[----:B------:R1:W-:Y:S01]  /*13980*/  STS.U16 [R0+UR4+0x200], R177 ;  /* 0x000200b100007988 */ /* 0x0003e20008000404 */
[----:B------:R-:W-:-:S03]  /*13990*/  PRMT R176, RZ, 0x7610, R176 ;  /* 0x00007610ffb07816 */ /* 0x000fc600000000b0 */
[----:B------:R1:W-:Y:S01]  /*139a0*/  STS.U16 [R0+UR4+0x1e00], R175 ;  /* 0x001e00af00007988 */ /* 0x0003e20008000404 */
[----:B0-----:R-:W-:-:S03]  /*139b0*/  @!P0 IMAD.MOV.U32 R13, RZ, RZ, R37 ;  /* 0x000000ffff0d8224 */ /* 0x001fc600078e0025 */
[----:B------:R-:W2:Y:S04]  /*139c0*/  LDL R37, [R1+0x110c] ;  /* 0x00110c0001257983 */ /* 0x000ea80000100800 */
[----:B------:R0:W-:Y:S01]  /*139d0*/  STS.U16 [R0+UR4+0x2000], R174 ;  /* 0x002000ae00007988 */ /* 0x0001e20008000404 */
[----:B------:R-:W-:Y:S02]  /*139e0*/  PRMT R173, RZ, 0x7610, R173 ;  /* 0x00007610ffad7816 */ /* 0x000fe400000000ad */
[----:B------:R-:W-:Y:S02]  /*139f0*/  PRMT R172, RZ, 0x7610, R172 ;  /* 0x00007610ffac7816 */ /* 0x000fe400000000ac */
[----:B------:R-:W-:Y:S02]  /*13a00*/  PRMT R171, RZ, 0x7610, R171 ;  /* 0x00007610ffab7816 */ /* 0x000fe400000000ab */
[----:B------:R-:W-:-:S02]  /*13a10*/  PRMT R170, RZ, 0x7610, R170 ;  /* 0x00007610ffaa7816 */ /* 0x000fc400000000aa */
[----:B------:R-:W-:Y:S01]  /*13a20*/  PRMT R169, RZ, 0x7610, R169 ;  /* 0x00007610ffa97816 */ /* 0x000fe200000000a9 */
[----:B------:R-:W-:Y:S01]  /*13a30*/  @!P0 IMAD.MOV.U32 R12, RZ, RZ, R34 ;  /* 0x000000ffff0c8224 */ /* 0x000fe200078e0022 */
[----:B------:R-:W-:Y:S01]  /*13a40*/  PRMT R168, RZ, 0x7610, R168 ;  /* 0x00007610ffa87816 */ /* 0x000fe200000000a8 */
[----:B------:R-:W2:Y:S04]  /*13a50*/  LDL R34, [R1+0x1110] ;  /* 0x0011100001227983 */ /* 0x000ea80000100800 */
[----:B------:R1:W2:Y:S04]  /*13a60*/  @!P0 LDG.E.U16 R195, desc[UR58][R12.64] ;  /* 0x0000003a0cc38981 */ /* 0x0002a8000c1e1500 */
[----:B------:R0:W-:Y:S04]  /*13a70*/  STS.U16 [R0+UR4+0x3000], R167 ;  /* 0x003000a700007988 */ /* 0x0001e80008000404 */
[----:B------:R0:W-:Y:S01]  /*13a80*/  STS.U16 [R0+UR4+0x3200], R166 ;  /* 0x003200a600007988 */ /* 0x0001e20008000404 */
[----:B-1----:R-:W-:-:S03]  /*13a90*/  @!P0 IMAD.MOV.U32 R13, RZ, RZ, R29 ;  /* 0x000000ffff0d8224 */ /* 0x002fc600078e001d */
[----:B------:R-:W2:Y:S01]  /*13aa0*/  LDL R29, [R1+0x10fc] ;  /* 0x0010fc00011d7983 */ /* 0x000ea20000100800 */
[----:B------:R-:W-:Y:S02]  /*13ab0*/  PRMT R165, RZ, 0x7610, R165 ;  /* 0x00007610ffa57816 */ /* 0x000fe400000000a5 */
[----:B------:R-:W-:Y:S01]  /*13ac0*/  PRMT R164, RZ, 0x7610, R164 ;  /* 0x00007610ffa47816 */ /* 0x000fe200000000a4 */
[----:B------:R-:W2:Y:S01]  /*13ad0*/  LDL R49, [R1+0xf0c] ;  /* 0x000f0c0001317983 */ /* 0x000ea20000100800 */
[----:B------:R-:W-:-:S03]  /*13ae0*/  PRMT R163, RZ, 0x7610, R163 ;  /* 0x00007610ffa37816 */ /* 0x000fc600000000a3 */
[----:B------:R-:W2:Y:S01]  /*13af0*/  LDL R48, [R1+0xefc] ;  /* 0x000efc0001307983 */ /* 0x000ea20000100800 */
[----:B----4-:R-:W-:-:S03]  /*13b00*/  @!P0 IMAD.MOV.U32 R12, RZ, RZ, R5 ;  /* 0x000000ffff0c8224 */ /* 0x010fc600078e0005 */
[----:B------:R-:W4:Y:S04]  /*13b10*/  LDL R5, [R1+0x1100] ;  /* 0x0011000001057983 */ /* 0x000f280000100800 */
[----:B------:R1:W4:Y:S02]  /*13b20*/  @!P0 LDG.E.U16 R194, desc[UR58][R12.64] ;  /* 0x0000003a0cc28981 */ /* 0x000324000c1e1500 */
[----:B-1----:R-:W-:Y:S02]  /*13b30*/  @!P0 IMAD.MOV.U32 R12, RZ, RZ, R35 ;  /* 0x000000ffff0c8224 */ /* 0x002fe400078e0023 */
        /* <DEDUP_REMOVED lines=9> */
[----:B-1----:R-:W-:Y:S02]  /*13bd0*/  @!P0 IMAD.MOV.U32 R12, RZ, RZ, R28 ;  /* 0x000000ffff0c8224 */ /* 0x002fe400078e001c */
[----:B------:R-:W2:Y:S01]  /*13be0*/  LDL R28, [R1+0x10d0] ;  /* 0x0010d000011c7983 */ /* 0x000ea20000100800 */
[----:B------:R-:W-:-:S03]  /*13bf0*/  @!P0 IMAD.MOV.U32 R13, RZ, RZ, R40 ;  /* 0x000000ffff0d8224 */ /* 0x000fc600078e0028 */
[----:B------:R-:W2:Y:S04]  /*13c00*/  LDL R40, [R1+0x10cc] ;  /* 0x0010cc0001287983 */ /* 0x000ea80000100800 */
[----:B------:R1:W2:Y:S02]  /*13c10*/  @!P0 LDG.E.U16 R191, desc[UR58][R12.64] ;  /* 0x0000003a0cbf8981 */ /* 0x0002a4000c1e1500 */
[----:B-1----:R-:W-:Y:S02]  /*13c20*/  @!P0 IMAD.MOV.U32 R13, RZ, RZ, R37 ;  /* 0x000000ffff0d8224 */ /* 0x002fe400078e0025 */
[----:B------:R-:W2:Y:S01]  /*13c30*/  LDL R37, [R1+0x10bc] ;  /* 0x0010bc0001257983 */ /* 0x000ea20000100800 */
[----:B------:R-:W-:Y:S02]  /*13c40*/  PRMT R190, RZ, 0x7610, R190 ;  /* 0x00007610ffbe7816 */ /* 0x000fe400000000be */
[----:B------:R-:W-:Y:S01]  /*13c50*/  PRMT R189, RZ, 0x7610, R189 ;  /* 0x00007610ffbd7816 */ /* 0x000fe200000000bd */
[----:B------:R-:W-:-:S02]  /*13c60*/  @!P0 IMAD.MOV.U32 R12, RZ, RZ, R34 ;  /* 0x000000ffff0c8224 */ /* 0x000fc400078e0022 */
[----:B------:R-:W2:Y:S04]  /*13c70*/  LDL R34, [R1+0x10c0] ;  /* 0x0010c00001227983 */ /* 0x000ea80000100800 */
[----:B------:R1:W2:Y:S02]  /*13c80*/  @!P0 LDG.E.U16 R190, desc[UR58][R12.64] ;  /* 0x0000003a0cbe8981 */ /* 0x0002a4000c1e1500 */
[----:B-1----:R-:W-:Y:S02]  /*13c90*/  @!P0 IMAD.MOV.U32 R13, RZ, RZ, R29 ;  /* 0x000000ffff0d8224 */ /* 0x002fe400078e001d */
[----:B------:R-:W2:Y:S01]  /*13ca0*/  LDL R29, [R1+0x10ac] ;  /* 0x0010ac00011d7983 */ /* 0x000ea20000100800 */
[----:B------:R-:W-:Y:S01]  /*13cb0*/  PRMT R186, RZ, 0x7610, R186 ;  /* 0x00007610ffba7816 */ /* 0x000fe200000000ba */
[----:B----4-:R-:W-:-:S02]  /*13cc0*/  @!P0 IMAD.MOV.U32 R12, RZ, RZ, R5 ;  /* 0x000000ffff0c8224 */ /* 0x010fc400078e0005 */
        /* <DEDUP_REMOVED lines=74> */
[----:B0-----:R-:W-:Y:S01]  /*14170*/  PRMT R174, RZ, 0x7610, R174 ;  /* 0x00007610ffae7816 */ /* 0x001fe200000000ae */
[----:B------:R-:W-:-:S02]  /*14180*/  @!P0 IMAD.MOV.U32 R12, RZ, RZ, R34 ;  /* 0x000000ffff0c8224 */ /* 0x000fc400078e0022 */
[----:B------:R-:W2:Y:S04]  /*14190*/  LDL R34, [R1+0xfd0] ;  /* 0x000fd00001227983 */ /* 0x000ea80000100800 */
[----:B------:R0:W2:Y:S02]  /*141a0*/  @!P0 LDG.E.U16 R175, desc[UR58][R12.64] ;  /* 0x0000003a0caf8981 */ /* 0x0000a4000c1e1500 */
[----:B0-----:R-:W-:Y:S02]  /*141b0*/  @!P0 IMAD.MOV.U32 R13, RZ, RZ, R29 ;  /* 0x000000ffff0d8224 */ /* 0x001fe400078e001d */
[----:B------:R-:W2:Y:S01]  /*141c0*/  LDL R29, [R1+0xfbc] ;  /* 0x000fbc00011d7983 */ /* 0x000ea20000100800 */
[----:B----4-:R-:W-:-:S03]  /*141d0*/  @!P0 IMAD.MOV.U32 R12, RZ, RZ, R5 ;  /* 0x000000ffff0c8224 */ /* 0x010fc600078e0005 */
        /* <DEDUP_REMOVED lines=72> */
[----:B------:R-:W2:Y:S04]  /*14660*/  LDL R37, [R1+0xecc] ;  /* 0x000ecc0001257983 */ /* 0x000ea80000100800 */
[----:B------:R0:W-:Y:S04]  /*14670*/  STS.U16 [R0+UR4+0x2200], R160 ;  /* 0x002200a000007988 */ /* 0x0001e80008000404 */
[----:B------:R1:W-:Y:S01]  /*14680*/  STS.U16 [R0+UR4+0x2400], R159 ;  /* 0x0024009f00007988 */ /* 0x0003e20008000404 */
[----:B0-----:R-:W-:Y:S01]  /*14690*/  PRMT R160, RZ, 0x7610, R160 ;  /* 0x00007610ffa07816 */ /* 0x001fe200000000a0 */
[----:B------:R-:W-:Y:S01]  /*146a0*/  @!P0 IMAD.MOV.U32 R12, RZ, RZ, R34 ;  /* 0x000000ffff0c8224 */ /* 0x000fe200078e0022 */
[----:B------:R-:W-:Y:S01]  /*146b0*/  PRMT R158, RZ, 0x7610, R158 ;  /* 0x00007610ff9e7816 */ /* 0x000fe2000000009e */
[----:B------:R0:W-:Y:S01]  /*146c0*/  STS.U16 [R0+UR4+0x4800], R157 ;  /* 0x0048009d00007988 */ /* 0x0001e20008000404 */
[----:B-1----:R-:W-:-:S03]  /*146d0*/  PRMT R159, RZ, 0x7610, R159 ;  /* 0x00007610ff9f7816 */ /* 0x002fc6000000009f */
[----:B------:R1:W2:Y:S04]  /*146e0*/  @!P0 LDG.E.U16 R160, desc[UR58][R12.64] ;  /* 0x0000003a0ca08981 */ /* 0x0002a8000c1e1500 */
[----:B------:R-:W2:Y:S01]  /*146f0*/  LDL R34, [R1+0xed0] ;  /* 0x000ed00001227983 */ /* 0x000ea20000100800 */
[----:B-1----:R-:W-:Y:S01]  /*14700*/  @!P0 IMAD.MOV.U32 R13, RZ, RZ, R29 ;  /* 0x000000ffff0d8224 */ /* 0x002fe200078e001d */
[----:B0-----:R-:W-:Y:S02]  /*14710*/  PRMT R157, RZ, 0x7610, R157 ;  /* 0x00007610ff9d7816 */ /* 0x001fe4000000009d */
[----:B------:R0:W-:Y:S04]  /*14720*/  STS.U16 [R0+UR4+0x3e00], R156 ;  /* 0x003e009c00007988 */ /* 0x0001e80008000404 */
[----:B------:R-:W2:Y:S01]  /*14730*/  LDL R29, [R1+0xebc] ;  /* 0x000ebc00011d7983 */ /* 0x000ea20000100800 */
[----:B0-----:R-:W-:-:S02]  /*14740*/  PRMT R156, RZ, 0x7610, R156 ;  /* 0x00007610ff9c7816 */ /* 0x001fc4000000009c */
[----:B------:R-:W-:Y:S01]  /*14750*/  PRMT R155, RZ, 0x7610, R155 ;  /* 0x00007610ff9b7816 */ /* 0x000fe2000000009b */
[----:B----4-:R-:W-:Y:S02]  /*14760*/  @!P0 IMAD.MOV.U32 R12, RZ, RZ, R5 ;  /* 0x000000ffff0c8224 */ /* 0x010fe400078e0005 */
[----:B------:R-:W4:Y:S04]  /*14770*/  LDL R5, [R1+0xec0] ;  /* 0x000ec00001057983 */ /* 0x000f280000100800 */
[----:B------:R0:W4:Y:S02]  /*14780*/  @!P0 LDG.E.U16 R159, desc[UR58][R12.64] ;  /* 0x0000003a0c9f8981 */ /* 0x000124000c1e1500 */
[----:B0-----:R-:W-:Y:S02]  /*14790*/  @!P0 IMAD.MOV.U32 R12, RZ, RZ, R35 ;  /* 0x000000ffff0c8224 */ /* 0x001fe400078e0023 */
[----:B------:R-:W-:Y:S01]  /*147a0*/  @!P0 IMAD.MOV.U32 R13, RZ, RZ, R49 ;  /* 0x000000ffff0d8224 */ /* 0x000fe200078e0031 */
[----:B------:R-:W4:Y:S04]  /*147b0*/  LDL R35, [R1+0xeb0] ;  /* 0x000eb00001237983 */ /* 0x000f280000100800 */
[----:B------:R0:W4:Y:S02]  /*147c0*/  @!P0 LDG.E.U16 R158, desc[UR58][R12.64] ;  /* 0x0000003a0c9e8981 */ /* 0x000124000c1e1500 */
[----:B0-----:R-:W-:-:S02]  /*147d0*/  @!P0 IMAD.MOV.U32 R12, RZ, RZ, R47 ;  /* 0x000000ffff0c8224 */ /* 0x001fc400078e002f */
[----:B------:R-:W-:-:S05]  /*147e0*/  @!P0 IMAD.MOV.U32 R13, RZ, RZ, R48 ;  /* 0x000000ffff0d8224 */ /* 0x000fca00078e0030 */
[----:B------:R3:W4:Y:S02]  /*147f0*/  @!P0 LDG.E.U16 R157, desc[UR58][R12.64] ;  /* 0x0000003a0c9d8981 */ /* 0x000724000c1e1500 */
[----:B---3--:R-:W-:Y:S02]  /*14800*/  @!P0 IMAD.MOV.U32 R13, RZ, RZ, R43 ;  /* 0x000000ffff0d8224 */ /* 0x008fe400078e002b */
[----:B--2---:R-:W-:Y:S02]  /*14810*/  @!P0 IMAD.MOV.U32 R12, RZ, RZ, R39 ;  /* 0x000000ffff0c8224 */ /* 0x004fe400078e0027 */
[----:B------:R-:W2:Y:S04]  /*14820*/  LDL R39, [R1+0xea0] ;  /* 0x000ea00001277983 */ /* 0x000ea80000100800 */
[----:B------:R0:W3:Y:S02]  /*14830*/  @!P0 LDG.E.U16 R156, desc[UR58][R12.64] ;  /* 0x0000003a0c9c8981 */ /* 0x0000e4000c1e1500 */
[----:B0-----:R-:W-:-:S02]  /*14840*/  @!P0 IMAD.MOV.U32 R12, RZ, RZ, R28 ;  /* 0x000000ffff0c8224 */ /* 0x001fc400078e001c */
[----:B------:R-:W3:Y:S01]  /*14850*/  LDL R28, [R1+0xe90] ;  /* 0x000e9000011c7983 */ /* 0x000ee20000100800 */
[----:B------:R-:W-:-:S03]  /*14860*/  @!P0 IMAD.MOV.U32 R13, RZ, RZ, R40 ;  /* 0x000000ffff0d8224 */ /* 0x000fc600078e0028 */
[----:B------:R-:W2:Y:S04]  /*14870*/  LDL.LU R47, [R1+0xeac] ;  /* 0x000eac00012f7983 */ /* 0x000ea80000300800 */
[----:B------:R0:W3:Y:S02]  /*14880*/  @!P0 LDG.E.U16 R155, desc[UR58][R12.64] ;  /* 0x0000003a0c9b8981 */ /* 0x0000e4000c1e1500 */
[----:B0-----:R-:W-:Y:S02]  /*14890*/  @!P0 IMAD.MOV.U32 R13, RZ, RZ, R37 ;  /* 0x000000ffff0d8224 */ /* 0x001fe400078e0025 */
[----:B------:R-:W3:Y:S01]  /*148a0*/  LDL.LU R37, [R1+0xe9c] ;  /* 0x000e9c0001257983 */ /* 0x000ee20000300800 */
[----:B------:R-:W-:-:S03]  /*148b0*/  PRMT R154, RZ, 0x7610, R154 ;  /* 0x00007610ff9a7816 */ /* 0x000fc6000000009a */
[----:B------:R0:W-:Y:S04]  /*148c0*/  STS.U16 [R0+UR4+0x3400], R153 ;  /* 0x0034009900007988 */ /* 0x0001e80008000404 */
[----:B------:R1:W-:Y:S01]  /*148d0*/  STS.U16 [R0+UR4+0x3600], R152 ;  /* 0x0036009800007988 */ /* 0x0003e20008000404 */
[----:B0-----:R-:W-:Y:S01]  /*148e0*/  PRMT R153, RZ, 0x7610, R153 ;  /* 0x00007610ff997816 */ /* 0x001fe20000000099 */
[----:B------:R-:W-:Y:S02]  /*148f0*/  @!P0 IMAD.MOV.U32 R12, RZ, RZ, R34 ;  /* 0x000000ffff0c8224 */ /* 0x000fe400078e0022 */
[----:B------:R-:W3:Y:S04]  /*14900*/  LDL.LU R34, [R1+0xe8c] ;  /* 0x000e8c0001227983 */ /* 0x000ee80000300800 */
[----:B------:R0:W3:Y:S01]  /*14910*/  @!P0 LDG.E.U16 R154, desc[UR58][R12.64] ;  /* 0x0000003a0c9a8981 */ /* 0x0000e2000c1e1500 */
[----:B-1----:R-:W-:Y:S01]  /*14920*/  PRMT R152, RZ, 0x7610, R152 ;  /* 0x00007610ff987816 */ /* 0x002fe20000000098 */
[----:B0-----:R-:W-:-:S02]  /*14930*/  @!P0 IMAD.MOV.U32 R13, RZ, RZ, R29 ;  /* 0x000000ffff0d8224 */ /* 0x001fc400078e001d */
[----:B------:R-:W3:Y:S04]  /*14940*/  LDL.LU R29, [R1+0xe7c] ;  /* 0x000e7c00011d7983 */ /* 0x000ee80000300800 */
[----:B------:R0:W-:Y:S02]  /*14950*/  STS.U16 [R0+UR4+0x4a00], R23 ;  /* 0x004a001700007988 */ /* 0x0001e40008000404 */
[----:B0-----:R-:W-:Y:S01]  /*14960*/  PRMT R23, RZ, 0x7610, R23 ;  /* 0x00007610ff177816 */ /* 0x001fe20000000017 */
[----:B----4-:R-:W-:Y:S02]  /*14970*/  @!P0 IMAD.MOV.U32 R12, RZ, RZ, R5 ;  /* 0x000000ffff0c8224 */ /* 0x010fe400078e0005 */
[----:B------:R-:W4:Y:S04]  /*14980*/  LDL.LU R5, [R1+0xe80] ;  /* 0x000e800001057983 */ /* 0x000f280000300800 */
[----:B------:R0:W4:Y:S04]  /*14990*/  @!P0 LDG.E.U16 R153, desc[UR58][R12.64] ;  /* 0x0000003a0c998981 */ /* 0x000128000c1e1500 */
[----:B------:R-:W4:Y:S01]  /*149a0*/  LDL R51, [R1+0xe60] ;  /* 0x000e600001337983 */ /* 0x000f220000100800 */
[----:B0-----:R-:W-:-:S03]  /*149b0*/  @!P0 IMAD.MOV.U32 R12, RZ, RZ, R35 ;  /* 0x000000ffff0c8224 */ /* 0x001fc600078e0023 */
[----:B------:R-:W4:Y:S04]  /*149c0*/  LDL.LU R35, [R1+0xe70] ;  /* 0x000e700001237983 */ /* 0x000f280000300800 */
[----:B------:R-:W4:Y:S01]  /*149d0*/  LDL.LU R48, [R1+0xe6c] ;  /* 0x000e6c0001307983 */ /* 0x000f220000300800 */
[----:B--2---:R-:W-:-:S05]  /*149e0*/  @!P0 IMAD.MOV.U32 R13, RZ, RZ, R47 ;  /* 0x000000ffff0d8224 */ /* 0x004fca00078e002f */
[----:B------:R0:W2:Y:S02]  /*149f0*/  @!P0 LDG.E.U16 R152, desc[UR58][R12.64] ;  /* 0x0000003a0c988981 */ /* 0x0000a4000c1e1500 */
[----:B0-----:R-:W-:Y:S02]  /*14a00*/  @!P0 IMAD.MOV.U32 R12, RZ, RZ, R39 ;  /* 0x000000ffff0c8224 */ /* 0x001fe400078e0027 */
[----:B---3--:R-:W-:Y:S01]  /*14a10*/  @!P0 IMAD.MOV.U32 R13, RZ, RZ, R37 ;  /* 0x000000ffff0d8224 */ /* 0x008fe200078e0025 */
[----:B------:R-:W3:Y:S04]  /*14a20*/  LDL.LU R39, [R1+0xe5c] ;  /* 0x000e5c0001277983 */ /* 0x000ee80000300800 */
[----:B------:R-:W2:Y:S04]  /*14a30*/  LDL R50, [R1+0xe0c] ;  /* 0x000e0c0001327983 */ /* 0x000ea80000100800 */
[----:B------:R-:W2:Y:S04]  /*14a40*/  LDL.LU R49, [R1+0xe40] ;  /* 0x000e400001317983 */ /* 0x000ea80000300800 */
[----:B------:R0:W2:Y:S04]  /*14a50*/  @!P0 LDG.E.U16 R23, desc[UR58][R12.64] ;  /* 0x0000003a0c178981 */ /* 0x0000a8000c1e1500 */
[----:B------:R-:W2:Y:S04]  /*14a60*/  LDL.LU R43, [R1+0xe4c] ;  /* 0x000e4c00012b7983 */ /* 0x000ea80000300800 */
[----:B------:R-:W2:Y:S01]  /*14a70*/  LDL.LU R40, [R1+0xe30] ;  /* 0x000e300001287983 */ /* 0x000ea20000300800 */
[----:B0-----:R-:W-:-:S03]  /*14a80*/  @!P0 IMAD.MOV.U32 R12, RZ, RZ, R28 ;  /* 0x000000ffff0c8224 */ /* 0x001fc600078e001c */
[----:B------:R-:W2:Y:S01]  /*14a90*/  LDL.LU R28, [R1+0xe50] ;  /* 0x000e5000011c7983 */ /* 0x000ea20000300800 */
[----:B------:R-:W-:-:S03]  /*14aa0*/  @!P0 IMAD.MOV.U32 R13, RZ, RZ, R34 ;  /* 0x000000ffff0d8224 */ /* 0x000fc600078e0022 */
[----:B------:R0:W-:Y:S04]  /*14ab0*/  STS.U16 [R0+UR4+0x4c00], R22 ;  /* 0x004c001600007988 */ /* 0x0001e80008000404 */
[----:B------:R1:W-:Y:S01]  /*14ac0*/  STS.U16 [R0+UR4+0x3800], R21 ;  /* 0x0038001500007988 */ /* 0x0003e20008000404 */
[----:B0-----:R-:W-:Y:S02]  /*14ad0*/  PRMT R22, RZ, 0x7610, R22 ;  /* 0x00007610ff167816 */ /* 0x001fe40000000016 */
[----:B-1----:R-:W-:-:S04]  /*14ae0*/  PRMT R21, RZ, 0x7610, R21 ;  /* 0x00007610ff157816 */ /* 0x002fc80000000015 */
[----:B------:R0:W2:Y:S04]  /*14af0*/  @!P0 LDG.E.U16 R22, desc[UR58][R12.64] ;  /* 0x0000003a0c168981 */ /* 0x0000a8000c1e1500 */
[----:B------:R1:W-:Y:S01]  /*14b00*/  STS.U16 [R0+UR4+0x2e00], R20 ;  /* 0x002e001400007988 */ /* 0x0003e20008000404 */
[----:B0-----:R-:W-:Y:S01]  /*14b10*/  @!P0 IMAD.MOV.U32 R13, RZ, RZ, R29 ;  /* 0x000000ffff0d8224 */ /* 0x001fe200078e001d */
[----:B-1----:R-:W-:Y:S02]  /*14b20*/  PRMT R20, RZ, 0x7610, R20 ;  /* 0x00007610ff147816 */ /* 0x002fe40000000014 */
[----:B------:R0:W-:Y:S04]  /*14b30*/  STS.U16 [R0+UR4+0x3a00], R19 ;  /* 0x003a001300007988 */ /* 0x0001e80008000404 */
[----:B------:R1:W-:Y:S01]  /*14b40*/  STS.U16 [R0+UR4+0x3c00], R18 ;  /* 0x003c001200007988 */ /* 0x0003e20008000404 */
[----:B0-----:R-:W-:-:S02]  /*14b50*/  PRMT R19, RZ, 0x7610, R19 ;  /* 0x00007610ff137816 */ /* 0x001fc40000000013 */
[----:B-1----:R-:W-:Y:S01]  /*14b60*/  PRMT R18, RZ, 0x7610, R18 ;  /* 0x00007610ff127816 */ /* 0x002fe20000000012 */
[----:B------:R0:W-:Y:S01]  /*14b70*/  STL [R1+0x142c], R6 ;  /* 0x00142c0601007387 */ /* 0x0001e20000100800 */
[----:B----4-:R-:W-:-:S05]  /*14b80*/  @!P0 IMAD.MOV.U32 R12, RZ, RZ, R5 ;  /* 0x000000ffff0c8224 */ /* 0x010fca00078e0005 */
[----:B------:R1:W4:Y:S02]  /*14b90*/  @!P0 LDG.E.U16 R21, desc[UR58][R12.64] ;  /* 0x0000003a0c158981 */ /* 0x000324000c1e1500 */
[----:B-1----:R-:W-:Y:S02]  /*14ba0*/  @!P0 IMAD.MOV.U32 R12, RZ, RZ, R35 ;  /* 0x000000ffff0c8224 */ /* 0x002fe400078e0023 */
[----:B------:R-:W-:-:S05]  /*14bb0*/  @!P0 IMAD.MOV.U32 R13, RZ, RZ, R48 ;  /* 0x000000ffff0d8224 */ /* 0x000fca00078e0030 */
[----:B------:R1:W4:Y:S02]  /*14bc0*/  @!P0 LDG.E.U16 R20, desc[UR58][R12.64] ;  /* 0x0000003a0c148981 */ /* 0x000324000c1e1500 */
[----:B-1----:R-:W-:Y:S02]  /*14bd0*/  @!P0 IMAD.MOV.U32 R12, RZ, RZ, R51 ;  /* 0x000000ffff0c8224 */ /* 0x002fe400078e0033 */
[----:B---3--:R-:W-:-:S05]  /*14be0*/  @!P0 IMAD.MOV.U32 R13, RZ, RZ, R39 ;  /* 0x000000ffff0d8224 */ /* 0x008fca00078e0027 */
[----:B------:R2:W3:Y:S02]  /*14bf0*/  @!P0 LDG.E.U16 R19, desc[UR58][R12.64] ;  /* 0x0000003a0c138981 */ /* 0x0004e4000c1e1500 */
[----:B--2---:R-:W-:Y:S02]  /*14c00*/  @!P0 IMAD.MOV.U32 R13, RZ, RZ, R43 ;  /* 0x000000ffff0d8224 */ /* 0x004fe400078e002b */
[----:B------:R-:W-:-:S05]  /*14c10*/  @!P0 IMAD.MOV.U32 R12, RZ, RZ, R28 ;  /* 0x000000ffff0c8224 */ /* 0x000fca00078e001c */
[----:B------:R1:W2:Y:S02]  /*14c20*/  @!P0 LDG.E.U16 R18, desc[UR58][R12.64] ;  /* 0x0000003a0c128981 */ /* 0x0002a4000c1e1500 */
[----:B-1----:R-:W-:Y:S02]  /*14c30*/  @!P0 IMAD.MOV.U32 R13, RZ, RZ, R6 ;  /* 0x000000ffff0d8224 */ /* 0x002fe400078e0006 */
[----:B0-----:R-:W4:Y:S01]  /*14c40*/  LDL.LU R6, [R1+0xe20] ;  /* 0x000e200001067983 */ /* 0x001f220000300800 */
[----:B------:R-:W-:-:S03]  /*14c50*/  @!P0 IMAD.MOV.U32 R12, RZ, RZ, R49 ;  /* 0x000000ffff0c8224 */ /* 0x000fc600078e0031 */
[----:B------:R0:W-:Y:S04]  /*14c60*/  STS.U16 [R0+UR4+0x2600], R17 ;  /* 0x0026001100007988 */ /* 0x0001e80008000404 */
[----:B------:R1:W-:Y:S01]  /*14c70*/  STS.U16 [R0+UR4+0x2800], R16 ;  /* 0x0028001000007988 */ /* 0x0003e20008000404 */
[----:B0-----:R-:W-:Y:S02]  /*14c80*/  PRMT R17, RZ, 0x7610, R17 ;  /* 0x00007610ff117816 */ /* 0x001fe40000000011 */
[----:B-1----:R-:W-:-:S04]  /*14c90*/  PRMT R16, RZ, 0x7610, R16 ;  /* 0x00007610ff107816 */ /* 0x002fc80000000010 */
[----:B------:R0:W2:Y:S04]  /*14ca0*/  @!P0 LDG.E.U16 R17, desc[UR58][R12.64] ;  /* 0x0000003a0c118981 */ /* 0x0000a8000c1e1500 */
[----:B------:R1:W-:Y:S01]  /*14cb0*/  STS.U16 [R0+UR4+0x2a00], R15 ;  /* 0x002a000f00007988 */ /* 0x0003e20008000404 */
[----:B0-----:R-:W-:Y:S02]  /*14cc0*/  @!P0 IMAD.MOV.U32 R12, RZ, RZ, R40 ;  /* 0x000000ffff0c8224 */ /* 0x001fe400078e0028 */
[----:B------:R-:W-:Y:S01]  /*14cd0*/  @!P0 IMAD.MOV.U32 R13, RZ, RZ, R249 ;  /* 0x000000ffff0d8224 */ /* 0x000fe200078e00f9 */
[----:B-1----:R-:W-:-:S04]  /*14ce0*/  PRMT R15, RZ, 0x7610, R15 ;  /* 0x00007610ff0f7816 */ /* 0x002fc8000000000f */
[----:B------:R0:W2:Y:S04]  /*14cf0*/  @!P0 LDG.E.U16 R16, desc[UR58][R12.64] ;  /* 0x0000003a0c108981 */ /* 0x0000a8000c1e1500 */
[----:B------:R1:W-:Y:S01]  /*14d00*/  STS.U16 [R0+UR4+0x2c00], R14 ;  /* 0x002c000e00007988 */ /* 0x0003e20008000404 */
[----:B0-----:R-:W-:Y:S01]  /*14d10*/  @!P0 IMAD.MOV.U32 R13, RZ, RZ, R4 ;  /* 0x000000ffff0d8224 */ /* 0x001fe200078e0004 */
[----:B-1----:R-:W-:Y:S02]  /*14d20*/  PRMT R14, RZ, 0x7610, R14 ;  /* 0x00007610ff0e7816 */ /* 0x002fe4000000000e */
[----:B------:R0:W-:Y:S02]  /*14d30*/  STS.U16 [R0+UR4], R7 ;  /* 0x0000000700007988 */ /* 0x0001e40008000404 */
[----:B0-----:R-:W-:Y:S01]  /*14d40*/  PRMT R7, RZ, 0x7610, R7 ;  /* 0x00007610ff077816 */ /* 0x001fe20000000007 */
[----:B----4-:R-:W-:-:S05]  /*14d50*/  @!P0 IMAD.MOV.U32 R12, RZ, RZ, R6 ;  /* 0x000000ffff0c8224 */ /* 0x010fca00078e0006 */
[----:B------:R0:W4:Y:S02]  /*14d60*/  @!P0 LDG.E.U16 R15, desc[UR58][R12.64] ;  /* 0x0000003a0c0f8981 */ /* 0x000124000c1e1500 */
[----:B0-----:R-:W-:Y:S02]  /*14d70*/  @!P0 IMAD.MOV.U32 R12, RZ, RZ, R3 ;  /* 0x000000ffff0c8224 */ /* 0x001fe400078e0003 */
[----:B------:R-:W-:-:S05]  /*14d80*/  @!P0 IMAD.MOV.U32 R13, RZ, RZ, R50 ;  /* 0x000000ffff0d8224 */ /* 0x000fca00078e0032 */
[----:B------:R0:W4:Y:S02]  /*14d90*/  @!P0 LDG.E.U16 R14, desc[UR58][R12.64] ;  /* 0x0000003a0c0e8981 */ /* 0x000124000c1e1500 */
[----:B0-----:R-:W-:Y:S02]  /*14da0*/  @!P0 IMAD.MOV.U32 R12, RZ, RZ, R248 ;  /* 0x000000ffff0c8224 */ /* 0x001fe400078e00f8 */
[----:B------:R-:W-:-:S05]  /*14db0*/  @!P0 IMAD.MOV.U32 R13, RZ, RZ, R252 ;  /* 0x000000ffff0d8224 */ /* 0x000fca00078e00fc */
[----:B------:R-:W4:Y:S01]  /*14dc0*/  @!P0 LDG.E.U16 R7, desc[UR58][R12.64] ;  /* 0x0000003a0c078981 */ /* 0x000f22000c1e1500 */
[----:B------:R-:W-:-:S03]  /*14dd0*/  LOP3.LUT R50, R0, 0x20, RZ, 0x3c, !PT ;  /* 0x0000002000327812 */ /* 0x000fc600078e3cff */
[----:B------:R-:W-:Y:S04]  /*14de0*/  STS.U16 [R0+UR4+0x1000], R212 ;  /* 0x001000d400007988 */ /* 0x000fe80008000404 */
        /* <DEDUP_REMOVED lines=64> */
[----:B------:R-:W-:Y:S04]  /*151f0*/  STL [R1+0x1430], R249 ;  /* 0x001430f901007387 */ /* 0x000fe80000100800 */
        /* <DEDUP_REMOVED lines=13> */
[----:B------:R-:W-:Y:S04]  /*152d0*/  STS.U16 [R50+UR4+0x4700], R168 ;  /* 0x004700a832007988 */ /* 0x000fe80008000404 */
[----:B------:R-:W-:Y:S04]  /*152e0*/  STL.64 [R1+0x1bf8], R150 ;  /* 0x001bf89601007387 */ /* 0x000fe80000100a00 */
[----:B------:R-:W-:Y:S04]  /*152f0*/  STS.U16 [R50+UR4+0x4900], R167 ;  /* 0x004900a732007988 */ /* 0x000fe80008000404 */
[----:B------:R-:W-:Y:S04]  /*15300*/  STL [R1+0x1bf0], R149 ;  /* 0x001bf09501007387 */ /* 0x000fe80000100800 */
[----:B------:R-:W-:Y:S04]  /*15310*/  STS.U16 [R50+UR4+0x4b00], R166 ;  /* 0x004b00a632007988 */ /* 0x000fe80008000404 */
[----:B------:R-:W-:Y:S04]  /*15320*/  STL.64 [R1+0x1be8], R48 ;  /* 0x001be83001007387 */ /* 0x000fe80000100a00 */
        /* <DEDUP_REMOVED lines=23> */
[----:B------:R0:W-:Y:S04]  /*154a0*/  STL.64 [R1+0x1b88], R24 ;  /* 0x001b881801007387 */ /* 0x0001e80000100a00 */
[----:B------:R-:W-:Y:S04]  /*154b0*/  STS.U16 [R50+UR4+0x6500], R153 ;  /* 0x0065009932007988 */ /* 0x000fe80008000404 */
[----:B------:R-:W-:Y:S04]  /*154c0*/  STS.U16 [R50+UR4+0x6700], R152 ;  /* 0x0067009832007988 */ /* 0x000fe80008000404 */
[----:B0-----:R-:W4:Y:S04]  /*154d0*/  LDL.LU.64 R24, [R1+0xc00] ;  /* 0x000c000001187983 */ /* 0x001f280000300a00 */
[----:B------:R-:W4:Y:S04]  /*154e0*/  LDL.LU.64 R26, [R1+0xc08] ;  /* 0x000c0800011a7983 */ /* 0x000f280000300a00 */
[----:B------:R-:W-:Y:S04]  /*154f0*/  STS.U16 [R50+UR4+0x6900], R23 ;  /* 0x0069001732007988 */ /* 0x000fe80008000404 */
[----:B------:R-:W4:Y:S04]  /*15500*/  LDL.LU.64 R28, [R1+0xc10] ;  /* 0x000c1000011c7983 */ /* 0x000f280000300a00 */
[----:B------:R-:W-:Y:S04]  /*15510*/  STS.U16 [R50+UR4+0x6b00], R22 ;  /* 0x006b001632007988 */ /* 0x000fe80008000404 */
[----:B------:R-:W4:Y:S04]  /*15520*/  LDL.LU.64 R30, [R1+0xc18] ;  /* 0x000c1800011e7983 */ /* 0x000f280000300a00 */
[----:B------:R-:W-:Y:S04]  /*15530*/  STS.U16 [R50+UR4+0x6d00], R21 ;  /* 0x006d001532007988 */ /* 0x000fe80008000404 */
[----:B------:R-:W4:Y:S04]  /*15540*/  LDL.LU.64 R32, [R1+0xc20] ;  /* 0x000c200001207983 */ /* 0x000f280000300a00 */
[----:B------:R-:W-:Y:S04]  /*15550*/  STS.U16 [R50+UR4+0x6f00], R20 ;  /* 0x006f001432007988 */ /* 0x000fe80008000404 */
[----:B------:R-:W4:Y:S04]  /*15560*/  LDL.LU.64 R34, [R1+0xc28] ;  /* 0x000c280001227983 */ /* 0x000f280000300a00 */
[----:B---3--:R-:W-:Y:S04]  /*15570*/  STS.U16 [R50+UR4+0x7100], R19 ;  /* 0x0071001332007988 */ /* 0x008fe80008000404 */
[----:B------:R-:W3:Y:S04]  /*15580*/  LDL.LU.64 R36, [R1+0xc30] ;  /* 0x000c300001247983 */ /* 0x000ee80000300a00 */
[----:B--2---:R-:W-:Y:S04]  /*15590*/  STS.U16 [R50+UR4+0x7300], R18 ;  /* 0x0073001232007988 */ /* 0x004fe80008000404 */
[----:B------:R-:W3:Y:S04]  /*155a0*/  LDL.LU.64 R38, [R1+0xc38] ;  /* 0x000c380001267983 */ /* 0x000ee80000300a00 */
[----:B------:R-:W-:Y:S04]  /*155b0*/  STS.U16 [R50+UR4+0x7500], R17 ;  /* 0x0075001132007988 */ /* 0x000fe80008000404 */
[----:B------:R-:W3:Y:S04]  /*155c0*/  LDL.LU.64 R40, [R1+0xc40] ;  /* 0x000c400001287983 */ /* 0x000ee80000300a00 */
[----:B------:R-:W-:Y:S04]  /*155d0*/  STS.U16 [R50+UR4+0x7700], R16 ;  /* 0x0077001032007988 */ /* 0x000fe80008000404 */
[----:B------:R-:W3:Y:S04]  /*155e0*/  LDL.LU.64 R42, [R1+0xc48] ;  /* 0x000c4800012a7983 */ /* 0x000ee80000300a00 */
[----:B----4-:R-:W-:Y:S04]  /*155f0*/  STS.U16 [R50+UR4+0x7900], R15 ;  /* 0x0079000f32007988 */ /* 0x010fe80008000404 */
[----:B------:R-:W3:Y:S04]  /*15600*/  LDL.LU.64 R44, [R1+0xc50] ;  /* 0x000c5000012c7983 */ /* 0x000ee80000300a00 */
[----:B------:R-:W-:Y:S04]  /*15610*/  STS.U16 [R50+UR4+0x7b00], R14 ;  /* 0x007b000e32007988 */ /* 0x000fe80008000404 */
[----:B------:R-:W3:Y:S04]  /*15620*/  LDL.LU.64 R46, [R1+0xc58] ;  /* 0x000c5800012e7983 */ /* 0x000ee80000300a00 */
[----:B------:R0:W-:Y:S04]  /*15630*/  STS.U16 [R50+UR4+0x7d00], R7 ;  /* 0x007d000732007988 */ /* 0x0001e80008000404 */
[----:B------:R-:W3:Y:S01]  /*15640*/  LDL.LU.64 R48, [R1+0xc60] ;  /* 0x000c600001307983 */ /* 0x000ee20000300a00 */
[----:B------:R1:W-:Y:S06]  /*15650*/  MEMBAR.ALL.CTA ;  /* 0x0000000000007992 */ /* 0x0003ec0000008000 */
[----:B-1----:R-:W1:Y:S04]  /*15660*/  FENCE.VIEW.ASYNC.S ;  /* 0x00000000000073c6 */ /* 0x002e680000000000 */
[----:B0-----:R-:W3:Y:S04]  /*15670*/  LDL.LU.64 R50, [R1+0xc68] ;  /* 0x000c680001327983 */ /* 0x001ee80000300a00 */
[----:B------:R-:W3:Y:S04]  /*15680*/  LDL.LU.64 R52, [R1+0xc70] ;  /* 0x000c700001347983 */ /* 0x000ee80000300a00 */
        /* <DEDUP_REMOVED lines=48> */
[----:B------:R-:W3:Y:S01]  /*15990*/  LDL.LU.64 R150, [R1+0xdf8] ;  /* 0x000df80001967983 */ /* 0x000ee20000300a00 */
[----:B-1----:R-:W-:Y:S06]  /*159a0*/  BAR.SYNC.DEFER_BLOCKING 0x0 ;  /* 0x0000000000007b1d */ /* 0x002fec0000010000 */
[----:B---3--:R-:W-:-:S06]  /*159b0*/  WARPGROUP.ARRIVE ;  /* 0x00000000000079c5 */ /* 0x008fcc0000000000 */
[----:B------:R-:W-:Y:S03]  /*159c0*/  HGMMA.64x256x16.F32 R24, gdesc[UR32].tnspA, R24, gsb0 ;  /* 0x23e00000201879f0 */ /* 0x000fe60008000818 */
[----:B------:R-:W-:Y:S02]  /*159d0*/  WARPGROUP.DEPBAR.LE gsb0, 0x0 ;  /* 0x00008000000079c5 */ /* 0x000fe40000010000 */
[----:B------:R-:W-:-:S15]  /*159e0*/  WARPGROUP.ARRIVE ;  /* 0x00000000000079c5 */ /* 0x000fde0000000000 */
[----:B------:R-:W-:-:S08]  /*159f0*/  NOP ;  /* 0x0000000000007918 */ /* 0x000fd00000000000 */
[----:B------:R-:W-:Y:S03]  /*15a00*/  HGMMA.64x256x16.F32 R24, gdesc[UR8].tnspA, R24, gsb0 ;  /* 0x23e00000081879f0 */ /* 0x000fe60008000818 */
[----:B------:R-:W-:Y:S02]  /*15a10*/  WARPGROUP.DEPBAR.LE gsb0, 0x0 ;  /* 0x00008000000079c5 */ /* 0x000fe40000010000 */
[----:B------:R0:W-:Y:S04]  /*15a20*/  STL.64 [R1+0xc00], R24 ;  /* 0x000c001801007387 */ /* 0x0001e80000100a00 */
        /* <DEDUP_REMOVED lines=58> */
[----:B------:R4:W-:Y:S01]  /*15dd0*/  STL.64 [R1+0xdd8], R142 ;  /* 0x000dd88e01007387 */ /* 0x0009e20000100a00 */
[----:B------:R-:W-:-:S03]  /*15de0*/  IMAD.MOV.U32 R192, RZ, RZ, R25 ;  /* 0x000000ffffc07224 */ /* 0x000fc600078e0019 */
[----:B------:R4:W-:Y:S01]  /*15df0*/  STL.64 [R1+0xde0], R144 ;  /* 0x000de09001007387 */ /* 0x0009e20000100a00 */
[----:B------:R-:W-:-:S03]  /*15e00*/  IMAD.MOV.U32 R156, RZ, RZ, R24 ;  /* 0x000000ffff9c7224 */ /* 0x000fc600078e0018 */
[----:B------:R4:W-:Y:S01]  /*15e10*/  STL.64 [R1+0xde8], R146 ;  /* 0x000de89201007387 */ /* 0x0009e20000100a00 */
[----:B------:R-:W-:-:S03]  /*15e20*/  IMAD.MOV.U32 R194, RZ, RZ, R27 ;  /* 0x000000ffffc27224 */ /* 0x000fc600078e001b */
[----:B------:R4:W-:Y:S01]  /*15e30*/  STL.64 [R1+0xdf0], R148 ;  /* 0x000df09401007387 */ /* 0x0009e20000100a00 */
[----:B------:R-:W-:-:S03]  /*15e40*/  IMAD.MOV.U32 R157, RZ, RZ, R26 ;  /* 0x000000ffff9d7224 */ /* 0x000fc600078e001a */
[----:B------:R4:W-:Y:S04]  /*15e50*/  STL.64 [R1+0xdf8], R150 ;  /* 0x000df89601007387 */ /* 0x0009e80000100a00 */
[----:B0-----:R-:W4:Y:S04]  /*15e60*/  LDL.LU.64 R24, [R1+0xa00] ;  /* 0x000a000001187983 */ /* 0x001f280000300a00 */
[----:B-1----:R-:W4:Y:S04]  /*15e70*/  LDL.LU.64 R26, [R1+0xa08] ;  /* 0x000a0800011a7983 */ /* 0x002f280000300a00 */
[----:B--2---:R-:W2:Y:S04]  /*15e80*/  LDL.LU.64 R28, [R1+0xa10] ;  /* 0x000a1000011c7983 */ /* 0x004ea80000300a00 */
[----:B---3--:R-:W2:Y:S04]  /*15e90*/  LDL.LU.64 R30, [R1+0xa18] ;  /* 0x000a1800011e7983 */ /* 0x008ea80000300a00 */
[----:B----4-:R-:W2:Y:S04]  /*15ea0*/  LDL.LU.64 R32, [R1+0xa20] ;  /* 0x000a200001207983 */ /* 0x010ea80000300a00 */
[----:B------:R-:W2:Y:S04]  /*15eb0*/  LDL.LU.64 R34, [R1+0xa28] ;  /* 0x000a280001227983 */ /* 0x000ea80000300a00 */
        /* <DEDUP_REMOVED lines=9> */
[----:B------:R-:W2:Y:S01]  /*15f50*/  LDL.LU.64 R54, [R1+0xa78] ;  /* 0x000a780001367983 */ /* 0x000ea20000300a00 */
[----:B------:R-:W-:-:S03]  /*15f60*/  IMAD.MOV.U32 R20, RZ, RZ, R65 ;  /* 0x000000ffff147224 */ /* 0x000fc600078e0041 */
        /* <DEDUP_REMOVED lines=29> */
[----:B------:R-:W-:Y:S02]  /*16140*/  IMAD.MOV.U32 R172, RZ, RZ, R97 ;  /* 0x000000ffffac7224 */ /* 0x000fe400078e0061 */
[----:B------:R-:W-:Y:S01]  /*16150*/  IMAD.MOV.U32 R168, RZ, RZ, R96 ;  /* 0x000000ffffa87224 */ /* 0x000fe200078e0060 */
[----:B------:R-:W2:Y:S01]  /*16160*/  LDL.LU.64 R92, [R1+0xb10] ;  /* 0x000b1000015c7983 */ /* 0x000ea20000300a00 */
[----:B------:R-:W-:Y:S02]  /*16170*/  IMAD.MOV.U32 R173, RZ, RZ, R99 ;  /* 0x000000ffffad7224 */ /* 0x000fe400078e0063 */
[----:B------:R-:W-:Y:S01]  /*16180*/  IMAD.MOV.U32 R169, RZ, RZ, R98 ;  /* 0x000000ffffa97224 */ /* 0x000fe200078e0062 */
[----:B------:R-:W2:Y:S01]  /*16190*/  LDL.LU.64 R94, [R1+0xb18] ;  /* 0x000b1800015e7983 */ /* 0x000ea20000300a00 */
[----:B------:R-:W-:Y:S02]  /*161a0*/  IMAD.MOV.U32 R180, RZ, RZ, R101 ;  /* 0x000000ffffb47224 */ /* 0x000fe400078e0065 */
[----:B------:R-:W-:Y:S01]  /*161b0*/  IMAD.MOV.U32 R176, RZ, RZ, R100 ;  /* 0x000000ffffb07224 */ /* 0x000fe200078e0064 */
[----:B------:R-:W2:Y:S01]  /*161c0*/  LDL.LU.64 R96, [R1+0xb20] ;  /* 0x000b200001607983 */ /* 0x000ea20000300a00 */
[----:B------:R-:W-:-:S02]  /*161d0*/  IMAD.MOV.U32 R181, RZ, RZ, R103 ;  /* 0x000000ffffb57224 */ /* 0x000fc400078e0067 */
        /* <DEDUP_REMOVED lines=56> */
[----:B------:R-:W-:Y:S01]  /*16560*/  UMOV UR36, UR32 ;  /* 0x0000002000247c82 */ /* 0x000fe20008000000 */
[----:B------:R-:W-:Y:S01]  /*16570*/  UMOV UR37, UR33 ;  /* 0x0000002100257c82 */ /* 0x000fe20008000000 */
[----:B------:R-:W-:Y:S01]  /*16580*/  UMOV UR44, UR8 ;  /* 0x00000008002c7c82 */ /* 0x000fe20008000000 */
[----:B------:R-:W-:Y:S01]  /*16590*/  UMOV UR45, UR9 ;  /* 0x00000009002d7c82 */ /* 0x000fe20008000000 */
[----:B--2---:R-:W-:-:S06]  /*165a0*/  WARPGROUP.ARRIVE ;  /* 0x00000000000079c5 */ /* 0x004fcc0000000000 */
[----:B------:R-:W-:Y:S01]  /*165b0*/  HGMMA.64x256x16.F32 R24, gdesc[UR36].tnspA, R24, gsb0 ;  /* 0x23e00000241879f0 */ /* 0x000fe20008000818 */
[----:B------:R-:W-:Y:S04]  /*165c0*/  STL [R1+0x1498], R208 ;  /* 0x001498d001007387 */ /* 0x000fe80000100800 */
        /* <DEDUP_REMOVED lines=18> */
[----:B------:R-:W-:Y:S01]  /*166f0*/  STL [R1+0x144c], R245 ;  /* 0x00144cf501007387 */ /* 0x000fe20000100800 */
[----:B------:R-:W-:-:S02]  /*16700*/  WARPGROUP.DEPBAR.LE gsb0, 0x0 ;  /* 0x00008000000079c5 */ /* 0x000fc40000010000 */
[----:B------:R-:W-:-:S06]  /*16710*/  WARPGROUP.ARRIVE ;  /* 0x00000000000079c5 */ /* 0x000fcc0000000000 */
[----:B------:R-:W-:Y:S03]  /*16720*/  HGMMA.64x256x16.F32 R24, gdesc[UR44].tnspA, R24, gsb0 ;  /* 0x23e000002c1879f0 */ /* 0x000fe60008000818 */
[----:B------:R-:W-:Y:S02]  /*16730*/  WARPGROUP.DEPBAR.LE gsb0, 0x0 ;  /* 0x00008000000079c5 */ /* 0x000fe40000010000 */
        /* <DEDUP_REMOVED lines=64> */
[----:B0-----:R-:W2:Y:S04]  /*16b40*/  LDL.LU.64 R150, [R1+0x1bf8] ;  /* 0x001bf80001967983 */ /* 0x001ea80000300a00 */
[----:B------:R-:W3:Y:S04]  /*16b50*/  LDL.LU R149, [R1+0x1bf0] ;  /* 0x001bf00001957983 */ /* 0x000ee80000300800 */
[----:B------:R-:W4:Y:S04]  /*16b60*/  LDL.LU.64 R48, [R1+0x1be8] ;  /* 0x001be80001307983 */ /* 0x000f280000300a00 */
        /* <DEDUP_REMOVED lines=12> */
[----:B--2---:R-:W-:Y:S04]  /*16c30*/  STL.64 [R1+0x1980], R150 ;  /* 0x0019809601007387 */ /* 0x004fe80000100a00 */
[----:B---3--:R-:W-:Y:S04]  /*16c40*/  STL [R1+0x1978], R149 ;  /* 0x0019789501007387 */ /* 0x008fe80000100800 */
[----:B----4-:R-:W-:Y:S04]  /*16c50*/  STL.64 [R1+0x1970], R48 ;  /* 0x0019703001007387 */ /* 0x010fe80000100a00 */
        /* <DEDUP_REMOVED lines=13> */
[----:B------:R-:W3:Y:S04]  /*16d30*/  LDL.LU.64 R26, [R1+0x608] ;  /* 0x00060800011a7983 */ /* 0x000ee80000300a00 */
[----:B------:R-:W4:Y:S04]  /*16d40*/  LDL.LU.64 R28, [R1+0x610] ;  /* 0x00061000011c7983 */ /* 0x000f280000300a00 */
[----:B------:R-:W2:Y:S04]  /*16d50*/  LDL.LU.64 R30, [R1+0x618] ;  /* 0x00061800011e7983 */ /* 0x000ea80000300a00 */
        /* <DEDUP_REMOVED lines=60> */
[----:B--2---:R-:W-:Y:S04]  /*17120*/  STL.64 [R1+0x1b80], R150 ;  /* 0x001b809601007387 */ /* 0x004fe80000100a00 */
[----:B----4-:R-:W-:Y:S04]  /*17130*/  STL.64 [R1+0x1b78], R148 ;  /* 0x001b789401007387 */ /* 0x010fe80000100a00 */
[----:B---3--:R-:W-:Y:S04]  /*17140*/  STL.64 [R1+0x1b70], R146 ;  /* 0x001b709201007387 */ /* 0x008fe80000100a00 */
        /* <DEDUP_REMOVED lines=130> */
[----:B------:R-:W-:Y:S03]  /*17970*/  HGMMA.64x256x16.F32 R24, gdesc[UR40].tnspA, R24, gsb0 ;  /* 0x23e00000281879f0 */ /* 0x000fe60008000818 */
[----:B------:R-:W-:Y:S02]  /*17980*/  WARPGROUP.DEPBAR.LE gsb0, 0x0 ;  /* 0x00008000000079c5 */ /* 0x000fe40000010000 */
[----:B------:R-:W-:-:S15]  /*17990*/  WARPGROUP.ARRIVE ;  /* 0x00000000000079c5 */ /* 0x000fde0000000000 */
[----:B------:R-:W-:-:S08]  /*179a0*/  NOP ;  /* 0x0000000000007918 */ /* 0x000fd00000000000 */
        /* <DEDUP_REMOVED lines=65> */
[----:B------:R0:W-:Y:S01]  /*17dc0*/  STL.64 [R1+0x9f8], R150 ;  /* 0x0009f89601007387 */ /* 0x0001e20000100a00 */
[----:B------:R-:W-:-:S03]  /*17dd0*/  IMAD.MOV.U32 R243, RZ, RZ, R130 ;  /* 0x000000fffff37224 */ /* 0x000fc600078e0082 */
[----:B0-----:R-:W2:Y:S04]  /*17de0*/  LDL.LU.64 R150, [R1+0x1b80] ;  /* 0x001b800001967983 */ /* 0x001ea80000300a00 */
        /* <DEDUP_REMOVED lines=188> */
[----:B------:R-:W2:Y:S04]  /*189b0*/  LDL.LU.64 R46, [R1+0x1968] ;  /* 0x00196800012e7983 */ /* 0x000ea80000300a00 */
        /* <DEDUP_REMOVED lines=11> */
[----:B----4-:R-:W-:-:S02]  /*18a70*/  IMAD.MOV.U32 R7, RZ, RZ, R49 ;  /* 0x000000ffff077224 */ /* 0x010fc400078e0031 */
[----:B------:R-:W-:Y:S02]  /*18a80*/  IMAD.MOV.U32 R216, RZ, RZ, R48 ;  /* 0x000000ffffd87224 */ /* 0x000fe400078e0030 */
[----:B--2---:R-:W-:Y:S02]  /*18a90*/  IMAD.MOV.U32 R213, RZ, RZ, R47 ;  /* 0x000000ffffd57224 */ /* 0x004fe400078e002f */
[----:B------:R-:W-:Y:S02]  /*18aa0*/  IMAD.MOV.U32 R250, RZ, RZ, R46 ;  /* 0x000000fffffa7224 */ /* 0x000fe400078e002e */
[----:B---3--:R-:W-:Y:S02]  /*18ab0*/  IMAD.MOV.U32 R251, RZ, RZ, R45 ;  /* 0x000000fffffb7224 */ /* 0x008fe400078e002d */
[----:B------:R-:W-:Y:S02]  /*18ac0*/  IMAD.MOV.U32 R212, RZ, RZ, R44 ;  /* 0x000000ffffd47224 */ /* 0x000fe400078e002c */
[----:B------:R-:W-:-:S02]  /*18ad0*/  IMAD.MOV.U32 R249, RZ, RZ, R43 ;  /* 0x000000fffff97224 */ /* 0x000fc400078e002b */
[----:B------:R-:W-:Y:S02]  /*18ae0*/  IMAD.MOV.U32 R4, RZ, RZ, R42 ;  /* 0x000000ffff047224 */ /* 0x000fe400078e002a */
[----:B------:R-:W-:Y:S02]  /*18af0*/  IMAD.MOV.U32 R6, RZ, RZ, R41 ;  /* 0x000000ffff067224 */ /* 0x000fe400078e0029 */
[----:B------:R-:W-:Y:S02]  /*18b00*/  IMAD.MOV.U32 R3, RZ, RZ, R40 ;  /* 0x000000ffff037224 */ /* 0x000fe400078e0028 */
[----:B------:R-:W-:Y:S02]  /*18b10*/  IMAD.MOV.U32 R252, RZ, RZ, R39 ;  /* 0x000000fffffc7224 */ /* 0x000fe400078e0027 */
        /* <DEDUP_REMOVED lines=15> */
[----:B------:R-:W2:Y:S04]  /*18c10*/  LDL.LU.64 R24, [R1] ;  /* 0x0000000001187983 */ /* 0x000ea80000300a00 */
        /* <DEDUP_REMOVED lines=56> */
[----:B------:R-:W2:Y:S01]  /*18fa0*/  LDL.LU.64 R138, [R1+0x1c8] ;  /* 0x0001c800018a7983 */ /* 0x000ea20000300a00 */
[----:B------:R-:W-:-:S03]  /*18fb0*/  IMAD.MOV.U32 R240, RZ, RZ, R149 ;  /* 0x000000fffff07224 */ /* 0x000fc600078e0095 */
[----:B------:R-:W3:Y:S01]  /*18fc0*/  LDL.LU.64 R140, [R1+0x1d0] ;  /* 0x0001d000018c7983 */ /* 0x000ee20000300a00 */
[----:B------:R-:W-:-:S03]  /*18fd0*/  IMAD.MOV.U32 R237, RZ, RZ, R150 ;  /* 0x000000ffffed7224 */ /* 0x000fc600078e0096 */
[----:B------:R-:W4:Y:S01]  /*18fe0*/  LDL.LU.64 R142, [R1+0x1d8] ;  /* 0x0001d800018e7983 */ /* 0x000f220000300a00 */
[----:B------:R-:W-:-:S03]  /*18ff0*/  IMAD.MOV.U32 R236, RZ, RZ, R151 ;  /* 0x000000ffffec7224 */ /* 0x000fc600078e0097 */
        /* <DEDUP_REMOVED lines=414> */
[----:B------:R-:W3:Y:S01]  /*1a9e0*/  LDL R244, [R1+0x13e0] ;  /* 0x0013e00001f47983 */ /* 0x000ee20000100800 */
        /* <DEDUP_REMOVED lines=10> */
[----:B------:R-:W-:Y:S01]  /*1aa90*/  IMAD.MOV.U32 R216, RZ, RZ, R7 ;  /* 0x000000ffffd87224 */ /* 0x000fe200078e0007 */
[----:B------:R-:W-:Y:S01]  /*1aaa0*/  IADD3 R7, P0, R8, R10, RZ ;  /* 0x0000000a08077210 */ /* 0x000fe20007f1e0ff */
[----:B------:R-:W-:-:S04]  /*1aab0*/  VIADD R11, R11, 0x1 ;  /* 0x000000010b0b7836 */ /* 0x000fc80000000000 */
[----:B------:R-:W-:Y:S01]  /*1aac0*/  IMAD.X R8, R9, 0x1, R2, P0 ;  /* 0x0000000109087824 */ /* 0x000fe200000e0602 */
[----:B---3--:R-:W-:Y:S01]  /*1aad0*/  ISETP.NE.U32.AND P0, PT, R11, R244, PT ;  /* 0x000000f40b00720c */ /* 0x008fe20003f05070 */
[----:B------:R-:W-:Y:S02]  /*1aae0*/  IMAD.MOV.U32 R244, RZ, RZ, R241 ;  /* 0x000000fffff47224 */ /* 0x000fe400078e00f1 */
[----:B------:R-:W-:Y:S02]  /*1aaf0*/  IMAD.MOV.U32 R241, RZ, RZ, R240 ;  /* 0x000000fffff17224 */ /* 0x000fe400078e00f0 */
[----:B------:R-:W-:Y:S02]  /*1ab00*/  IMAD.MOV.U32 R240, RZ, RZ, R237 ;  /* 0x000000fffff07224 */ /* 0x000fe400078e00ed */
[----:B------:R-:W-:Y:S02]  /*1ab10*/  IMAD.MOV.U32 R237, RZ, RZ, R236 ;  /* 0x000000ffffed7224 */ /* 0x000fe400078e00ec */
[----:B------:R-:W-:-:S02]  /*1ab20*/  IMAD.MOV.U32 R236, RZ, RZ, R229 ;  /* 0x000000ffffec7224 */ /* 0x000fc400078e00e5 */
[----:B------:R-:W-:Y:S02]  /*1ab30*/  IMAD.MOV.U32 R229, RZ, RZ, R228 ;  /* 0x000000ffffe57224 */ /* 0x000fe400078e00e4 */
[----:B------:R-:W-:Y:S01]  /*1ab40*/  IMAD.MOV.U32 R228, RZ, RZ, R221 ;  /* 0x000000ffffe47224 */ /* 0x000fe200078e00dd */
[----:B------:R-:W-:Y:S01]  /*1ab50*/  IADD3 R244, P3, R244, R10, RZ ;  /* 0x0000000af4f47210 */ /* 0x000fe20007f7e0ff */
[----:B------:R-:W-:Y:S02]  /*1ab60*/  IMAD.MOV.U32 R221, RZ, RZ, R220 ;  /* 0x000000ffffdd7224 */ /* 0x000fe400078e00dc */
[----:B------:R-:W-:Y:S02]  /*1ab70*/  IMAD.MOV.U32 R220, RZ, RZ, R217 ;  /* 0x000000ffffdc7224 */ /* 0x000fe400078e00d9 */
[----:B------:R-:W-:Y:S02]  /*1ab80*/  IMAD.MOV.U32 R217, RZ, RZ, R216 ;  /* 0x000000ffffd97224 */ /* 0x000fe400078e00d8 */
[----:B------:R-:W-:-:S02]  /*1ab90*/  IMAD.MOV.U32 R216, RZ, RZ, R5 ;  /* 0x000000ffffd87224 */ /* 0x000fc400078e0005 */
[----:B------:R-:W-:Y:S02]  /*1aba0*/  IMAD.MOV.U32 R5, RZ, RZ, R246 ;  /* 0x000000ffff057224 */ /* 0x000fe400078e00f6 */
[----:B------:R-:W3:Y:S04]  /*1abb0*/  LDL.LU R246, [R1+0x170c] ;  /* 0x00170c0001f67983 */ /* 0x000ee80000300800 */
[----:B------:R0:W-:Y:S04]  /*1abc0*/  STL [R1+0x13a4], R244 ;  /* 0x0013a4f401007387 */ /* 0x0001e80000100800 */
[----:B0-----:R-:W4:Y:S02]  /*1abd0*/  LDL.LU R244, [R1+0x139c] ;  /* 0x00139c0001f47983 */ /* 0x001f240000300800 */
[----:B----4-:R-:W-:-:S05]  /*1abe0*/  IADD3 R244, P6, R244, R10, RZ ;  /* 0x0000000af4f47210 */ /* 0x010fca0007fde0ff */
[----:B------:R0:W-:Y:S04]  /*1abf0*/  STL [R1+0x139c], R244 ;  /* 0x00139cf401007387 */ /* 0x0001e80000100800 */
[----:B0-----:R-:W4:Y:S02]  /*1ac00*/  LDL.LU R244, [R1+0x1394] ;  /* 0x0013940001f47983 */ /* 0x001f240000300800 */
[----:B----4-:R-:W-:-:S05]  /*1ac10*/  IADD3 R244, P5, R244, R10, RZ ;  /* 0x0000000af4f47210 */ /* 0x010fca0007fbe0ff */
[----:B------:R0:W-:Y:S04]  /*1ac20*/  STL [R1+0x1394], R244 ;  /* 0x001394f401007387 */ /* 0x0001e80000100800 */
[----:B0-----:R-:W4:Y:S01]  /*1ac30*/  LDL.LU R244, [R1+0x138c] ;  /* 0x00138c0001f47983 */ /* 0x001f220000300800 */
[-C--:B---3--:R-:W-:Y:S02]  /*1ac40*/  IADD3 R246, P1, R246, R10.reuse, RZ ;  /* 0x0000000af6f67210 */ /* 0x088fe40007f3e0ff */
[----:B----4-:R-:W-:-:S05]  /*1ac50*/  IADD3 R244, P2, R244, R10, RZ ;  /* 0x0000000af4f47210 */ /* 0x010fca0007f5e0ff */
[----:B------:R-:W-:Y:S04]  /*1ac60*/  STL [R1+0x138c], R244 ;  /* 0x00138cf401007387 */ /* 0x000fe80000100800 */
[----:B------:R0:W-:Y:S04]  /*1ac70*/  STL [R1+0x1384], R246 ;  /* 0x001384f601007387 */ /* 0x0001e80000100800 */
[----:B0-----:R-:W3:Y:S01]  /*1ac80*/  LDL.LU R246, [R1+0x1708] ;  /* 0x0017080001f67983 */ /* 0x001ee20000300800 */
[----:B------:R-:W-:Y:S01]  /*1ac90*/  IADD3 R247, P4, R247, R10, RZ ;  /* 0x0000000af7f77210 */ /* 0x000fe20007f9e0ff */
        /* <DEDUP_REMOVED lines=9> */
[----:B------:R-:W4:Y:S01]  /*1ad30*/  LDL.LU R190, [R1+0xe78] ;  /* 0x000e780001be7983 */ /* 0x000f220000300800 */
[----:B---3--:R-:W-:Y:S01]  /*1ad40*/  IMAD.X R246, R246, 0x1, R2, P4 ;  /* 0x00000001f6f67824 */ /* 0x008fe200020e0602 */
[----:B------:R-:W-:-:S05]  /*1ad50*/  IADD3 R244, P4, R244, R10, RZ ;  /* 0x0000000af4f47210 */ /* 0x000fca0007f9e0ff */
[----:B------:R0:W-:Y:S04]  /*1ad60*/  STL [R1+0x137c], R244 ;  /* 0x00137cf401007387 */ /* 0x0001e80000100800 */
[----:B0-----:R-:W3:Y:S02]  /*1ad70*/  LDL.LU R244, [R1+0x13a0] ;  /* 0x0013a00001f47983 */ /* 0x001ee40000300800 */
[----:B---3--:R-:W-:-:S05]  /*1ad80*/  IMAD.X R244, R244, 0x1, R2, P3 ;  /* 0x00000001f4f47824 */ /* 0x008fca00018e0602 */
[----:B------:R0:W-:Y:S04]  /*1ad90*/  STL [R1+0x13a0], R244 ;  /* 0x0013a0f401007387 */ /* 0x0001e80000100800 */
[----:B0-----:R-:W3:Y:S02]  /*1ada0*/  LDL.LU R244, [R1+0x1374] ;  /* 0x0013740001f47983 */ /* 0x001ee40000300800 */
[----:B---3--:R-:W-:-:S05]  /*1adb0*/  IADD3 R244, P3, R244, R10, RZ ;  /* 0x0000000af4f47210 */ /* 0x008fca0007f7e0ff */
        /* <DEDUP_REMOVED lines=19> */
[----:B0-----:R-:W3:Y:S01]  /*1aef0*/  LDL.LU R244, [R1+0x1380] ;  /* 0x0013800001f47983 */ /* 0x001ee20000300800 */
[----:B--2---:R-:W-:Y:S01]  /*1af00*/  WARPGROUP.ARRIVE ;  /* 0x00000000000079c5 */ /* 0x004fe20000000000 */
[----:B------:R-:W-:Y:S01]  /*1af10*/  UMOV UR26, UR34 ;  /* 0x00000022001a7c82 */ /* 0x000fe20008000000 */
[----:B------:R-:W-:-:S04]  /*1af20*/  UMOV UR27, UR35 ;  /* 0x00000023001b7c82 */ /* 0x000fc80008000000 */
[----:B------:R-:W-:Y:S01]  /*1af30*/  HGMMA.64x256x16.F32 R24, gdesc[UR24].tnspA, R24, gsb0 ;  /* 0x23e00000181879f0 */ /* 0x000fe20008000818 */
[----:B---3--:R-:W-:-:S05]  /*1af40*/  IMAD.X R244, R244, 0x1, R2, P1 ;  /* 0x00000001f4f47824 */ /* 0x008fca00008e0602 */
[----:B------:R0:W-:Y:S04]  /*1af50*/  STL [R1+0x1380], R244 ;  /* 0x001380f401007387 */ /* 0x0001e80000100800 */
[----:B0-----:R-:W2:Y:S01]  /*1af60*/  LDL.LU R244, [R1+0x1354] ;  /* 0x0013540001f47983 */ /* 0x001ea20000300800 */
[----:B------:R-:W-:Y:S02]  /*1af70*/  WARPGROUP.DEPBAR.LE gsb0, 0x0 ;  /* 0x00008000000079c5 */ /* 0x000fe40000010000 */
[----:B------:R-:W-:Y:S01]  /*1af80*/  WARPGROUP.ARRIVE ;  /* 0x00000000000079c5 */ /* 0x000fe20000000000 */
[----:B------:R-:W-:Y:S01]  /*1af90*/  UMOV UR30, UR10 ;  /* 0x0000000a001e7c82 */ /* 0x000fe20008000000 */
[----:B------:R-:W-:-:S13]  /*1afa0*/  UMOV UR31, UR11 ;  /* 0x0000000b001f7c82 */ /* 0x000fda0008000000 */
[----:B------:R-:W-:Y:S01]  /*1afb0*/  HGMMA.64x256x16.F32 R24, gdesc[UR28].tnspA, R24, gsb0 ;  /* 0x23e000001c1879f0 */ /* 0x000fe20008000818 */
[----:B--2---:R-:W-:-:S05]  /*1afc0*/  IADD3 R244, P1, R244, R10, RZ ;  /* 0x0000000af4f47210 */ /* 0x004fca0007f3e0ff */
[----:B------:R0:W-:Y:S04]  /*1afd0*/  STL [R1+0x1354], R244 ;  /* 0x001354f401007387 */ /* 0x0001e80000100800 */
[----:B0-----:R-:W2:Y:S01]  /*1afe0*/  LDL.LU R244, [R1+0x1378] ;  /* 0x0013780001f47983 */ /* 0x001ea20000300800 */
[----:B------:R-:W-:Y:S02]  /*1aff0*/  WARPGROUP.DEPBAR.LE gsb0, 0x0 ;  /* 0x00008000000079c5 */ /* 0x000fe40000010000 */
[----:B--2---:R-:W-:-:S05]  /*1b000*/  IMAD.X R244, R244, 0x1, R2, P4 ;  /* 0x00000001f4f47824 */ /* 0x004fca00020e0602 */
[----:B------:R-:W-:Y:S04]  /*1b010*/  STL [R1+0x1378], R244 ;  /* 0x001378f401007387 */ /* 0x000fe80000100800 */
[----:B------:R-:W-:Y:S04]  /*1b020*/  STL.64 [R1], R24 ;  /* 0x0000001801007387 */ /* 0x000fe80000100a00 */
        /* <DEDUP_REMOVED lines=65> */
[----:B------:R-:W2:Y:S04]  /*1b440*/  LDL.LU.64 R146, [R1+0x16f0] ;  /* 0x0016f00001927983 */ /* 0x000ea80000300a00 */
[----:B------:R-:W3:Y:S04]  /*1b450*/  LDL.LU.64 R144, [R1+0x16e8] ;  /* 0x0016e80001907983 */ /* 0x000ee80000300a00 */
[----:B------:R-:W2:Y:S04]  /*1b460*/  LDL.LU.64 R142, [R1+0x16e0] ;  /* 0x0016e000018e7983 */ /* 0x000ea80000300a00 */
[----:B------:R-:W3:Y:S04]  /*1b470*/  LDL.LU.64 R140, [R1+0x16d8] ;  /* 0x0016d800018c7983 */ /* 0x000ee80000300a00 */
[----:B------:R-:W2:Y:S04]  /*1b480*/  LDL.LU.64 R138, [R1+0x16d0] ;  /* 0x0016d000018a7983 */ /* 0x000ea80000300a00 */
[----:B------:R-:W3:Y:S04]  /*1b490*/  LDL.LU.64 R136, [R1+0x16c8] ;  /* 0x0016c80001887983 */ /* 0x000ee80000300a00 */
        /* <DEDUP_REMOVED lines=46> */
[----:B------:R-:W-:-:S03]  /*1b780*/  IMAD.MOV.U32 R244, RZ, RZ, R240 ;  /* 0x000000fffff47224 */ /* 0x000fc600078e00f0 */
        /* <DEDUP_REMOVED lines=9> */
[----:B------:R-:W-:Y:S02]  /*1b820*/  IMAD.MOV.U32 R228, RZ, RZ, R220 ;  /* 0x000000ffffe47224 */ /* 0x000fe400078e00dc */
[----:B------:R-:W-:Y:S01]  /*1b830*/  IMAD.MOV.U32 R221, RZ, RZ, R191 ;  /* 0x000000ffffdd7224 */ /* 0x000fe200078e00bf */
[----:B------:R-:W3:Y:S01]  /*1b840*/  LDL.LU.64 R32, [R1+0x1528] ;  /* 0x0015280001207983 */ /* 0x000ee20000300a00 */
[----:B----4-:R-:W-:Y:S02]  /*1b850*/  IMAD.MOV.U32 R220, RZ, RZ, R190 ;  /* 0x000000ffffdc7224 */ /* 0x010fe400078e00be */
[----:B------:R-:W-:Y:S01]  /*1b860*/  IMAD.MOV.U32 R191, RZ, RZ, R26 ;  /* 0x000000ffffbf7224 */ /* 0x000fe200078e001a */
[----:B------:R-:W4:Y:S01]  /*1b870*/  LDL.LU.64 R30, [R1+0x1520] ;  /* 0x00152000011e7983 */ /* 0x000f220000300a00 */
[----:B------:R-:W-:-:S03]  /*1b880*/  IMAD.MOV.U32 R190, RZ, RZ, R24 ;  /* 0x000000ffffbe7224 */ /* 0x000fc600078e0018 */
[----:B------:R-:W4:Y:S04]  /*1b890*/  LDL.LU.64 R28, [R1+0x1518] ;  /* 0x00151800011c7983 */ /* 0x000f280000300a00 */
[----:B------:R-:W4:Y:S04]  /*1b8a0*/  LDL.LU.64 R26, [R1+0x1510] ;  /* 0x00151000011a7983 */ /* 0x000f280000300a00 */
[----:B------:R-:W4:Y:S01]  /*1b8b0*/  LDL.LU.64 R24, [R1+0x1508] ;  /* 0x0015080001187983 */ /* 0x000f220000300a00 */
[----:B------:R-:W-:Y:S02]  /*1b8c0*/  IMAD.MOV.U32 R9, RZ, RZ, R245 ;  /* 0x000000ffff097224 */ /* 0x000fe400078e00f5 */
[----:B------:R-:W-:-:S02]  /*1b8d0*/  IMAD.MOV.U32 R245, RZ, RZ, R244 ;  /* 0x000000fffff57224 */ /* 0x000fc400078e00f4 */
[----:B------:R-:W-:Y:S02]  /*1b8e0*/  IMAD.MOV.U32 R244, RZ, RZ, R229 ;  /* 0x000000fffff47224 */ /* 0x000fe400078e00e5 */
[----:B------:R-:W-:Y:S02]  /*1b8f0*/  IMAD.MOV.U32 R229, RZ, RZ, R228 ;  /* 0x000000ffffe57224 */ /* 0x000fe400078e00e4 */
[--C-:B--2---:R-:W-:Y:S02]  /*1b900*/  IMAD.X R134, R134, 0x1, R2.reuse, P1 ;  /* 0x0000000186867824 */ /* 0x104fe400008e0602 */
[--C-:B---3--:R-:W-:Y:S02]  /*1b910*/  IMAD.X R132, R132, 0x1, R2.reuse, P2 ;  /* 0x0000000184847824 */ /* 0x108fe400010e0602 */
[--C-:B------:R-:W-:Y:S02]  /*1b920*/  IMAD.X R130, R130, 0x1, R2.reuse, P5 ;  /* 0x0000000182827824 */ /* 0x100fe400028e0602 */
[----:B------:R-:W-:-:S02]  /*1b930*/  IMAD.X R128, R128, 0x1, R2, P6 ;  /* 0x0000000180807824 */ /* 0x000fc400030e0602 */
[----:B------:R-:W-:Y:S01]  /*1b940*/  IMAD.X R126, R126, 0x1, R2, P3 ;  /* 0x000000017e7e7824 */ /* 0x000fe200018e0602 */
[-C--:B------:R-:W-:Y:S02]  /*1b950*/  IADD3 R125, P4, R125, R10.reuse, RZ ;  /* 0x0000000a7d7d7210 */ /* 0x080fe40007f9e0ff */
[----:B------:R-:W-:-:S03]  /*1b960*/  IADD3 R127, P3, R127, R10, RZ ;  /* 0x0000000a7f7f7210 */ /* 0x000fc60007f7e0ff */
[----:B------:R0:W-:Y:S01]  /*1b970*/  STL [R1+0x134c], R125 ;  /* 0x00134c7d01007387 */ /* 0x0001e20000100800 */
[-C--:B------:R-:W-:Y:S02]  /*1b980*/  IADD3 R129, P6, R129, R10.reuse, RZ ;  /* 0x0000000a81817210 */ /* 0x080fe40007fde0ff */
[-C--:B------:R-:W-:Y:S01]  /*1b990*/  IADD3 R131, P5, R131, R10.reuse, RZ ;  /* 0x0000000a83837210 */ /* 0x080fe20007fbe0ff */
[----:B0-----:R-:W4:Y:S04]  /*1b9a0*/  LDL.LU R125, [R1+0x1504] ;  /* 0x00150400017d7983 */ /* 0x001f280000300800 */
[----:B------:R0:W-:Y:S01]  /*1b9b0*/  STL [R1+0x1370], R126 ;  /* 0x0013707e01007387 */ /* 0x0001e20000100800 */
[----:B------:R-:W-:-:S03]  /*1b9c0*/  IADD3 R133, P2, R133, R10, RZ ;  /* 0x0000000a85857210 */ /* 0x000fc60007f5e0ff */
[----:B0-----:R-:W4:Y:S04]  /*1b9d0*/  LDL.LU R126, [R1+0x1500] ;  /* 0x00150000017e7983 */ /* 0x001f280000300800 */
[----:B------:R0:W-:Y:S04]  /*1b9e0*/  STL [R1+0x1344], R127 ;  /* 0x0013447f01007387 */ /* 0x0001e80000100800 */
[----:B0-----:R-:W4:Y:S04]  /*1b9f0*/  LDL.LU R127, [R1+0x14fc] ;  /* 0x0014fc00017f7983 */ /* 0x001f280000300800 */
[----:B------:R0:W-:Y:S01]  /*1ba00*/  STL [R1+0x1368], R128 ;  /* 0x0013688001007387 */ /* 0x0001e20000100800 */
[----:B------:R-:W-:-:S03]  /*1ba10*/  IADD3 R135, P1, R135, R10, RZ ;  /* 0x0000000a87877210 */ /* 0x000fc60007f3e0ff */
[----:B0-----:R-:W4:Y:S04]  /*1ba20*/  LDL.LU R128, [R1+0x14f8] ;  /* 0x0014f80001807983 */ /* 0x001f280000300800 */
[----:B------:R0:W-:Y:S01]  /*1ba30*/  STL [R1+0x133c], R129 ;  /* 0x00133c8101007387 */ /* 0x0001e20000100800 */
[----:B------:R-:W-:-:S03]  /*1ba40*/  IMAD.X R136, R136, 0x1, R2, P4 ;  /* 0x0000000188887824 */ /* 0x000fc600020e0602 */
        /* <DEDUP_REMOVED lines=61> */
[----:B------:R-:W2:Y:S04]  /*1be20*/  LDL.LU R228, [R1+0xe68] ;  /* 0x000e680001e47983 */ /* 0x000ea80000300800 */
        /* <DEDUP_REMOVED lines=216> */
[----:B------:R0:W-:Y:S02]  /*1cbb0*/  STL [R1+0x11e8], R9 ;  /* 0x0011e80901007387 */ /* 0x0001e40000100800 */
[----:B0-----:R-:W-:Y:S02]  /*1cbc0*/  IMAD.MOV.U32 R9, RZ, RZ, R245 ;  /* 0x000000ffff097224 */ /* 0x001fe400078e00f5 */
[----:B------:R-:W-:Y:S02]  /*1cbd0*/  IMAD.MOV.U32 R245, RZ, RZ, R229 ;  /* 0x000000fffff57224 */ /* 0x000fe400078e00e5 */
[----:B------:R-:W-:Y:S02]  /*1cbe0*/  IMAD.MOV.U32 R229, RZ, RZ, R208 ;  /* 0x000000ffffe57224 */ /* 0x000fe400078e00d0 */
[----:B------:R-:W3:Y:S02]  /*1cbf0*/  LDL.LU R208, [R1+0x11bc] ;  /* 0x0011bc0001d07983 */ /* 0x000ee40000300800 */
[----:B---3--:R-:W-:-:S05]  /*1cc00*/  IADD3 R208, P6, R208, R10, RZ ;  /* 0x0000000ad0d07210 */ /* 0x008fca0007fde0ff */
[----:B------:R0:W-:Y:S04]  /*1cc10*/  STL [R1+0x11bc], R208 ;  /* 0x0011bcd001007387 */ /* 0x0001e80000100800 */
[----:B0-----:R0:W5:Y:S04]  /*1cc20*/  LDL.LU R208, [R1+0x1498] ;  /* 0x0014980001d07983 */ /* 0x0011680000300800 */
[----:B------:R-:W3:Y:S02]  /*1cc30*/  LDL.LU R10, [R1+0x11e0] ;  /* 0x0011e000010a7983 */ /* 0x000ee40000300800 */
[----:B---3--:R-:W-:-:S05]  /*1cc40*/  IMAD.X R10, R10, 0x1, R2, P5 ;  /* 0x000000010a0a7824 */ /* 0x008fca00028e0602 */
[----:B------:R1:W-:Y:S04]  /*1cc50*/  STL [R1+0x11e0], R10 ;  /* 0x0011e00a01007387 */ /* 0x0003e80000100800 */
[----:B-1----:R-:W3:Y:S02]  /*1cc60*/  LDL.LU R10, [R1+0x13d8] ;  /* 0x0013d800010a7983 */ /* 0x002ee40000300800 */
[----:B---3--:R-:W-:-:S05]  /*1cc70*/  IADD3 R10, P5, R10, UR6, RZ ;  /* 0x000000060a0a7c10 */ /* 0x008fca000ffbe0ff */
[----:B------:R1:W-:Y:S04]  /*1cc80*/  STL [R1+0x13d8], R10 ;  /* 0x0013d80a01007387 */ /* 0x0003e80000100800 */
[----:B-1----:R-:W3:Y:S02]  /*1cc90*/  LDL.LU R10, [R1+0x11d8] ;  /* 0x0011d800010a7983 */ /* 0x002ee40000300800 */
        /* <DEDUP_REMOVED lines=30> */
[----:B---3--:R-:W-:-:S05]  /*1ce80*/  IADD3.X R10, R10, UR5, RZ, P5, !PT ;  /* 0x000000050a0a7c10 */ /* 0x008fca000affe4ff */
        /* <DEDUP_REMOVED lines=607> */
[----:B-1----:R-:W3:Y:S01]  /*1f480*/  LDL.LU R10, [R1+0xe90] ;  /* 0x000e9000010a7983 */ /* 0x002ee20000300800 */
[----:B------:R-:W-:Y:S02]  /*1f490*/  IADD3.X R209, R209, UR5, RZ, P5, !PT ;  /* 0x00000005d1d17c10 */ /* 0x000fe4000affe4ff */
[----:B------:R-:W-:Y:S02]  /*1f4a0*/  IADD3 R212, P5, R212, UR6, RZ ;  /* 0x00000006d4d47c10 */ /* 0x000fe4000ffbe0ff */
[----:B------:R-:W-:Y:S02]  /*1f4b0*/  IADD3.X R213, R213, UR5, RZ, P2, !PT ;  /* 0x00000005d5d57c10 */ /* 0x000fe400097fe4ff */
[----:B------:R-:W-:-:S02]  /*1f4c0*/  IADD3 R216, P2, R216, UR6, RZ ;  /* 0x00000006d8d87c10 */ /* 0x000fc4000ff5e0ff */
[----:B------:R-:W-:Y:S02]  /*1f4d0*/  IADD3.X R217, R217, UR5, RZ, P1, !PT ;  /* 0x00000005d9d97c10 */ /* 0x000fe40008ffe4ff */
[----:B------:R-:W-:Y:S02]  /*1f4e0*/  IADD3 R220, P1, R220, UR6, RZ ;  /* 0x00000006dcdc7c10 */ /* 0x000fe4000ff3e0ff */
[----:B---3--:R-:W-:-:S05]  /*1f4f0*/  IADD3 R10, P6, R10, UR6, RZ ;  /* 0x000000060a0a7c10 */ /* 0x008fca000ffde0ff */
[----:B------:R1:W-:Y:S04]  /*1f500*/  STL [R1+0xe90], R10 ;  /* 0x000e900a01007387 */ /* 0x0003e80000100800 */
[----:B-1----:R-:W3:Y:S04]  /*1f510*/  LDL.LU R10, [R1+0xe60] ;  /* 0x000e6000010a7983 */ /* 0x002ee80000300800 */
[----:B------:R1:W-:Y:S01]  /*1f520*/  STL [R1+0xeb4], R209 ;  /* 0x000eb4d101007387 */ /* 0x0003e20000100800 */
[----:B------:R-:W-:Y:S02]  /*1f530*/  IADD3.X R221, R221, UR5, RZ, P4, !PT ;  /* 0x00000005dddd7c10 */ /* 0x000fe4000a7fe4ff */
[----:B------:R-:W-:Y:S01]  /*1f540*/  IADD3 R224, P4, R224, UR6, RZ ;  /* 0x00000006e0e07c10 */ /* 0x000fe2000ff9e0ff */
[----:B-1----:R0:W5:Y:S04]  /*1f550*/  LDL.LU R209, [R1+0x1494] ;  /* 0x0014940001d17983 */ /* 0x0021680000300800 */
[----:B------:R1:W-:Y:S01]  /*1f560*/  STL [R1+0xe88], R212 ;  /* 0x000e88d401007387 */ /* 0x0003e20000100800 */
[----:B------:R-:W-:-:S03]  /*1f570*/  IADD3.X R225, R225, UR5, RZ, P3, !PT ;  /* 0x00000005e1e17c10 */ /* 0x000fc60009ffe4ff */
[----:B-1----:R0:W5:Y:S04]  /*1f580*/  LDL.LU R212, [R1+0x1490] ;  /* 0x0014900001d47983 */ /* 0x0021680000300800 */
[----:B------:R1:W-:Y:S01]  /*1f590*/  STL [R1+0xeac], R213 ;  /* 0x000eacd501007387 */ /* 0x0003e20000100800 */
[----:B--2---:R-:W-:-:S03]  /*1f5a0*/  IADD3 R228, P3, R228, UR6, RZ ;  /* 0x00000006e4e47c10 */ /* 0x004fc6000ff7e0ff */
[----:B-1----:R0:W5:Y:S04]  /*1f5b0*/  LDL.LU R213, [R1+0x148c] ;  /* 0x00148c0001d57983 */ /* 0x0021680000300800 */
[----:B------:R1:W-:Y:S01]  /*1f5c0*/  STL [R1+0xe80], R216 ;  /* 0x000e80d801007387 */ /* 0x0003e20000100800 */
[----:B------:R-:W-:-:S03]  /*1f5d0*/  IADD3.X R229, R229, UR5, RZ, P6, !PT ;  /* 0x00000005e5e57c10 */ /* 0x000fc6000b7fe4ff */
[----:B-1----:R0:W5:Y:S04]  /*1f5e0*/  LDL.LU R216, [R1+0x1488] ;  /* 0x0014880001d87983 */ /* 0x0021680000300800 */
[----:B------:R1:W-:Y:S04]  /*1f5f0*/  STL [R1+0xea4], R217 ;  /* 0x000ea4d901007387 */ /* 0x0003e80000100800 */
[----:B-1----:R0:W5:Y:S04]  /*1f600*/  LDL.LU R217, [R1+0x1484] ;  /* 0x0014840001d97983 */ /* 0x0021680000300800 */
[----:B------:R1:W-:Y:S01]  /*1f610*/  STL [R1+0xe78], R220 ;  /* 0x000e78dc01007387 */ /* 0x0003e20000100800 */
[----:B------:R-:W-:-:S03]  /*1f620*/  IADD3.X R232, R232, UR5, RZ, P5, !PT ;  /* 0x00000005e8e87c10 */ /* 0x000fc6000affe4ff */
[----:B-1----:R0:W5:Y:S04]  /*1f630*/  LDL.LU R220, [R1+0x1480] ;  /* 0x0014800001dc7983 */ /* 0x0021680000300800 */
[----:B------:R1:W-:Y:S01]  /*1f640*/  STL [R1+0xe9c], R221 ;  /* 0x000e9cdd01007387 */ /* 0x0003e20000100800 */
[----:B------:R-:W-:-:S03]  /*1f650*/  IADD3 R233, P5, R233, UR6, RZ ;  /* 0x00000006e9e97c10 */ /* 0x000fc6000ffbe0ff */
        /* <DEDUP_REMOVED lines=12> */
[----:B-1----:R0:W5:Y:S01]  /*1f720*/  LDL.LU R229, [R1+0x146c] ;  /* 0x00146c0001e57983 */ /* 0x0021620000300800 */
[----:B------:R-:W-:Y:S02]  /*1f730*/  IADD3.X R244, R244, UR5, RZ, P4, !PT ;  /* 0x00000005f4f47c10 */ /* 0x000fe4000a7fe4ff */
[----:B------:R-:W-:Y:S02]  /*1f740*/  IADD3 R245, P4, R245, UR6, RZ ;  /* 0x00000006f5f57c10 */ /* 0x000fe4000ff9e0ff */
[----:B------:R-:W-:Y:S02]  /*1f750*/  IADD3.X R0, R0, UR5, RZ, P3, !PT ;  /* 0x0000000500007c10 */ /* 0x000fe40009ffe4ff */
[----:B------:R-:W-:Y:S02]  /*1f760*/  IADD3 R248, P3, R248, UR6, RZ ;  /* 0x00000006f8f87c10 */ /* 0x000fe4000ff7e0ff */
[----:B------:R-:W-:Y:S02]  /*1f770*/  IADD3.X R6, R6, UR5, RZ, P5, !PT ;  /* 0x0000000506067c10 */ /* 0x000fe4000affe4ff */
[----:B---3--:R-:W-:-:S05]  /*1f780*/  IADD3 R10, P6, R10, UR6, RZ ;  /* 0x000000060a0a7c10 */ /* 0x008fca000ffde0ff */
[----:B------:R1:W-:Y:S04]  /*1f790*/  STL [R1+0xe60], R10 ;  /* 0x000e600a01007387 */ /* 0x0003e80000100800 */
[----:B-1----:R-:W2:Y:S04]  /*1f7a0*/  LDL.LU R10, [R1+0xe0c] ;  /* 0x000e0c00010a7983 */ /* 0x002ea80000300800 */
[----:B------:R1:W-:Y:S04]  /*1f7b0*/  STL [R1+0xe84], R232 ;  /* 0x000e84e801007387 */ /* 0x0003e80000100800 */
[----:B-1----:R0:W5:Y:S04]  /*1f7c0*/  LDL.LU R232, [R1+0x1468] ;  /* 0x0014680001e87983 */ /* 0x0021680000300800 */
[----:B------:R1:W-:Y:S04]  /*1f7d0*/  STL [R1+0xe58], R233 ;  /* 0x000e58e901007387 */ /* 0x0003e80000100800 */
        /* <DEDUP_REMOVED lines=9> */
[----:B------:R1:W-:Y:S04]  /*1f870*/  STL [R1+0xe48], R241 ;  /* 0x000e48f101007387 */ /* 0x0003e80000100800 */
        /* <DEDUP_REMOVED lines=8> */
[----:B-1----:R-:W3:Y:S04]  /*1f900*/  LDL.LU R248, [R1+0x1444] ;  /* 0x0014440001f87983 */ /* 0x002ee80000300800 */
[----:B------:R1:W-:Y:S04]  /*1f910*/  STL [R1+0xe5c], R252 ;  /* 0x000e5cfc01007387 */ /* 0x0003e80000100800 */
[----:B-1----:R-:W2:Y:S04]  /*1f920*/  LDL.LU R252, [R1+0x1440] ;  /* 0x0014400001fc7983 */ /* 0x002ea80000300800 */
[----:B------:R1:W-:Y:S04]  /*1f930*/  STL [R1+0xe30], R3 ;  /* 0x000e300301007387 */ /* 0x0003e80000100800 */
[----:B-1----:R-:W3:Y:S04]  /*1f940*/  LDL.LU R3, [R1+0x143c] ;  /* 0x00143c0001037983 */ /* 0x002ee80000300800 */
[----:B------:R1:W-:Y:S04]  /*1f950*/  STL [R1+0xe54], R6 ;  /* 0x000e540601007387 */ /* 0x0003e80000100800 */
[----:B-1----:R-:W4:Y:S01]  /*1f960*/  LDL.LU R6, [R1+0x1438] ;  /* 0x0014380001067983 */ /* 0x002f220000300800 */
[----:B------:R-:W-:-:S02]  /*1f970*/  IADD3 R4, P5, R4, UR6, RZ ;  /* 0x0000000604047c10 */ /* 0x000fc4000ffbe0ff */
[----:B------:R-:W-:-:S03]  /*1f980*/  IADD3.X R249, R249, UR5, RZ, P2, !PT ;  /* 0x00000005f9f97c10 */ /* 0x000fc600097fe4ff */
[----:B------:R1:W-:Y:S04]  /*1f990*/  STL [R1+0xe28], R4 ;  /* 0x000e280401007387 */ /* 0x0003e80000100800 */
[----:B-1----:R-:W2:Y:S04]  /*1f9a0*/  LDL.LU R4, [R1+0x1434] ;  /* 0x0014340001047983 */ /* 0x002ea80000300800 */
[----:B------:R1:W-:Y:S04]  /*1f9b0*/  STL [R1+0xe4c], R249 ;  /* 0x000e4cf901007387 */ /* 0x0003e80000100800 */
[----:B-1----:R-:W2:Y:S01]  /*1f9c0*/  LDL.LU R249, [R1+0x1430] ;  /* 0x0014300001f97983 */ /* 0x002ea20000300800 */
[----:B----4-:R-:W-:-:S05]  /*1f9d0*/  IADD3 R6, P2, R6, UR6, RZ ;  /* 0x0000000606067c10 */ /* 0x010fca000ff5e0ff */
[----:B------:R1:W-:Y:S04]  /*1f9e0*/  STL [R1+0xe20], R6 ;  /* 0x000e200601007387 */ /* 0x0003e80000100800 */
[----:B-1----:R-:W4:Y:S01]  /*1f9f0*/  LDL.LU R6, [R1+0x142c] ;  /* 0x00142c0001067983 */ /* 0x002f220000300800 */
[----:B------:R-:W-:Y:S02]  /*1fa00*/  IADD3.X R251, R251, UR5, RZ, P1, !PT ;  /* 0x00000005fbfb7c10 */ /* 0x000fe40008ffe4ff */
[----:B------:R-:W-:-:S03]  /*1fa10*/  IADD3 R250, P1, R250, UR6, RZ ;  /* 0x00000006fafa7c10 */ /* 0x000fc6000ff3e0ff */
[----:B------:R1:W-:Y:S04]  /*1fa20*/  STL [R1+0xe44], R251 ;  /* 0x000e44fb01007387 */ /* 0x0003e80000100800 */
[----:B-1----:R-:W2:Y:S04]  /*1fa30*/  LDL.LU R251, [R1+0x1428] ;  /* 0x0014280001fb7983 */ /* 0x002ea80000300800 */
[----:B------:R1:W-:Y:S04]  /*1fa40*/  STL [R1+0xe18], R250 ;  /* 0x000e18fa01007387 */ /* 0x0003e80000100800 */
[----:B-1----:R-:W2:Y:S01]  /*1fa50*/  LDL.LU R250, [R1+0x1424] ;  /* 0x0014240001fa7983 */ /* 0x002ea20000300800 */
[----:B------:R-:W-:Y:S01]  /*1fa60*/  WARPGROUP.ARRIVE ;  /* 0x00000000000079c5 */ /* 0x000fe20000000000 */
[----:B------:R-:W-:Y:S01]  /*1fa70*/  UMOV UR26, UR38 ;  /* 0x00000026001a7c82 */ /* 0x000fe20008000000 */
[----:B------:R-:W-:-:S04]  /*1fa80*/  UMOV UR27, UR39 ;  /* 0x00000027001b7c82 */ /* 0x000fc80008000000 */
[----:B------:R-:W-:Y:S01]  /*1fa90*/  HGMMA.64x256x16.F32 R24, gdesc[UR24].tnspA, R24, gsb0 ;  /* 0x23e00000181879f0 */ /* 0x000fe20008000818 */
[----:B----4-:R-:W-:-:S05]  /*1faa0*/  IADD3.X R6, R6, UR5, RZ, P4, !PT ;  /* 0x0000000506067c10 */ /* 0x010fca000a7fe4ff */
[----:B------:R1:W-:Y:S04]  /*1fab0*/  STL [R1+0xe3c], R6 ;  /* 0x000e3c0601007387 */ /* 0x0003e80000100800 */
[----:B-1----:R-:W4:Y:S01]  /*1fac0*/  LDL.LU R6, [R1+0x1420] ;  /* 0x0014200001067983 */ /* 0x002f220000300800 */
[----:B---3--:R-:W-:Y:S02]  /*1fad0*/  IADD3 R3, P4, R3, UR6, RZ ;  /* 0x0000000603037c10 */ /* 0x008fe4000ff9e0ff */
[----:B------:R-:W-:-:S03]  /*1fae0*/  IADD3.X R5, R5, UR5, RZ, P3, !PT ;  /* 0x0000000505057c10 */ /* 0x000fc60009ffe4ff */
[----:B------:R1:W-:Y:S04]  /*1faf0*/  STL [R1+0xe10], R3 ;  /* 0x000e100301007387 */ /* 0x0003e80000100800 */
[----:B-1----:R-:W3:Y:S04]  /*1fb00*/  LDL.LU R3, [R1+0x141c] ;  /* 0x00141c0001037983 */ /* 0x002ee80000300800 */
[----:B------:R1:W-:Y:S04]  /*1fb10*/  STL [R1+0xe34], R5 ;  /* 0x000e340501007387 */ /* 0x0003e80000100800 */
[----:B-1----:R-:W3:Y:S01]  /*1fb20*/  LDL.LU R5, [R1+0x1418] ;  /* 0x0014180001057983 */ /* 0x002ee20000300800 */
[----:B--2---:R-:W-:-:S02]  /*1fb30*/  IADD3.X R249, R249, UR5, RZ, P6, !PT ;  /* 0x00000005f9f97c10 */ /* 0x004fc4000b7fe4ff */
[----:B------:R-:W-:Y:S01]  /*1fb40*/  IADD3 R248, P6, R248, UR6, RZ ;  /* 0x00000006f8f87c10 */ /* 0x000fe2000ffde0ff */
[----:B------:R-:W-:Y:S02]  /*1fb50*/  WARPGROUP.DEPBAR.LE gsb0, 0x0 ;  /* 0x00008000000079c5 */ /* 0x000fe40000010000 */
[----:B------:R-:W-:Y:S01]  /*1fb60*/  WARPGROUP.ARRIVE ;  /* 0x00000000000079c5 */ /* 0x000fe20000000000 */
[----:B------:R-:W-:Y:S01]  /*1fb70*/  UMOV UR44, UR28 ;  /* 0x0000001c002c7c82 */ /* 0x000fe20008000000 */
[----:B------:R-:W-:-:S04]  /*1fb80*/  UMOV UR45, UR29 ;  /* 0x0000001d002d7c82 */ /* 0x000fc80008000000 */
[----:B------:R-:W-:Y:S01]  /*1fb90*/  HGMMA.64x256x16.F32 R24, gdesc[UR44].tnspA, R24, gsb0 ;  /* 0x23e000002c1879f0 */ /* 0x000fe20008000818 */
[----:B----4-:R-:W-:-:S05]  /*1fba0*/  IADD3 R6, P3, R6, UR6, RZ ;  /* 0x0000000606067c10 */ /* 0x010fca000ff7e0ff */
[----:B------:R1:W-:Y:S04]  /*1fbb0*/  STL [R1+0xe08], R6 ;  /* 0x000e080601007387 */ /* 0x0003e80000100800 */
[----:B-1----:R0:W5:Y:S04]  /*1fbc0*/  LDL.LU R6, [R1+0x1414] ;  /* 0x0014140001067983 */ /* 0x0021680000300800 */
[----:B------:R1:W-:Y:S04]  /*1fbd0*/  STL [R1+0xe2c], R249 ;  /* 0x000e2cf901007387 */ /* 0x0003e80000100800 */
[----:B-1----:R-:W2:Y:S04]  /*1fbe0*/  LDL.LU R249, [R1+0x1410] ;  /* 0x0014100001f97983 */ /* 0x002ea80000300800 */
[----:B------:R1:W-:Y:S04]  /*1fbf0*/  STL [R1+0xe00], R248 ;  /* 0x000e00f801007387 */ /* 0x0003e80000100800 */
[----:B-1----:R-:W4:Y:S01]  /*1fc00*/  LDL.LU R248, [R1+0x140c] ;  /* 0x00140c0001f87983 */ /* 0x002f220000300800 */
[----:B---3--:R-:W-:-:S02]  /*1fc10*/  IADD3.X R5, R5, UR5, RZ, P5, !PT ;  /* 0x0000000505057c10 */ /* 0x008fc4000affe4ff */
[----:B------:R-:W-:Y:S02]  /*1fc20*/  IADD3.X R4, R4, UR5, RZ, P2, !PT ;  /* 0x0000000504047c10 */ /* 0x000fe400097fe4ff */
[----:B------:R-:W-:Y:S02]  /*1fc30*/  IADD3.X R3, R3, UR5, RZ, P1, !PT ;  /* 0x0000000503037c10 */ /* 0x000fe40008ffe4ff */
[----:B------:R-:W-:Y:S01]  /*1fc40*/  IADD3.X R10, R10, UR5, RZ, P4, !PT ;  /* 0x000000050a0a7c10 */ /* 0x000fe2000a7fe4ff */
[----:B------:R1:W-:Y:S04]  /*1fc50*/  STL [R1+0xe24], R5 ;  /* 0x000e240501007387 */ /* 0x0003e80000100800 */
[----:B-1----:R0:W5:Y:S04]  /*1fc60*/  LDL.LU R5, [R1+0x1408] ;  /* 0x0014080001057983 */ /* 0x0021680000300800 */
[----:B------:R1:W-:Y:S04]  /*1fc70*/  STL [R1+0xe1c], R4 ;  /* 0x000e1c0401007387 */ /* 0x0003e80000100800 */
[----:B-1----:R0:W5:Y:S04]  /*1fc80*/  LDL.LU R4, [R1+0x1404] ;  /* 0x0014040001047983 */ /* 0x0021680000300800 */
[----:B------:R1:W-:Y:S04]  /*1fc90*/  STL [R1+0xe14], R3 ;  /* 0x000e140301007387 */ /* 0x0003e80000100800 */
[----:B-1----:R0:W5:Y:S04]  /*1fca0*/  LDL.LU R3, [R1+0x1400] ;  /* 0x0014000001037983 */ /* 0x0021680000300800 */
[----:B------:R1:W-:Y:S02]  /*1fcb0*/  STL [R1+0xe0c], R10 ;  /* 0x000e0c0a01007387 */ /* 0x0003e40000100800 */
[----:B-1----:R-:W1:Y:S01]  /*1fcc0*/  LDC R10, c[0x0][0x238] ;  /* 0x00008e00ff0a7b82 */ /* 0x002e620000000800 */
[----:B------:R-:W-:-:S02]  /*1fcd0*/  IADD3 R251, P5, R251, UR6, RZ ;  /* 0x00000006fbfb7c10 */ /* 0x000fc4000ffbe0ff */
[----:B------:R-:W-:Y:S01]  /*1fce0*/  IADD3.X R9, R9, UR5, RZ, P3, !PT ;  /* 0x0000000509097c10 */ /* 0x000fe20009ffe4ff */
[----:B------:R-:W-:Y:S02]  /*1fcf0*/  WARPGROUP.DEPBAR.LE gsb0, 0x0 ;  /* 0x00008000000079c5 */ /* 0x000fe40000010000 */
[----:B------:R-:W-:Y:S02]  /*1fd00*/  IADD3.X R252, R252, UR5, RZ, P6, !PT ;  /* 0x00000005fcfc7c10 */ /* 0x000fe4000b7fe4ff */
[----:B------:R-:W-:Y:S01]  /*1fd10*/  IADD3.X R250, R250, UR5, RZ, P5, !PT ;  /* 0x00000005fafa7c10 */ /* 0x000fe2000affe4ff */
[----:B------:R3:W-:Y:S02]  /*1fd20*/  STL [R1+0xe04], R9 ;  /* 0x000e040901007387 */ /* 0x0007e40000100800 */
[----:B---3--:R-:W-:Y:S02]  /*1fd30*/  IMAD.MOV.U32 R9, RZ, RZ, R8 ;  /* 0x000000ffff097224 */ /* 0x008fe400078e0008 */
[----:B------:R-:W-:-:S02]  /*1fd40*/  IMAD.MOV.U32 R8, RZ, RZ, R7 ;  /* 0x000000ffff087224 */ /* 0x000fc400078e0007 */
[----:B-1----:R-:W-:-:S04]  /*1fd50*/  IMAD.SHL.U32 R10, R10, 0x20, RZ ;  /* 0x000000200a0a7824 */ /* 0x002fc800078e00ff */
[----:B------:R-:W-:Y:S01]  /*1fd60*/  IMAD.SHL.U32 R10, R10, 0x2, RZ ;  /* 0x000000020a0a7824 */ /* 0x000fe200078e00ff */
[----:B--2---:R-:W-:-:S04]  /*1fd70*/  IADD3 R249, P2, R249, UR6, RZ ;  /* 0x00000006f9f97c10 */ /* 0x004fc8000ff5e0ff */
[----:B----4-:R-:W-:Y:S01]  /*1fd80*/  IADD3.X R248, R248, UR5, RZ, P2, !PT ;  /* 0x00000005f8f87c10 */ /* 0x010fe200097fe4ff */
[----:B0-----:R-:W-:Y:S08]  /*1fd90*/  @P0 BRA `(.L_x_1) ;  /* 0xfffffef800680947 */ /* 0x001ff0000383ffff */
[----:B------:R-:W2:Y:S04]  /*1fda0*/  LDL.LU R7, [R1+0x1b8] ;  /* 0x0001b80001077983 */ /* 0x000ea80000300800 */
[----:B------:R-:W3:Y:S04]  /*1fdb0*/  LDL.LU R10, [R1+0x9b8] ;  /* 0x0009b800010a7983 */ /* 0x000ee80000300800 */
[----:B------:R-:W4:Y:S04]  /*1fdc0*/  LDL.LU R251, [R1+0x7ac] ;  /* 0x0007ac0001fb7983 */ /* 0x000f280000300800 */
[----:B------:R-:W2:Y:S04]  /*1fdd0*/  LDL.LU R248, [R1+0x7a4] ;  /* 0x0007a40001f87983 */ /* 0x000ea80000300800 */
[----:B------:R-:W3:Y:S04]  /*1fde0*/  LDL.LU R250, [R1+0x7a8] ;  /* 0x0007a80001fa7983 */ /* 0x000ee80000300800 */
[----:B------:R-:W3:Y:S04]  /*1fdf0*/  LDL.LU R252, [R1+0x7a0] ;  /* 0x0007a00001fc7983 */ /* 0x000ee80000300800 */
[----:B------:R-:W3:Y:S04]  /*1fe00*/  LDL.LU R11, [R1+0x770] ;  /* 0x00077000010b7983 */ /* 0x000ee80000300800 */
[----:B------:R-:W3:Y:S04]  /*1fe10*/  LDL.LU R2, [R1+0x778] ;  /* 0x0007780001027983 */ /* 0x000ee80000300800 */
[----:B------:R-:W4:Y:S04]  /*1fe20*/  LDL.LU R9, [R1+0x3a4] ;  /* 0x0003a40001097983 */ /* 0x000f280000300800 */
[----:B------:R-:W2:Y:S04]  /*1fe30*/  LDL.LU R247, [R1+0xba4] ;  /* 0x000ba40001f77983 */ /* 0x000ea80000300800 */
[----:B------:R-:W3:Y:S04]  /*1fe40*/  LDL.LU R246, [R1+0xbac] ;  /* 0x000bac0001f67983 */ /* 0x000ee80000300800 */
[----:B------:R-:W3:Y:S04]  /*1fe50*/  LDL.LU R249, [R1+0x3ac] ;  /* 0x0003ac0001f97983 */ /* 0x000ee80000300800 */
[----:B-----5:R-:W4:Y:S04]  /*1fe60*/  LDL.LU R6, [R1+0xbd8] ;  /* 0x000bd80001067983 */ /* 0x020f280000300800 */
[----:B------:R-:W2:Y:S04]  /*1fe70*/  LDL.LU R0, [R1+0x3d0] ;  /* 0x0003d00001007983 */ /* 0x000ea80000300800 */
[----:B------:R-:W3:Y:S04]  /*1fe80*/  LDL.LU R8, [R1+0xbd0] ;  /* 0x000bd00001087983 */ /* 0x000ee80000300800 */
[----:B------:R0:W-:Y:S04]  /*1fe90*/  STL [R1+0x16e4], R245 ;  /* 0x0016e4f501007387 */ /* 0x0001e80000100800 */
[----:B0-----:R-:W4:Y:S04]  /*1fea0*/  LDL.LU R245, [R1+0x3d8] ;  /* 0x0003d80001f57983 */ /* 0x001f280000300800 */
[----:B------:R0:W-:Y:S04]  /*1feb0*/  STL [R1+0x16e0], R244 ;  /* 0x0016e0f401007387 */ /* 0x0001e80000100800 */
[----:B0-----:R-:W2:Y:S04]  /*1fec0*/  LDL.LU R244, [R1+0x7d0] ;  /* 0x0007d00001f47983 */ /* 0x001ea80000300800 */
[----:B------:R0:W-:Y:S04]  /*1fed0*/  STL [R1+0x16dc], R243 ;  /* 0x0016dcf301007387 */ /* 0x0001e80000100800 */
[----:B0-----:R-:W3:Y:S04]  /*1fee0*/  LDL.LU R243, [R1+0x7d8] ;  /* 0x0007d80001f37983 */ /* 0x001ee80000300800 */
[----:B------:R0:W-:Y:S04]  /*1fef0*/  STL [R1+0x16d8], R242 ;  /* 0x0016d8f201007387 */ /* 0x0001e80000100800 */
[----:B0-----:R-:W4:Y:S04]  /*1ff00*/  LDL.LU R242, [R1+0x7e4] ;  /* 0x0007e40001f27983 */ /* 0x001f280000300800 */
[----:B------:R0:W-:Y:S04]  /*1ff10*/  STL [R1+0x16d4], R241 ;  /* 0x0016d4f101007387 */ /* 0x0001e80000100800 */
[----:B0-----:R-:W2:Y:S04]  /*1ff20*/  LDL.LU R241, [R1+0x7ec] ;  /* 0x0007ec0001f17983 */ /* 0x001ea80000300800 */
        /* <DEDUP_REMOVED lines=24> */
[----:B------:R-:W-:Y:S04]  /*200b0*/  STL [R1+0x16a0], R228 ;  /* 0x0016a0e401007387 */ /* 0x000fe80000100800 */
[----:B------:R-:W-:Y:S04]  /*200c0*/  STL [R1+0x169c], R227 ;  /* 0x00169ce301007387 */ /* 0x000fe80000100800 */
[----:B------:R4:W-:Y:S04]  /*200d0*/  STL [R1+0x1698], R226 ;  /* 0x001698e201007387 */ /* 0x0009e80000100800 */
[----:B------:R2:W-:Y:S04]  /*200e0*/  STL [R1+0x1694], R225 ;  /* 0x001694e101007387 */ /* 0x0005e80000100800 */
[----:B------:R3:W-:Y:S04]  /*200f0*/  STL [R1+0x1690], R224 ;  /* 0x001690e001007387 */ /* 0x0007e80000100800 */
[----:B------:R0:W-:Y:S04]  /*20100*/  STL [R1+0x168c], R223 ;  /* 0x00168cdf01007387 */ /* 0x0001e80000100800 */
[----:B------:R1:W-:Y:S04]  /*20110*/  STL [R1+0x1688], R222 ;  /* 0x001688de01007387 */ /* 0x0003e80000100800 */
[----:B------:R1:W-:Y:S04]  /*20120*/  STL [R1+0x1684], R221 ;  /* 0x001684dd01007387 */ /* 0x0003e80000100800 */
[----:B------:R1:W-:Y:S04]  /*20130*/  STL [R1+0x1680], R220 ;  /* 0x001680dc01007387 */ /* 0x0003e80000100800 */
[----:B------:R1:W-:Y:S04]  /*20140*/  STL [R1+0x167c], R219 ;  /* 0x00167cdb01007387 */ /* 0x0003e80000100800 */
        /* <DEDUP_REMOVED lines=19> */
[----:B----4-:R-:W-:-:S03]  /*20280*/  IMAD.MOV.U32 R226, RZ, RZ, R242 ;  /* 0x000000ffffe27224 */ /* 0x010fc600078e00f2 */
[----:B------:R-:W-:Y:S04]  /*20290*/  STL [R1+0x162c], R199 ;  /* 0x00162cc701007387 */ /* 0x000fe80000100800 */
[----:B------:R-:W-:Y:S04]  /*202a0*/  STL [R1+0x1628], R198 ;  /* 0x001628c601007387 */ /* 0x000fe80000100800 */
[----:B------:R-:W-:Y:S04]  /*202b0*/  STL [R1+0x1624], R197 ;  /* 0x001624c501007387 */ /* 0x000fe80000100800 */
[----:B------:R-:W-:Y:S01]  /*202c0*/  STL [R1+0x1620], R196 ;  /* 0x001620c401007387 */ /* 0x000fe20000100800 */
[----:B--2---:R-:W-:-:S03]  /*202d0*/  IMAD.MOV.U32 R225, RZ, RZ, R241 ;  /* 0x000000ffffe17224 */ /* 0x004fc600078e00f1 */
[----:B------:R-:W-:Y:S04]  /*202e0*/  STL [R1+0x161c], R187 ;  /* 0x00161cbb01007387 */ /* 0x000fe80000100800 */
[----:B------:R-:W-:Y:S04]  /*202f0*/  STL [R1+0x1618], R186 ;  /* 0x001618ba01007387 */ /* 0x000fe80000100800 */
[----:B------:R-:W-:Y:S01]  /*20300*/  STL [R1+0x1614], R185 ;  /* 0x001614b901007387 */ /* 0x000fe20000100800 */
[----:B---3--:R-:W-:-:S03]  /*20310*/  IMAD.MOV.U32 R224, RZ, RZ, R240 ;  /* 0x000000ffffe07224 */ /* 0x008fc600078e00f0 */
[----:B------:R-:W-:Y:S04]  /*20320*/  STL [R1+0x1610], R184 ;  /* 0x001610b801007387 */ /* 0x000fe80000100800 */
[----:B------:R-:W-:Y:S04]  /*20330*/  STL [R1+0x160c], R183 ;  /* 0x00160cb701007387 */ /* 0x000fe80000100800 */
[----:B------:R-:W-:Y:S04]  /*20340*/  STL [R1+0x1608], R182 ;  /* 0x001608b601007387 */ /* 0x000fe80000100800 */
[----:B------:R-:W-:Y:S01]  /*20350*/  STL [R1+0x1604], R181 ;  /* 0x001604b501007387 */ /* 0x000fe20000100800 */
[----:B0-----:R-:W-:-:S03]  /*20360*/  IMAD.MOV.U32 R223, RZ, RZ, R239 ;  /* 0x000000ffffdf7224 */ /* 0x001fc600078e00ef */
[----:B------:R-:W-:Y:S04]  /*20370*/  STL [R1+0x1600], R180 ;  /* 0x001600b401007387 */ /* 0x000fe80000100800 */
[----:B------:R-:W-:Y:S04]  /*20380*/  STL [R1+0x15fc], R179 ;  /* 0x0015fcb301007387 */ /* 0x000fe80000100800 */
[----:B------:R-:W-:Y:S01]  /*20390*/  STL [R1+0x15f8], R178 ;  /* 0x0015f8b201007387 */ /* 0x000fe20000100800 */
[----:B-1----:R-:W-:-:S03]  /*203a0*/  IMAD.MOV.U32 R222, RZ, RZ, R238 ;  /* 0x000000ffffde7224 */ /* 0x002fc600078e00ee */
[----:B------:R-:W-:Y:S04]  /*203b0*/  STL [R1+0x15f4], R177 ;  /* 0x0015f4b101007387 */ /* 0x000fe80000100800 */
[----:B------:R-:W-:Y:S04]  /*203c0*/  STL [R1+0x15f0], R176 ;  /* 0x0015f0b001007387 */ /* 0x000fe80000100800 */
[----:B------:R-:W-:Y:S04]  /*203d0*/  STL [R1+0x15ec], R175 ;  /* 0x0015ecaf01007387 */ /* 0x000fe80000100800 */
[----:B------:R-:W-:Y:S01]  /*203e0*/  STL [R1+0x15e8], R174 ;  /* 0x0015e8ae01007387 */ /* 0x000fe20000100800 */
[----:B------:R-:W-:-:S03]  /*203f0*/  IMAD.MOV.U32 R221, RZ, RZ, R237 ;  /* 0x000000ffffdd7224 */ /* 0x000fc600078e00ed */
[----:B------:R-:W-:Y:S04]  /*20400*/  STL [R1+0x15e4], R173 ;  /* 0x0015e4ad01007387 */ /* 0x000fe80000100800 */
[----:B------:R-:W-:Y:S04]  /*20410*/  STL [R1+0x15e0], R172 ;  /* 0x0015e0ac01007387 */ /* 0x000fe80000100800 */
[----:B------:R-:W-:Y:S01]  /*20420*/  STL [R1+0x15dc], R171 ;  /* 0x0015dcab01007387 */ /* 0x000fe20000100800 */
[----:B------:R-:W-:-:S03]  /*20430*/  IMAD.MOV.U32 R220, RZ, RZ, R236 ;  /* 0x000000ffffdc7224 */ /* 0x000fc600078e00ec */
[----:B------:R-:W-:Y:S04]  /*20440*/  STL [R1+0x15d8], R170 ;  /* 0x0015d8aa01007387 */ /* 0x000fe80000100800 */
[----:B------:R-:W-:Y:S04]  /*20450*/  STL [R1+0x15d4], R169 ;  /* 0x0015d4a901007387 */ /* 0x000fe80000100800 */
[----:B------:R-:W-:Y:S04]  /*20460*/  STL [R1+0x15d0], R168 ;  /* 0x0015d0a801007387 */ /* 0x000fe80000100800 */
[----:B------:R-:W-:Y:S01]  /*20470*/  STL [R1+0x15cc], R167 ;  /* 0x0015cca701007387 */ /* 0x000fe20000100800 */
[----:B------:R-:W-:-:S03]  /*20480*/  IMAD.MOV.U32 R219, RZ, RZ, R235 ;  /* 0x000000ffffdb7224 */ /* 0x000fc600078e00eb */
        /* <DEDUP_REMOVED lines=35> */
[----:B------:R0:W-:Y:S04]  /*206c0*/  STL [R1+0x1408], R5 ;  /* 0x0014080501007387 */ /* 0x0001e80000100800 */
[----:B------:R1:W-:Y:S04]  /*206d0*/  STL [R1+0x1404], R4 ;  /* 0x0014040401007387 */ /* 0x0003e80000100800 */
[----:B------:R2:W-:Y:S01]  /*206e0*/  STL [R1+0x1400], R3 ;  /* 0x0014000301007387 */ /* 0x0005e20000100800 */
[----:B0-----:R-:W-:-:S02]  /*206f0*/  F2FP.F16.F32.PACK_AB R5, R149, R230 ;  /* 0x000000e69505723e */ /* 0x001fc400000000ff */
[----:B-1----:R-:W-:Y:S02]  /*20700*/  F2FP.F16.F32.PACK_AB R4, R231, R232 ;  /* 0x000000e8e704723e */ /* 0x002fe400000000ff */
[----:B--2---:R-:W-:-:S05]  /*20710*/  F2FP.F16.F32.PACK_AB R3, R151, R229 ;  /* 0x000000e59703723e */ /* 0x004fca00000000ff */
[----:B------:R0:W-:Y:S04]  /*20720*/  STL [R1+0xf1c], R3 ;  /* 0x000f1c0301007387 */ /* 0x0001e80000100800 */
[----:B------:R-:W-:Y:S04]  /*20730*/  STL [R1+0xf18], R5 ;  /* 0x000f180501007387 */ /* 0x000fe80000100800 */
[----:B------:R-:W-:Y:S01]  /*20740*/  STL [R1+0xf14], R4 ;  /* 0x000f140401007387 */ /* 0x000fe20000100800 */
[----:B0-----:R-:W-:-:S05]  /*20750*/  F2FP.F16.F32.PACK_AB R3, R233, R234 ;  /* 0x000000eae903723e */ /* 0x001fca00000000ff */
[----:B------:R0:W-:Y:S04]  /*20760*/  STL [R1+0xf10], R3 ;  /* 0x000f100301007387 */ /* 0x0001e80000100800 */
[----:B------:R-:W2:Y:S04]  /*20770*/  LDL.LU R227, [R1+0x3ec] ;  /* 0x0003ec0001e37983 */ /* 0x000ea80000300800 */
[----:B------:R-:W2:Y:S04]  /*20780*/  LDL.LU R228, [R1+0xbec] ;  /* 0x000bec0001e47983 */ /* 0x000ea80000300800 */
[----:B------:R-:W3:Y:S04]  /*20790*/  LDL.LU R229, [R1+0x3e4] ;  /* 0x0003e40001e57983 */ /* 0x000ee80000300800 */
[----:B------:R-:W3:Y:S04]  /*207a0*/  LDL.LU R230, [R1+0xbe4] ;  /* 0x000be40001e67983 */ /* 0x000ee80000300800 */
[----:B------:R-:W4:Y:S04]  /*207b0*/  LDL.LU R231, [R1+0x7e8] ;  /* 0x0007e80001e77983 */ /* 0x000f280000300800 */
        /* <DEDUP_REMOVED lines=10> */
[----:B------:R-:W4:Y:S01]  /*20860*/  LDL.LU R242, [R1+0xbd4] ;  /* 0x000bd40001f27983 */ /* 0x000f220000300800 */
[----:B0-----:R-:W-:Y:S01]  /*20870*/  F2FP.F16.F32.PACK_AB R3, R150, R219 ;  /* 0x000000db9603723e */ /* 0x001fe200000000ff */
[----:B------:R-:W-:Y:S01]  /*20880*/  IMAD.MOV.U32 R219, RZ, RZ, R243 ;  /* 0x000000ffffdb7224 */ /* 0x000fe200078e00f3 */
[----:B------:R-:W-:Y:S01]  /*20890*/  F2FP.F16.F32.PACK_AB R5, R148, R220 ;  /* 0x000000dc9405723e */ /* 0x000fe200000000ff */
[----:B------:R-:W-:Y:S01]  /*208a0*/  IMAD.MOV.U32 R220, RZ, RZ, R244 ;  /* 0x000000ffffdc7224 */ /* 0x000fe200078e00f4 */
[----:B------:R-:W-:Y:S01]  /*208b0*/  F2FP.F16.F32.PACK_AB R4, R221, R222 ;  /* 0x000000dedd04723e */ /* 0x000fe200000000ff */
[----:B------:R0:W-:Y:S01]  /*208c0*/  STL [R1+0xf0c], R3 ;  /* 0x000f0c0301007387 */ /* 0x0001e20000100800 */
[----:B------:R-:W-:-:S02]  /*208d0*/  IMAD.MOV.U32 R221, RZ, RZ, R245 ;  /* 0x000000ffffdd7224 */ /* 0x000fc400078e00f5 */
[----:B------:R-:W-:Y:S01]  /*208e0*/  IMAD.MOV.U32 R222, RZ, RZ, R6 ;  /* 0x000000ffffde7224 */ /* 0x000fe200078e0006 */
[----:B------:R1:W-:Y:S04]  /*208f0*/  STL [R1+0xf08], R5 ;  /* 0x000f080501007387 */ /* 0x0003e80000100800 */
[----:B------:R1:W-:Y:S01]  /*20900*/  STL [R1+0xf04], R4 ;  /* 0x000f040401007387 */ /* 0x0003e20000100800 */
[----:B0-----:R-:W-:Y:S01]  /*20910*/  F2FP.F16.F32.PACK_AB R3, R223, R224 ;  /* 0x000000e0df03723e */ /* 0x001fe200000000ff */
[----:B------:R-:W-:Y:S02]  /*20920*/  IMAD.MOV.U32 R223, RZ, RZ, R0 ;  /* 0x000000ffffdf7224 */ /* 0x000fe400078e0000 */
[----:B------:R-:W-:Y:S01]  /*20930*/  IMAD.MOV.U32 R224, RZ, RZ, R8 ;  /* 0x000000ffffe07224 */ /* 0x000fe200078e0008 */
[----:B-1----:R-:W-:Y:S01]  /*20940*/  F2FP.F16.F32.PACK_AB R5, R147, R225 ;  /* 0x000000e19305723e */ /* 0x002fe200000000ff */
[----:B------:R2:W-:Y:S01]  /*20950*/  STL [R1+0xf00], R3 ;  /* 0x000f000301007387 */ /* 0x0005e20000100800 */
[----:B------:R-:W-:-:S03]  /*20960*/  F2FP.F16.F32.PACK_AB R4, R145, R226 ;  /* 0x000000e29104723e */ /* 0x000fc600000000ff */
[----:B------:R3:W-:Y:S04]  /*20970*/  STL [R1+0xefc], R5 ;  /* 0x000efc0501007387 */ /* 0x0007e80000100800 */
[----:B------:R4:W-:Y:S01]  /*20980*/  STL [R1+0xef8], R4 ;  /* 0x000ef80401007387 */ /* 0x0009e20000100800 */
[----:B--2---:R-:W-:-:S05]  /*20990*/  F2FP.F16.F32.PACK_AB R3, R227, R228 ;  /* 0x000000e4e303723e */ /* 0x004fca00000000ff */
[----:B------:R0:W-:Y:S01]  /*209a0*/  STL [R1+0xef4], R3 ;  /* 0x000ef40301007387 */ /* 0x0001e20000100800 */
[----:B---3--:R-:W-:Y:S02]  /*209b0*/  F2FP.F16.F32.PACK_AB R5, R229, R230 ;  /* 0x000000e6e505723e */ /* 0x008fe400000000ff */
[----:B----4-:R-:W-:-:S03]  /*209c0*/  F2FP.F16.F32.PACK_AB R4, R146, R231 ;  /* 0x000000e79204723e */ /* 0x010fc600000000ff */
[----:B------:R1:W-:Y:S01]  /*209d0*/  STL [R1+0xef0], R5 ;  /* 0x000ef00501007387 */ /* 0x0003e20000100800 */
[----:B0-----:R-:W-:-:S03]  /*209e0*/  F2FP.F16.F32.PACK_AB R3, R144, R232 ;  /* 0x000000e89003723e */ /* 0x001fc600000000ff */
[----:B------:R0:W-:Y:S04]  /*209f0*/  STL [R1+0xeec], R4 ;  /* 0x000eec0401007387 */ /* 0x0001e80000100800 */
[----:B------:R2:W-:Y:S01]  /*20a00*/  STL [R1+0xee8], R3 ;  /* 0x000ee80301007387 */ /* 0x0005e20000100800 */
[----:B-1----:R-:W-:-:S05]  /*20a10*/  F2FP.F16.F32.PACK_AB R5, R233, R234 ;  /* 0x000000eae905723e */ /* 0x002fca00000000ff */
[----:B------:R1:W-:Y:S01]  /*20a20*/  STL [R1+0xee4], R5 ;  /* 0x000ee40501007387 */ /* 0x0003e20000100800 */
[----:B0-----:R-:W-:Y:S02]  /*20a30*/  F2FP.F16.F32.PACK_AB R4, R235, R236 ;  /* 0x000000eceb04723e */ /* 0x001fe400000000ff */
[----:B--2---:R-:W-:-:S03]  /*20a40*/  F2FP.F16.F32.PACK_AB R3, R143, R237 ;  /* 0x000000ed8f03723e */ /* 0x004fc600000000ff */
[----:B------:R0:W-:Y:S01]  /*20a50*/  STL [R1+0xee0], R4 ;  /* 0x000ee00401007387 */ /* 0x0001e20000100800 */
[----:B-1----:R-:W-:-:S03]  /*20a60*/  F2FP.F16.F32.PACK_AB R5, R141, R238 ;  /* 0x000000ee8d05723e */ /* 0x002fc600000000ff */
[----:B------:R1:W-:Y:S04]  /*20a70*/  STL [R1+0xedc], R3 ;  /* 0x000edc0301007387 */ /* 0x0003e80000100800 */
[----:B------:R-:W-:Y:S01]  /*20a80*/  STL [R1+0xed8], R5 ;  /* 0x000ed80501007387 */ /* 0x000fe20000100800 */
[----:B0-----:R-:W-:-:S05]  /*20a90*/  F2FP.F16.F32.PACK_AB R4, R239, R240 ;  /* 0x000000f0ef04723e */ /* 0x001fca00000000ff */
[----:B------:R-:W-:Y:S01]  /*20aa0*/  STL [R1+0xed4], R4 ;  /* 0x000ed40401007387 */ /* 0x000fe20000100800 */
[----:B-1----:R-:W-:-:S05]  /*20ab0*/  F2FP.F16.F32.PACK_AB R3, R241, R242 ;  /* 0x000000f2f103723e */ /* 0x002fca00000000ff */
[----:B------:R0:W-:Y:S04]  /*20ac0*/  STL [R1+0xed0], R3 ;  /* 0x000ed00301007387 */ /* 0x0001e80000100800 */
[----:B------:R-:W2:Y:S04]  /*20ad0*/  LDL.LU R225, [R1+0x7cc] ;  /* 0x0007cc0001e17983 */ /* 0x000ea80000300800 */
        /* <DEDUP_REMOVED lines=31> */
[----:B------:R2:W-:Y:S01]  /*20cd0*/  STL [R1+0xec8], R5 ;  /* 0x000ec80501007387 */ /* 0x0005e20000100800 */
[----:B------:R-:W-:Y:S02]  /*20ce0*/  IMAD.MOV.U32 R215, RZ, RZ, R251 ;  /* 0x000000ffffd77224 */ /* 0x000fe400078e00fb */
[----:B------:R-:W-:Y:S01]  /*20cf0*/  IMAD.MOV.U32 R216, RZ, RZ, R248 ;  /* 0x000000ffffd87224 */ /* 0x000fe200078e00f8 */
[----:B------:R3:W-:Y:S01]  /*20d00*/  STL [R1+0xec4], R4 ;  /* 0x000ec40401007387 */ /* 0x0007e20000100800 */
[----:B------:R-:W-:Y:S01]  /*20d10*/  IMAD.MOV.U32 R221, RZ, RZ, R250 ;  /* 0x000000ffffdd7224 */ /* 0x000fe200078e00fa */
[----:B0-----:R-:W-:Y:S01]  /*20d20*/  F2FP.F16.F32.PACK_AB R3, R223, R224 ;  /* 0x000000e0df03723e */ /* 0x001fe200000000ff */
[----:B------:R-:W-:-:S04]  /*20d30*/  IMAD.MOV.U32 R222, RZ, RZ, R252 ;  /* 0x000000ffffde7224 */ /* 0x000fc800078e00fc */
[----:B------:R4:W-:Y:S01]  /*20d40*/  STL [R1+0xec0], R3 ;  /* 0x000ec00301007387 */ /* 0x0009e20000100800 */
[----:B--2---:R-:W-:Y:S02]  /*20d50*/  F2FP.F16.F32.PACK_AB R5, R139, R225 ;  /* 0x000000e18b05723e */ /* 0x004fe400000000ff */
[----:B---3--:R-:W-:-:S03]  /*20d60*/  F2FP.F16.F32.PACK_AB R4, R137, R226 ;  /* 0x000000e28904723e */ /* 0x008fc600000000ff */
[----:B------:R0:W-:Y:S04]  /*20d70*/  STL [R1+0xebc], R5 ;  /* 0x000ebc0501007387 */ /* 0x0001e80000100800 */
[----:B------:R1:W-:Y:S01]  /*20d80*/  STL [R1+0xeb8], R4 ;  /* 0x000eb80401007387 */ /* 0x0003e20000100800 */
[----:B----4-:R-:W-:-:S05]  /*20d90*/  F2FP.F16.F32.PACK_AB R3, R227, R228 ;  /* 0x000000e4e303723e */ /* 0x010fca00000000ff */
[----:B------:R2:W-:Y:S01]  /*20da0*/  STL [R1+0xeb4], R3 ;  /* 0x000eb40301007387 */ /* 0x0005e20000100800 */
[----:B0-----:R-:W-:Y:S02]  /*20db0*/  F2FP.F16.F32.PACK_AB R5, R229, R230 ;  /* 0x000000e6e505723e */ /* 0x001fe400000000ff */
[----:B-1----:R-:W-:-:S03]  /*20dc0*/  F2FP.F16.F32.PACK_AB R4, R138, R231 ;  /* 0x000000e78a04723e */ /* 0x002fc600000000ff */
[----:B------:R0:W-:Y:S01]  /*20dd0*/  STL [R1+0xeb0], R5 ;  /* 0x000eb00501007387 */ /* 0x0001e20000100800 */
[----:B--2---:R-:W-:-:S03]  /*20de0*/  F2FP.F16.F32.PACK_AB R3, R136, R232 ;  /* 0x000000e88803723e */ /* 0x004fc600000000ff */
[----:B------:R1:W-:Y:S04]  /*20df0*/  STL [R1+0xeac], R4 ;  /* 0x000eac0401007387 */ /* 0x0003e80000100800 */
[----:B------:R2:W-:Y:S01]  /*20e00*/  STL [R1+0xea8], R3 ;  /* 0x000ea80301007387 */ /* 0x0005e20000100800 */
[----:B0-----:R-:W-:-:S05]  /*20e10*/  F2FP.F16.F32.PACK_AB R5, R233, R234 ;  /* 0x000000eae905723e */ /* 0x001fca00000000ff */
[----:B------:R0:W-:Y:S01]  /*20e20*/  STL [R1+0xea4], R5 ;  /* 0x000ea40501007387 */ /* 0x0001e20000100800 */
[----:B-1----:R-:W-:Y:S02]  /*20e30*/  F2FP.F16.F32.PACK_AB R4, R235, R236 ;  /* 0x000000eceb04723e */ /* 0x002fe400000000ff */
[----:B--2---:R-:W-:-:S03]  /*20e40*/  F2FP.F16.F32.PACK_AB R3, R135, R237 ;  /* 0x000000ed8703723e */ /* 0x004fc600000000ff */
        /* <DEDUP_REMOVED lines=10> */
[----:B------:R-:W-:Y:S04]  /*20ef0*/  STL [R1+0xe8c], R5 ;  /* 0x000e8c0501007387 */ /* 0x000fe80000100800 */
[----:B------:R-:W-:Y:S01]  /*20f00*/  STL [R1+0xe88], R4 ;  /* 0x000e880401007387 */ /* 0x000fe20000100800 */
[----:B0-----:R-:W-:-:S05]  /*20f10*/  F2FP.F16.F32.PACK_AB R3, R245, R6 ;  /* 0x00000006f503723e */ /* 0x001fca00000000ff */
[----:B------:R-:W-:Y:S01]  /*20f20*/  STL [R1+0xe84], R3 ;  /* 0x000e840301007387 */ /* 0x000fe20000100800 */
[----:B------:R-:W-:-:S05]  /*20f30*/  F2FP.F16.F32.PACK_AB R0, R0, R8 ;  /* 0x000000080000723e */ /* 0x000fca00000000ff */
        /* <DEDUP_REMOVED lines=25> */
[----:B0-----:R-:W4:Y:S04]  /*210d0*/  LDL.LU R0, [R1+0x388] ;  /* 0x0003880001007983 */ /* 0x001f280000300800 */
        /* <DEDUP_REMOVED lines=9> */
[----:B------:R-:W-:Y:S01]  /*21170*/  F2FP.F16.F32.PACK_AB R5, R131, R215 ;  /* 0x000000d78305723e */ /* 0x000fe200000000ff */
[----:B------:R-:W-:Y:S01]  /*21180*/  IMAD.MOV.U32 R212, RZ, RZ, R11 ;  /* 0x000000ffffd47224 */ /* 0x000fe200078e000b */
[----:B------:R-:W-:Y:S01]  /*21190*/  F2FP.F16.F32.PACK_AB R4, R129, R216 ;  /* 0x000000d88104723e */ /* 0x000fe200000000ff */
[----:B------:R-:W-:Y:S01]  /*211a0*/  IMAD.MOV.U32 R211, RZ, RZ, R2 ;  /* 0x000000ffffd37224 */ /* 0x000fe200078e0002 */
[----:B------:R-:W-:Y:S01]  /*211b0*/  F2FP.F16.F32.PACK_AB R3, R217, R218 ;  /* 0x000000dad903723e */ /* 0x000fe200000000ff */
[----:B------:R0:W-:Y:S04]  /*211c0*/  STL [R1+0xe7c], R5 ;  /* 0x000e7c0501007387 */ /* 0x0001e80000100800 */
[----:B------:R1:W-:Y:S04]  /*211d0*/  STL [R1+0xe78], R4 ;  /* 0x000e780401007387 */ /* 0x0003e80000100800 */
[----:B------:R1:W-:Y:S01]  /*211e0*/  STL [R1+0xe74], R3 ;  /* 0x000e740301007387 */ /* 0x0003e20000100800 */
[----:B0-----:R-:W-:-:S02]  /*211f0*/  F2FP.F16.F32.PACK_AB R5, R219, R220 ;  /* 0x000000dcdb05723e */ /* 0x001fc400000000ff */
[----:B-1----:R-:W-:-:S03]  /*21200*/  F2FP.F16.F32.PACK_AB R4, R130, R221 ;  /* 0x000000dd8204723e */ /* 0x002fc600000000ff */
        /* <DEDUP_REMOVED lines=37> */
[----:B------:R0:W-:Y:S01]  /*21460*/  STL [R1+0xe24], R4 ;  /* 0x000e240401007387 */ /* 0x0001e20000100800 */
[----:B-1----:R-:W-:Y:S02]  /*21470*/  F2FP.F16.F32.PACK_AB R3, R9, R247 ;  /* 0x000000f70903723e */ /* 0x002fe400000000ff */
[----:B------:R-:W-:-:S03]  /*21480*/  F2FP.F16.F32.PACK_AB R0, R119, R246 ;  /* 0x000000f67700723e */ /* 0x000fc600000000ff */
[----:B------:R1:W-:Y:S01]  /*21490*/  STL [R1+0xe20], R3 ;  /* 0x000e200301007387 */ /* 0x0003e20000100800 */
[----:B0-----:R-:W-:-:S03]  /*214a0*/  F2FP.F16.F32.PACK_AB R4, R117, R249 ;  /* 0x000000f97504723e */ /* 0x001fc600000000ff */
[----:B------:R0:W-:Y:S04]  /*214b0*/  STL [R1+0xe1c], R0 ;  /* 0x000e1c0001007387 */ /* 0x0001e80000100800 */
[----:B------:R-:W-:Y:S01]  /*214c0*/  STL [R1+0xe18], R4 ;  /* 0x000e180401007387 */ /* 0x000fe20000100800 */
[----:B-1----:R-:W-:-:S05]  /*214d0*/  F2FP.F16.F32.PACK_AB R3, R251, R248 ;  /* 0x000000f8fb03723e */ /* 0x002fca00000000ff */
        /* <DEDUP_REMOVED lines=49> */
[----:B------:R-:W-:-:S02]  /*217f0*/  F2FP.F16.F32.PACK_AB R3, R118, R211 ;  /* 0x000000d37603723e */ /* 0x000fc400000000ff */
        /* <DEDUP_REMOVED lines=44> */
[----:B------:R-:W-:Y:S01]  /*21ac0*/  STL [R1+0xbb4], R5 ;  /* 0x000bb40501007387 */ /* 0x000fe20000100800 */
[----:B0-----:R-:W-:Y:S02]  /*21ad0*/  F2FP.F16.F32.PACK_AB R4, R245, R6 ;  /* 0x00000006f504723e */ /* 0x001fe400000000ff */
[----:B--2---:R-:W-:-:S03]  /*21ae0*/  F2FP.F16.F32.PACK_AB R3, R106, R0 ;  /* 0x000000006a03723e */ /* 0x004fc600000000ff */
[----:B------:R0:W-:Y:S01]  /*21af0*/  STL [R1+0xbb0], R4 ;  /* 0x000bb00401007387 */ /* 0x0001e20000100800 */
[----:B------:R-:W-:-:S03]  /*21b00*/  F2FP.F16.F32.PACK_AB R0, R104, R8 ;  /* 0x000000086800723e */ /* 0x000fc600000000ff */
        /* <DEDUP_REMOVED lines=62> */
[----:B--2---:R-:W-:-:S02]  /*21ef0*/  F2FP.F16.F32.PACK_AB R3, R102, R211 ;  /* 0x000000d36603723e */ /* 0x004fc400000000ff */
        /* <DEDUP_REMOVED lines=44> */
[----:B------:R-:W-:Y:S01]  /*221c0*/  STL [R1+0xb34], R5 ;  /* 0x000b340501007387 */ /* 0x000fe20000100800 */
[----:B-1----:R-:W-:Y:S02]  /*221d0*/  F2FP.F16.F32.PACK_AB R4, R245, R6 ;  /* 0x00000006f504723e */ /* 0x002fe400000000ff */
        /* <DEDUP_REMOVED lines=414> */
[----:B------:R-:W-:Y:S01]  /*23bc0*/  STL [R1+0x688], R5 ;  /* 0x0006880501007387 */ /* 0x000fe20000100800 */
[----:B0-----:R-:W-:-:S05]  /*23bd0*/  F2FP.F16.F32.PACK_AB R4, R217, R218 ;  /* 0x000000dad904723e */ /* 0x001fca00000000ff */
[----:B------:R0:W-:Y:S01]  /*23be0*/  STL [R1+0x684], R4 ;  /* 0x0006840401007387 */ /* 0x0001e20000100800 */
[----:B-1----:R-:W-:-:S05]  /*23bf0*/  F2FP.F16.F32.PACK_AB R3, R219, R220 ;  /* 0x000000dcdb03723e */ /* 0x002fca00000000ff */
[----:B------:R1:W-:Y:S01]  /*23c00*/  STL [R1+0x680], R3 ;  /* 0x0006800301007387 */ /* 0x0003e20000100800 */
[----:B0-----:R-:W-:-:S05]  /*23c10*/  F2FP.F16.F32.PACK_AB R4, R34, R221 ;  /* 0x000000dd2204723e */ /* 0x001fca00000000ff */
[----:B------:R0:W-:Y:S01]  /*23c20*/  STL [R1+0x67c], R4 ;  /* 0x00067c0401007387 */ /* 0x0001e20000100800 */
[----:B-1----:R-:W-:Y:S02]  /*23c30*/  F2FP.F16.F32.PACK_AB R3, R32, R222 ;  /* 0x000000de2003723e */ /* 0x002fe400000000ff */
[----:B------:R-:W-:-:S03]  /*23c40*/  F2FP.F16.F32.PACK_AB R5, R223, R224 ;  /* 0x000000e0df05723e */ /* 0x000fc600000000ff */
[----:B------:R1:W-:Y:S01]  /*23c50*/  STL [R1+0x678], R3 ;  /* 0x0006780301007387 */ /* 0x0003e20000100800 */
[----:B0-----:R-:W-:-:S03]  /*23c60*/  F2FP.F16.F32.PACK_AB R4, R225, R226 ;  /* 0x000000e2e104723e */ /* 0x001fc600000000ff */
[----:B------:R0:W-:Y:S04]  /*23c70*/  STL [R1+0x674], R5 ;  /* 0x0006740501007387 */ /* 0x0001e80000100800 */
[----:B------:R2:W-:Y:S01]  /*23c80*/  STL [R1+0x670], R4 ;  /* 0x0006700401007387 */ /* 0x0005e20000100800 */
[----:B-1----:R-:W-:Y:S02]  /*23c90*/  F2FP.F16.F32.PACK_AB R3, R31, R227 ;  /* 0x000000e31f03723e */ /* 0x002fe400000000ff */
[----:B0-----:R-:W-:-:S03]  /*23ca0*/  F2FP.F16.F32.PACK_AB R5, R29, R228 ;  /* 0x000000e41d05723e */ /* 0x001fc600000000ff */
[----:B------:R0:W-:Y:S01]  /*23cb0*/  STL [R1+0x66c], R3 ;  /* 0x00066c0301007387 */ /* 0x0001e20000100800 */
[----:B--2---:R-:W-:-:S03]  /*23cc0*/  F2FP.F16.F32.PACK_AB R4, R229, R230 ;  /* 0x000000e6e504723e */ /* 0x004fc600000000ff */
[----:B------:R1:W-:Y:S04]  /*23cd0*/  STL [R1+0x668], R5 ;  /* 0x0006680501007387 */ /* 0x0003e80000100800 */
        /* <DEDUP_REMOVED lines=25> */
[----:B-1----:R-:W-:-:S05]  /*23e70*/  F2FP.F16.F32.PACK_AB R3, R9, R247 ;  /* 0x000000f70903723e */ /* 0x002fca00000000ff */
[----:B------:R1:W-:Y:S01]  /*23e80*/  STL [R1+0x630], R3 ;  /* 0x0006300301007387 */ /* 0x0003e20000100800 */
[----:B------:R-:W-:-:S05]  /*23e90*/  F2FP.F16.F32.PACK_AB R0, R246, R249 ;  /* 0x000000f9f600723e */ /* 0x000fca00000000ff */
[----:B------:R2:W-:Y:S01]  /*23ea0*/  STL [R1+0x62c], R0 ;  /* 0x00062c0001007387 */ /* 0x0005e20000100800 */
[----:B0-----:R-:W-:-:S05]  /*23eb0*/  F2FP.F16.F32.PACK_AB R4, R251, R248 ;  /* 0x000000f8fb04723e */ /* 0x001fca00000000ff */
[----:B------:R-:W-:Y:S01]  /*23ec0*/  STL [R1+0x628], R4 ;  /* 0x0006280401007387 */ /* 0x000fe20000100800 */
[----:B-1----:R-:W-:-:S03]  /*23ed0*/  F2FP.F16.F32.PACK_AB R3, R250, R252 ;  /* 0x000000fcfa03723e */ /* 0x002fc600000000ff */
[----:B------:R-:W3:Y:S04]  /*23ee0*/  LDL.LU R197, [R1+0x1f0] ;  /* 0x0001f00001c57983 */ /* 0x000ee80000300800 */
[----:B------:R-:W-:Y:S01]  /*23ef0*/  STL [R1+0x624], R3 ;  /* 0x0006240301007387 */ /* 0x000fe20000100800 */
[----:B--2---:R-:W-:-:S03]  /*23f00*/  F2FP.F16.F32.PACK_AB R0, R11, R2 ;  /* 0x000000020b00723e */ /* 0x004fc600000000ff */
[----:B------:R-:W3:Y:S04]  /*23f10*/  LDL.LU R198, [R1+0x9f0] ;  /* 0x0009f00001c67983 */ /* 0x000ee80000300800 */
[----:B------:R0:W-:Y:S04]  /*23f20*/  STL [R1+0x620], R0 ;  /* 0x0006200001007387 */ /* 0x0001e80000100800 */
[----:B------:R-:W2:Y:S04]  /*23f30*/  LDL.LU R199, [R1+0x5f8] ;  /* 0x0005f80001c77983 */ /* 0x000ea80000300800 */
[----:B------:R-:W2:Y:S04]  /*23f40*/  LDL.LU R200, [R1+0xdf8] ;  /* 0x000df80001c87983 */ /* 0x000ea80000300800 */
        /* <DEDUP_REMOVED lines=60> */
[----:B---3--:R-:W-:-:S02]  /*24310*/  F2FP.F16.F32.PACK_AB R5, R197, R198 ;  /* 0x000000c6c505723e */ /* 0x008fc400000000ff */
[----:B--2---:R-:W-:Y:S02]  /*24320*/  F2FP.F16.F32.PACK_AB R4, R199, R200 ;  /* 0x000000c8c704723e */ /* 0x004fe400000000ff */
[----:B----4-:R-:W-:-:S05]  /*24330*/  F2FP.F16.F32.PACK_AB R3, R187, R196 ;  /* 0x000000c4bb03723e */ /* 0x010fca00000000ff */
[----:B------:R0:W-:Y:S04]  /*24340*/  STL [R1+0x61c], R3 ;  /* 0x00061c0301007387 */ /* 0x0001e80000100800 */
[----:B------:R1:W-:Y:S01]  /*24350*/  STL [R1+0x618], R5 ;  /* 0x0006180501007387 */ /* 0x0003e20000100800 */
[----:B0-----:R-:W-:-:S03]  /*24360*/  F2FP.F16.F32.PACK_AB R3, R201, R202 ;  /* 0x000000cac903723e */ /* 0x001fc600000000ff */
[----:B------:R0:W-:Y:S01]  /*24370*/  STL [R1+0x614], R4 ;  /* 0x0006140401007387 */ /* 0x0001e20000100800 */
[----:B-1----:R-:W-:-:S03]  /*24380*/  F2FP.F16.F32.PACK_AB R5, R203, R204 ;  /* 0x000000cccb05723e */ /* 0x002fc600000000ff */
[----:B------:R1:W-:Y:S01]  /*24390*/  STL [R1+0x610], R3 ;  /* 0x0006100301007387 */ /* 0x0003e20000100800 */
[----:B0-----:R-:W-:-:S03]  /*243a0*/  F2FP.F16.F32.PACK_AB R4, R205, R206 ;  /* 0x000000cecd04723e */ /* 0x001fc600000000ff */
[----:B------:R0:W-:Y:S01]  /*243b0*/  STL [R1+0x60c], R5 ;  /* 0x00060c0501007387 */ /* 0x0001e20000100800 */
[----:B-1----:R-:W-:-:S03]  /*243c0*/  F2FP.F16.F32.PACK_AB R3, R207, R208 ;  /* 0x000000d0cf03723e */ /* 0x002fc600000000ff */
        /* <DEDUP_REMOVED lines=40> */
[----:B------:R-:W-:Y:S01]  /*24650*/  STL [R1+0x368], R5 ;  /* 0x0003680501007387 */ /* 0x000fe20000100800 */
[----:B--2---:R-:W-:-:S03]  /*24660*/  F2FP.F16.F32.PACK_AB R3, R9, R247 ;  /* 0x000000f70903723e */ /* 0x004fc600000000ff */
[----:B------:R0:W-:Y:S04]  /*24670*/  STL [R1+0x364], R4 ;  /* 0x0003640401007387 */ /* 0x0001e80000100800 */
[----:B------:R1:W-:Y:S01]  /*24680*/  STL [R1+0x360], R3 ;  /* 0x0003600301007387 */ /* 0x0003e20000100800 */
[----:B------:R-:W-:Y:S02]  /*24690*/  F2FP.F16.F32.PACK_AB R0, R246, R249 ;  /* 0x000000f9f600723e */ /* 0x000fe400000000ff */
[----:B0-----:R-:W-:-:S03]  /*246a0*/  F2FP.F16.F32.PACK_AB R4, R251, R248 ;  /* 0x000000f8fb04723e */ /* 0x001fc600000000ff */
[----:B------:R0:W-:Y:S01]  /*246b0*/  STL [R1+0x33c], R0 ;  /* 0x00033c0001007387 */ /* 0x0001e20000100800 */
[----:B-1----:R-:W-:-:S03]  /*246c0*/  F2FP.F16.F32.PACK_AB R3, R250, R252 ;  /* 0x000000fcfa03723e */ /* 0x002fc600000000ff */
[----:B------:R-:W-:Y:S04]  /*246d0*/  STL [R1+0x338], R4 ;  /* 0x0003380401007387 */ /* 0x000fe80000100800 */
[----:B------:R-:W-:Y:S04]  /*246e0*/  STL [R1+0x334], R3 ;  /* 0x0003340301007387 */ /* 0x000fe80000100800 */
[----:B------:R-:W2:Y:S01]  /*246f0*/  LDL.LU R250, [R1+0x9b0] ;  /* 0x0009b00001fa7983 */ /* 0x000ea20000300800 */
[----:B0-----:R-:W-:-:S05]  /*24700*/  F2FP.F16.F32.PACK_AB R0, R11, R2 ;  /* 0x000000020b00723e */ /* 0x001fca00000000ff */
[----:B------:R-:W-:Y:S04]  /*24710*/  STL [R1+0x330], R0 ;  /* 0x0003300001007387 */ /* 0x000fe80000100800 */
[----:B--2---:R-:W-:Y:S04]  /*24720*/  STL [R1+0x16f8], R250 ;  /* 0x0016f8fa01007387 */ /* 0x004fe80000100800 */
[----:B------:R-:W2:Y:S04]  /*24730*/  LDL.LU R249, [R1+0xdb8] ;  /* 0x000db80001f97983 */ /* 0x000ea80000300800 */
[----:B--2---:R0:W-:Y:S04]  /*24740*/  STL [R1+0x16f4], R249 ;  /* 0x0016f4f901007387 */ /* 0x0041e80000100800 */
[----:B0-----:R-:W2:Y:S04]  /*24750*/  LDL.LU R249, [R1+0x1b0] ;  /* 0x0001b00001f97983 */ /* 0x001ea80000300800 */
[----:B------:R-:W3:Y:S04]  /*24760*/  LDL.LU R248, [R1+0xdb0] ;  /* 0x000db00001f87983 */ /* 0x000ee80000300800 */
[----:B---3--:R0:W-:Y:S04]  /*24770*/  STL [R1+0x16f0], R248 ;  /* 0x0016f0f801007387 */ /* 0x0081e80000100800 */
[----:B0-----:R-:W3:Y:S04]  /*24780*/  LDL.LU R248, [R1+0x5b8] ;  /* 0x0005b80001f87983 */ /* 0x001ee80000300800 */
[----:B------:R-:W4:Y:S04]  /*24790*/  LDL.LU R247, [R1+0x9ac] ;  /* 0x0009ac0001f77983 */ /* 0x000f280000300800 */
[----:B----4-:R0:W-:Y:S04]  /*247a0*/  STL [R1+0x16ec], R247 ;  /* 0x0016ecf701007387 */ /* 0x0101e80000100800 */
[----:B0-----:R-:W4:Y:S04]  /*247b0*/  LDL.LU R247, [R1+0x5b0] ;  /* 0x0005b00001f77983 */ /* 0x001f280000300800 */
[----:B------:R-:W2:Y:S04]  /*247c0*/  LDL.LU R245, [R1+0x1a4] ;  /* 0x0001a40001f57983 */ /* 0x000ea80000300800 */
[----:B--2---:R0:W-:Y:S04]  /*247d0*/  STL [R1+0x16e8], R245 ;  /* 0x0016e8f501007387 */ /* 0x0041e80000100800 */
[----:B0-----:R-:W2:Y:S04]  /*247e0*/  LDL.LU R245, [R1+0x1ac] ;  /* 0x0001ac0001f57983 */ /* 0x001ea80000300800 */
[----:B------:R-:W2:Y:S04]  /*247f0*/  LDL.LU R246, [R1+0x9a4] ;  /* 0x0009a40001f67983 */ /* 0x000ea80000300800 */
        /* <DEDUP_REMOVED lines=177> */
[----:B------:R-:W2:Y:S01]  /*25310*/  LDL.LU R11, [R1+0x8c8] ;  /* 0x0008c800010b7983 */ /* 0x000ea20000300800 */
[----:B------:R-:W-:-:S03]  /*25320*/  IMAD.MOV.U32 R251, RZ, RZ, R10 ;  /* 0x000000fffffb7224 */ /* 0x000fc600078e000a */
        /* <DEDUP_REMOVED lines=143> */
[----:B------:R-:W4:Y:S01]  /*25c20*/  LDL.LU R194, [R1+0x58] ;  /* 0x0000580001c27983 */ /* 0x000f220000300800 */
[----:B------:R-:W-:-:S05]  /*25c30*/  IMAD.MOV.U32 R250, RZ, RZ, R7 ;  /* 0x000000fffffa7224 */ /* 0x000fca00078e0007 */
[----:B------:R-:W-:Y:S01]  /*25c40*/  F2FP.F16.F32.PACK_AB R251, R250, R251 ;  /* 0x000000fbfafb723e */ /* 0x000fe200000000ff */
[----:B----4-:R0:W-:Y:S04]  /*25c50*/  STL [R1+0x143c], R194 ;  /* 0x00143cc201007387 */ /* 0x0101e80000100800 */
        /* <DEDUP_REMOVED lines=76> */
[----:B------:R-:W2:Y:S02]  /*26120*/  LDL.LU R250, [R1+0x16f8] ;  /* 0x0016f80001fa7983 */ /* 0x000ea40000300800 */
[----:B--2---:R-:W-:-:S02]  /*26130*/  F2FP.F16.F32.PACK_AB R250, R249, R250 ;  /* 0x000000faf9fa723e */ /* 0x004fc400000000ff */
[----:B------:R-:W2:Y:S02]  /*26140*/  LDL.LU R249, [R1+0x16f4] ;  /* 0x0016f40001f97983 */ /* 0x000ea40000300800 */
[----:B--2---:R-:W-:Y:S02]  /*26150*/  F2FP.F16.F32.PACK_AB R249, R248, R249 ;  /* 0x000000f9f8f9723e */ /* 0x004fe400000000ff */
[----:B------:R-:W2:Y:S02]  /*26160*/  LDL.LU R248, [R1+0x16f0] ;  /* 0x0016f00001f87983 */ /* 0x000ea40000300800 */
[----:B--2---:R-:W-:Y:S02]  /*26170*/  F2FP.F16.F32.PACK_AB R248, R247, R248 ;  /* 0x000000f8f7f8723e */ /* 0x004fe400000000ff */
        /* <DEDUP_REMOVED lines=340> */
[----:B------:R-:W3:Y:S02]  /*276c0*/  LDL.LU R77, [R1+0x1444] ;  /* 0x00144400014d7983 */ /* 0x000ee40000300800 */
[----:B---3--:R-:W-:Y:S02]  /*276d0*/  F2FP.F16.F32.PACK_AB R77, R76, R77 ;  /* 0x0000004d4c4d723e */ /* 0x008fe400000000ff */
[----:B------:R-:W4:Y:S02]  /*276e0*/  LDL.LU R76, [R1+0x1440] ;  /* 0x00144000014c7983 */ /* 0x000f240000300800 */
[----:B----4-:R-:W-:-:S02]  /*276f0*/  F2FP.F16.F32.PACK_AB R76, R194, R76 ;  /* 0x0000004cc24c723e */ /* 0x010fc400000000ff */
[----:B------:R-:W2:Y:S01]  /*27700*/  LDL.LU R194, [R1+0x143c] ;  /* 0x00143c0001c27983 */ /* 0x000ea20000300800 */
[----:B------:R-:W-:Y:S02]  /*27710*/  F2FP.F16.F32.PACK_AB R82, R195, R82 ;  /* 0x00000052c352723e */ /* 0x000fe400000000ff */
[----:B------:R-:W-:Y:S02]  /*27720*/  F2FP.F16.F32.PACK_AB R81, R192, R81 ;  /* 0x00000051c051723e */ /* 0x000fe400000000ff */
[----:B------:R-:W-:Y:S02]  /*27730*/  F2FP.F16.F32.PACK_AB R80, R193, R80 ;  /* 0x00000050c150723e */ /* 0x000fe400000000ff */
[----:B------:R-:W-:Y:S02]  /*27740*/  F2FP.F16.F32.PACK_AB R87, R159, R87 ;  /* 0x000000579f57723e */ /* 0x000fe400000000ff */
[----:B------:R-:W-:Y:S02]  /*27750*/  F2FP.F16.F32.PACK_AB R86, R191, R86 ;  /* 0x00000056bf56723e */ /* 0x000fe400000000ff */
[----:B------:R-:W-:-:S02]  /*27760*/  F2FP.F16.F32.PACK_AB R85, R158, R85 ;  /* 0x000000559e55723e */ /* 0x000fc400000000ff */
        /* <DEDUP_REMOVED lines=8> */
[----:B--2---:R-:W-:Y:S02]  /*277f0*/  F2FP.F16.F32.PACK_AB R83, R194, R83 ;  /* 0x00000053c253723e */ /* 0x004fe400000000ff */
        /* <DEDUP_REMOVED lines=12> */
[----:B------:R0:W5:Y:S04]  /*278c0*/  LDL.LU R5, [R1+0x1408] ;  /* 0x0014080001057983 */ /* 0x0001680000300800 */
[----:B------:R0:W5:Y:S04]  /*278d0*/  LDL.LU R4, [R1+0x1404] ;  /* 0x0014040001047983 */ /* 0x0001680000300800 */
[----:B------:R0:W5:Y:S01]  /*278e0*/  LDL.LU R3, [R1+0x1400] ;  /* 0x0014000001037983 */ /* 0x0001620000300800 */
        /* <DEDUP_REMOVED lines=23> */
[----:B--2---:R-:W-:Y:S02]  /*27a60*/  F2FP.F16.F32.PACK_AB R149, R195, R194 ;  /* 0x000000c2c395723e */ /* 0x004fe400000000ff */
[----:B---3--:R-:W-:-:S02]  /*27a70*/  F2FP.F16.F32.PACK_AB R148, R193, R192 ;  /* 0x000000c0c194723e */ /* 0x008fc400000000ff */
[----:B----4-:R-:W-:Y:S02]  /*27a80*/  F2FP.F16.F32.PACK_AB R159, R191, R159 ;  /* 0x0000009fbf9f723e */ /* 0x010fe400000000ff */
[----:B------:R-:W-:Y:S02]  /*27a90*/  F2FP.F16.F32.PACK_AB R158, R190, R158 ;  /* 0x0000009ebe9e723e */ /* 0x000fe400000000ff */
[----:B------:R-:W-:Y:S02]  /*27aa0*/  F2FP.F16.F32.PACK_AB R157, R189, R157 ;  /* 0x0000009dbd9d723e */ /* 0x000fe400000000ff */
[----:B0-----:R-:W-:-:S07]  /*27ab0*/  F2FP.F16.F32.PACK_AB R156, R188, R156 ;  /* 0x0000009cbc9c723e */ /* 0x001fce00000000ff */
.L_x_0:
[----:B------:R0:W-:Y:S01]  /*27ac0*/  STL [R1+0x14c0], R72 ;  /* 0x0014c04801007387 */ /* 0x0001e20000100800 */
[----:B------:R-:W1:Y:S01]  /*27ad0*/  LDC R66, c[0x0][0x244] ;  /* 0x00009100ff427b82 */ /* 0x000e620000000800 */
[C---:B-----5:R-:W-:Y:S01]  /*27ae0*/  VIADD R64, R3.reuse, 0x137 ;  /* 0x0000013703407836 */ /* 0x060fe20000000000 */
[----:B------:R-:W-:Y:S01]  /*27af0*/  ULDC.64 UR10, c[0x0][0x228] ;  /* 0x00008a00000a7ab9 */ /* 0x000fe20000000a00 */
[----:B------:R3:W-:Y:S01]  /*27b00*/  STL [R1+0x14bc], R71 ;  /* 0x0014bc4701007387 */ /* 0x0007e20000100800 */
[C---:B------:R-:W-:Y:S01]  /*27b10*/  VIADD R2, R3.reuse, 0x135 ;  /* 0x0000013503027836 */ /* 0x040fe20000000000 */
[----:B------:R-:W-:Y:S01]  /*27b20*/  ULDC.64 UR12, c[0x0][0x228] ;  /* 0x00008a00000c7ab9 */ /* 0x000fe20000000a00 */
[----:B------:R-:W-:Y:S01]  /*27b30*/  ISETP.GE.AND P5, PT, R64, UR11, PT ;  /* 0x0000000b40007c0c */ /* 0x000fe2000bfa6270 */
[----:B------:R4:W-:Y:S01]  /*27b40*/  STL [R1+0x14b8], R70 ;  /* 0x0014b84601007387 */ /* 0x0009e20000100800 */
[----:B------:R-:W-:Y:S01]  /*27b50*/  ULDC UR5, c[0x0][0x244] ;  /* 0x0000910000057ab9 */ /* 0x000fe20000000800 */
[----:B------:R-:W-:Y:S01]  /*27b60*/  VIADD R65, R3, 0x136 ;  /* 0x0000013603417836 */ /* 0x000fe20000000000 */
[----:B------:R-:W-:Y:S01]  /*27b70*/  ISETP.GE.AND P1, PT, R2, UR13, PT ;  /* 0x0000000d02007c0c */ /* 0x000fe2000bf26270 */
[----:B------:R2:W-:Y:S01]  /*27b80*/  STL [R1+0x14b4], R69 ;  /* 0x0014b44501007387 */ /* 0x0005e20000100800 */
[----:B------:R-:W-:Y:S01]  /*27b90*/  ULDC.64 UR6, c[0x0][0x228] ;  /* 0x00008a0000067ab9 */ /* 0x000fe20000000a00 */
[C---:B------:R-:W-:Y:S01]  /*27ba0*/  IMAD R2, R4.reuse, UR5, RZ ;  /* 0x0000000504027c24 */ /* 0x040fe2000f8e02ff */
[----:B------:R-:W-:Y:S01]  /*27bb0*/  ISETP.LT.AND P6, PT, R5, UR10, !P5 ;  /* 0x0000000a05007c0c */ /* 0x000fe2000efc1270 */
[----:B------:R2:W-:Y:S01]  /*27bc0*/  STL [R1+0x14b0], R68 ;  /* 0x0014b04401007387 */ /* 0x0005e20000100800 */
[----:B------:R-:W-:Y:S01]  /*27bd0*/  ISETP.LT.AND P5, PT, R4, UR12, !P5 ;  /* 0x0000000c04007c0c */ /* 0x000fe2000efa1270 */
[C---:B------:R-:W-:Y:S01]  /*27be0*/  VIADD R64, R3.reuse, 0x134 ;  /* 0x0000013403407836 */ /* 0x040fe20000000000 */
[----:B------:R-:W-:Y:S01]  /*27bf0*/  ULDC.64 UR14, c[0x0][0x228] ;  /* 0x00008a00000e7ab9 */ /* 0x000fe20000000a00 */
[----:B------:R2:W-:Y:S01]  /*27c00*/  STL [R1+0x14ac], R63 ;  /* 0x0014ac3f01007387 */ /* 0x0005e20000100800 */
[----:B------:R-:W-:Y:S01]  /*27c10*/  ULDC.64 UR8, c[0x0][0x220] ;  /* 0x0000880000087ab9 */ /* 0x000fe20000000a00 */
[----:B------:R-:W-:Y:S01]  /*27c20*/  LOP3.LUT R6, R6, 0x7fffffff, RZ, 0xc0, !PT ;  /* 0x7fffffff06067812 */ /* 0x000fe200078ec0ff */
[----:B------:R-:W-:Y:S01]  /*27c30*/  ULDC.64 UR12, c[0x0][0x228] ;  /* 0x00008a00000c7ab9 */ /* 0x000fe20000000a00 */
[----:B------:R2:W-:Y:S01]  /*27c40*/  STL [R1+0x14a8], R62 ;  /* 0x0014a83e01007387 */ /* 0x0005e20000100800 */
[----:B------:R-:W-:Y:S01]  /*27c50*/  ISETP.GE.AND P0, PT, R64, UR15, PT ;  /* 0x0000000f40007c0c */ /* 0x000fe2000bf06270 */
[----:B------:R-:W-:Y:S01]  /*27c60*/  ULDC.64 UR28, c[0x0][0x228] ;  /* 0x00008a00001c7ab9 */ /* 0x000fe20000000a00 */
[C---:B0-----:R-:W-:Y:S01]  /*27c70*/  VIADD R72, R3.reuse, 0x133 ;  /* 0x0000013303487836 */ /* 0x041fe20000000000 */
[----:B------:R-:W-:Y:S01]  /*27c80*/  STL [R1+0x14a4], R61 ;  /* 0x0014a43d01007387 */ /* 0x000fe20000100800 */
[C---:B---3--:R-:W-:Y:S01]  /*27c90*/  VIADD R71, R3.reuse, 0x131 ;  /* 0x0000013103477836 */ /* 0x048fe20000000000 */
[----:B------:R-:W-:Y:S01]  /*27ca0*/  @P5 LOP3.LUT R6, R6, 0x80000000, RZ, 0xfc, !PT ;  /* 0x8000000006065812 */ /* 0x000fe200078efcff */
[----:B------:R-:W-:Y:S01]  /*27cb0*/  ULDC.64 UR20, c[0x0][0x228] ;  /* 0x00008a0000147ab9 */ /* 0x000fe20000000a00 */
[----:B------:R0:W-:Y:S01]  /*27cc0*/  STL [R1+0x14a0], R60 ;  /* 0x0014a03c01007387 */ /* 0x0001e20000100800 */
[C---:B----4-:R-:W-:Y:S01]  /*27cd0*/  VIADD R70, R3.reuse, 0x12f ;  /* 0x0000012f03467836 */ /* 0x050fe20000000000 */
[----:B------:R-:W-:Y:S01]  /*27ce0*/  LOP3.LUT R6, R6, 0xbfffffff, RZ, 0xc0, !PT ;  /* 0xbfffffff06067812 */ /* 0x000fe200078ec0ff */
[----:B------:R-:W-:Y:S01]  /*27cf0*/  ULDC.64 UR16, c[0x0][0x228] ;  /* 0x00008a0000107ab9 */ /* 0x000fe20000000a00 */
[----:B------:R-:W-:Y:S01]  /*27d00*/  STL [R1+0x149c], R47 ;  /* 0x00149c2f01007387 */ /* 0x000fe20000100800 */
[C---:B--2---:R-:W-:Y:S01]  /*27d10*/  VIADD R69, R3.reuse, 0x12d ;  /* 0x0000012d03457836 */ /* 0x044fe20000000000 */
[----:B------:R-:W-:Y:S01]  /*27d20*/  ULDC.64 UR26, c[0x0][0x228] ;  /* 0x00008a00001a7ab9 */ /* 0x000fe20000000a00 */
[----:B------:R-:W-:Y:S01]  /*27d30*/  ULDC UR25, c[0x0][0x248] ;  /* 0x0000920000197ab9 */ /* 0x000fe20000000800 */
[----:B------:R2:W-:Y:S01]  /*27d40*/  STL [R1+0x1498], R46 ;  /* 0x0014982e01007387 */ /* 0x0005e20000100800 */
[C---:B------:R-:W-:Y:S01]  /*27d50*/  VIADD R68, R3.reuse, 0x12b ;  /* 0x0000012b03447836 */ /* 0x040fe20000000000 */
[----:B------:R-:W-:Y:S01]  /*27d60*/  ULDC.64 UR10, c[0x0][0x228] ;  /* 0x00008a00000a7ab9 */ /* 0x000fe20000000a00 */
[C---:B------:R-:W-:Y:S01]  /*27d70*/  VIADD R63, R3.reuse, 0x129 ;  /* 0x00000129033f7836 */ /* 0x040fe20000000000 */
[----:B------:R3:W-:Y:S01]  /*27d80*/  STL [R1+0x1494], R45 ;  /* 0x0014942d01007387 */ /* 0x0007e20000100800 */
[----:B------:R-:W-:Y:S01]  /*27d90*/  UMOV UR35, UR10 ;  /* 0x0000000a00237c82 */ /* 0x000fe20008000000 */
[----:B------:R-:W-:Y:S01]  /*27da0*/  UMOV UR45, UR11 ;  /* 0x0000000b002d7c82 */ /* 0x000fe20008000000 */
[----:B------:R-:W-:Y:S01]  /*27db0*/  ULDC.64 UR10, c[0x0][0x228] ;  /* 0x00008a00000a7ab9 */ /* 0x000fe20000000a00 */
[----:B------:R-:W-:Y:S01]  /*27dc0*/  STL [R1+0x1490], R44 ;  /* 0x0014902c01007387 */ /* 0x000fe20000100800 */
[----:B------:R-:W-:Y:S01]  /*27dd0*/  ULDC UR24, c[0x0][0x248] ;  /* 0x0000920000187ab9 */ /* 0x000fe20000000800 */
[----:B------:R-:W-:Y:S01]  /*27de0*/  ULDC.64 UR18, c[0x0][0x228] ;  /* 0x00008a0000127ab9 */ /* 0x000fe20000000a00 */
[C---:B------:R-:W-:Y:S01]  /*27df0*/  VIADD R62, R3.reuse, 0x127 ;  /* 0x00000127033e7836 */ /* 0x040fe20000000000 */
[----:B------:R-:W-:Y:S01]  /*27e00*/  STL [R1+0x148c], R43 ;  /* 0x00148c2b01007387 */ /* 0x000fe20000100800 */
[----:B------:R-:W-:Y:S01]  /*27e10*/  UMOV UR33, UR19 ;  /* 0x0000001300217c82 */ /* 0x000fe20008000000 */
[----:B------:R-:W-:Y:S01]  /*27e20*/  ULDC UR31, c[0x0][0x248] ;  /* 0x00009200001f7ab9 */ /* 0x000fe20000000800 */
[----:B------:R-:W-:Y:S01]  /*27e30*/  ULDC.64 UR48, c[0x0][0x228] ;  /* 0x00008a0000307ab9 */ /* 0x000fe20000000a00 */
[----:B------:R4:W-:Y:S01]  /*27e40*/  STL [R1+0x1488], R42 ;  /* 0x0014882a01007387 */ /* 0x0009e20000100800 */
[----:B0-----:R-:W-:Y:S01]  /*27e50*/  MOV R60, UR31 ;  /* 0x0000001f003c7c02 */ /* 0x001fe20008000f00 */
[----:B------:R-:W-:Y:S01]  /*27e60*/  UMOV UR31, UR48 ;  /* 0x00000030001f7c82 */ /* 0x000fe20008000000 */
[C---:B------:R-:W-:Y:S01]  /*27e70*/  VIADD R61, R3.reuse, 0x125 ;  /* 0x00000125033d7836 */ /* 0x040fe20000000000 */
[----:B------:R0:W-:Y:S01]  /*27e80*/  STL [R1+0x1484], R41 ;  /* 0x0014842901007387 */ /* 0x0001e20000100800 */
[----:B------:R-:W-:Y:S01]  /*27e90*/  ULDC UR30, c[0x0][0x248] ;  /* 0x00009200001e7ab9 */ /* 0x000fe20000000800 */
[C---:B--2---:R-:W-:Y:S01]  /*27ea0*/  VIADD R46, R3.reuse, 0x123 ;  /* 0x00000123032e7836 */ /* 0x044fe20000000000 */
[----:B------:R-:W-:Y:S01]  /*27eb0*/  MOV R47, UR30 ;  /* 0x0000001e002f7c02 */ /* 0x000fe20008000f00 */
[----:B------:R2:W-:Y:S01]  /*27ec0*/  STL [R1+0x1480], R40 ;  /* 0x0014802801007387 */ /* 0x0005e20000100800 */
[C---:B---3--:R-:W-:Y:S01]  /*27ed0*/  VIADD R45, R3.reuse, 0x121 ;  /* 0x00000121032d7836 */ /* 0x048fe20000000000 */
[----:B----4-:R-:W-:Y:S01]  /*27ee0*/  MOV R42, UR25 ;  /* 0x00000019002a7c02 */ /* 0x010fe20008000f00 */
[C---:B------:R-:W-:Y:S01]  /*27ef0*/  VIADD R44, R3.reuse, 0x11f ;  /* 0x0000011f032c7836 */ /* 0x040fe20000000000 */
[----:B------:R3:W-:Y:S01]  /*27f00*/  STL [R1+0x147c], R39 ;  /* 0x00147c2701007387 */ /* 0x0007e20000100800 */
[C---:B------:R-:W-:Y:S01]  /*27f10*/  VIADD R43, R3.reuse, 0x11d ;  /* 0x0000011d032b7836 */ /* 0x040fe20000000000 */
[----:B0-----:R-:W-:Y:S01]  /*27f20*/  MOV R41, UR24 ;  /* 0x0000001800297c02 */ /* 0x001fe20008000f00 */
[----:B------:R-:W-:Y:S01]  /*27f30*/  UMOV UR24, UR18 ;  /* 0x0000001200187c82 */ /* 0x000fe20008000000 */
[----:B------:R0:W-:Y:S01]  /*27f40*/  STL [R1+0x1478], R38 ;  /* 0x0014782601007387 */ /* 0x0001e20000100800 */
[----:B------:R-:W-:Y:S01]  /*27f50*/  ULDC.64 UR18, c[0x0][0x228] ;  /* 0x00008a0000127ab9 */ /* 0x000fe20000000a00 */
[----:B--2---:R-:W-:Y:S01]  /*27f60*/  VIADD R40, R3, 0x11b ;  /* 0x0000011b03287836 */ /* 0x004fe20000000000 */
[----:B------:R-:W-:Y:S01]  /*27f70*/  LOP3.LUT R49, R49, 0x7fffffff, RZ, 0xc0, !PT ;  /* 0x7fffffff31317812 */ /* 0x000fe200078ec0ff */
[----:B------:R2:W-:Y:S01]  /*27f80*/  STL [R1+0x1474], R37 ;  /* 0x0014742501007387 */ /* 0x0005e20000100800 */
[----:B------:R-:W-:Y:S01]  /*27f90*/  ULDC UR5, c[0x0][0x248] ;  /* 0x0000920000057ab9 */ /* 0x000fe20000000800 */
[C---:B---3--:R-:W-:Y:S01]  /*27fa0*/  VIADD R39, R3.reuse, 0x119 ;  /* 0x0000011903277836 */ /* 0x048fe20000000000 */
[----:B------:R-:W-:Y:S01]  /*27fb0*/  ULDC UR38, c[0x0][0x248] ;  /* 0x0000920000267ab9 */ /* 0x000fe20000000800 */
[----:B------:R3:W-:Y:S01]  /*27fc0*/  STL [R1+0x1470], R36 ;  /* 0x0014702401007387 */ /* 0x0007e20000100800 */
[----:B------:R-:W-:Y:S01]  /*27fd0*/  ULDC UR39, c[0x0][0x248] ;  /* 0x0000920000277ab9 */ /* 0x000fe20000000800 */
[C---:B0-----:R-:W-:Y:S01]  /*27fe0*/  VIADD R38, R3.reuse, 0x117 ;  /* 0x0000011703267836 */ /* 0x041fe20000000000 */
[----:B------:R-:W-:Y:S01]  /*27ff0*/  ULDC UR40, c[0x0][0x248] ;  /* 0x0000920000287ab9 */ /* 0x000fe20000000800 */
[----:B------:R0:W-:Y:S01]  /*28000*/  STL [R1+0x146c], R35 ;  /* 0x00146c2301007387 */ /* 0x0001e20000100800 */
[----:B------:R-:W-:Y:S01]  /*28010*/  ULDC UR41, c[0x0][0x248] ;  /* 0x0000920000297ab9 */ /* 0x000fe20000000800 */
[C---:B--2---:R-:W-:Y:S01]  /*28020*/  VIADD R37, R3.reuse, 0x115 ;  /* 0x0000011503257836 */ /* 0x044fe20000000000 */
[----:B------:R-:W-:Y:S01]  /*28030*/  ULDC UR42, c[0x0][0x248] ;  /* 0x00009200002a7ab9 */ /* 0x000fe20000000800 */
[----:B------:R2:W-:Y:S01]  /*28040*/  STL [R1+0x1468], R34 ;  /* 0x0014682201007387 */ /* 0x0005e20000100800 */
[----:B------:R-:W-:Y:S01]  /*28050*/  ULDC UR43, c[0x0][0x248] ;  /* 0x00009200002b7ab9 */ /* 0x000fe20000000800 */
[C---:B---3--:R-:W-:Y:S01]  /*28060*/  VIADD R36, R3.reuse, 0x113 ;  /* 0x0000011303247836 */ /* 0x048fe20000000000 */
[----:B------:R-:W-:Y:S01]  /*28070*/  ULDC UR46, c[0x0][0x248] ;  /* 0x00009200002e7ab9 */ /* 0x000fe20000000800 */
[----:B------:R3:W-:Y:S01]  /*28080*/  STL [R1+0x1464], R33 ;  /* 0x0014642101007387 */ /* 0x0007e20000100800 */
[C---:B------:R-:W-:Y:S01]  /*28090*/  VIADD R252, R3.reuse, 0xe1 ;  /* 0x000000e103fc7836 */ /* 0x040fe20000000000 */
[----:B------:R-:W-:Y:S01]  /*280a0*/  ULDC UR47, c[0x0][0x248] ;  /* 0x00009200002f7ab9 */ /* 0x000fe20000000800 */
[C---:B0-----:R-:W-:Y:S01]  /*280b0*/  VIADD R35, R3.reuse, 0x111 ;  /* 0x0000011103237836 */ /* 0x041fe20000000000 */
[----:B------:R0:W-:Y:S01]  /*280c0*/  STL [R1+0x1460], R32 ;  /* 0x0014602001007387 */ /* 0x0001e20000100800 */
[C---:B------:R-:W-:Y:S01]  /*280d0*/  VIADD R195, R3.reuse, 0xdf ;  /* 0x000000df03c37836 */ /* 0x040fe20000000000 */
[----:B------:R-:W-:Y:S01]  /*280e0*/  ULDC UR50, c[0x0][0x248] ;  /* 0x0000920000327ab9 */ /* 0x000fe20000000800 */
[C---:B--2---:R-:W-:Y:S01]  /*280f0*/  VIADD R34, R3.reuse, 0x10f ;  /* 0x0000010f03227836 */ /* 0x044fe20000000000 */
[----:B------:R2:W-:Y:S01]  /*28100*/  STL [R1+0x145c], R31 ;  /* 0x00145c1f01007387 */ /* 0x0005e20000100800 */
[C---:B------:R-:W-:Y:S01]  /*28110*/  VIADD R194, R3.reuse, 0xdd ;  /* 0x000000dd03c27836 */ /* 0x040fe20000000000 */
[----:B---3--:R-:W-:Y:S01]  /*28120*/  MOV R33, UR59 ;  /* 0x0000003b00217c02 */ /* 0x008fe20008000f00 */
[----:B------:R-:W-:Y:S01]  /*28130*/  ULDC UR51, c[0x0][0x248] ;  /* 0x0000920000337ab9 */ /* 0x000fe20000000800 */
[----:B------:R3:W-:Y:S01]  /*28140*/  STL [R1+0x1458], R30 ;  /* 0x0014581e01007387 */ /* 0x0007e20000100800 */
[C---:B------:R-:W-:Y:S01]  /*28150*/  VIADD R193, R3.reuse, 0xdb ;  /* 0x000000db03c17836 */ /* 0x040fe20000000000 */
[----:B0-----:R-:W-:Y:S01]  /*28160*/  MOV R32, UR58 ;  /* 0x0000003a00207c02 */ /* 0x001fe20008000f00 */
[----:B------:R-:W-:Y:S01]  /*28170*/  ULDC.64 UR58, c[0x0][0x228] ;  /* 0x00008a00003a7ab9 */ /* 0x000fe20000000a00 */
[----:B------:R0:W-:Y:S01]  /*28180*/  STL [R1+0x1454], R29 ;  /* 0x0014541d01007387 */ /* 0x0001e20000100800 */
[----:B------:R-:W-:Y:S01]  /*28190*/  UMOV UR30, UR58 ;  /* 0x0000003a001e7c82 */ /* 0x000fe20008000000 */
[----:B------:R-:W-:Y:S01]  /*281a0*/  UMOV UR54, UR59 ;  /* 0x0000003b00367c82 */ /* 0x000fe20008000000 */
[----:B------:R-:W-:Y:S01]  /*281b0*/  ULDC.64 UR58, c[0x0][0x228] ;  /* 0x00008a00003a7ab9 */ /* 0x000fe20000000a00 */
[----:B------:R4:W-:Y:S01]  /*281c0*/  STL [R1+0x1450], R28 ;  /* 0x0014501c01007387 */ /* 0x0009e20000100800 */
[C---:B--2---:R-:W-:Y:S01]  /*281d0*/  VIADD R31, R3.reuse, 0x10d ;  /* 0x0000010d031f7836 */ /* 0x044fe20000000000 */
[----:B------:R-:W-:Y:S01]  /*281e0*/  LOP3.LUT R0, R0, 0xfffffffe, RZ, 0xc0, !PT ;  /* 0xfffffffe00007812 */ /* 0x000fe200078ec0ff */
[C---:B---3--:R-:W-:Y:S01]  /*281f0*/  VIADD R30, R3.reuse, 0x10b ;  /* 0x0000010b031e7836 */ /* 0x048fe20000000000 */
[----:B------:R2:W-:Y:S01]  /*28200*/  STL [R1+0x144c], R27 ;  /* 0x00144c1b01007387 */ /* 0x0005e20000100800 */
[----:B------:R-:W-:Y:S01]  /*28210*/  UMOV UR53, UR59 ;  /* 0x0000003b00357c82 */ /* 0x000fe20008000000 */
[----:B0-----:R-:W-:Y:S01]  /*28220*/  VIADD R29, R3, 0x109 ;  /* 0x00000109031d7836 */ /* 0x001fe20000000000 */
[----:B------:R-:W-:Y:S01]  /*28230*/  LOP3.LUT R7, R7, 0x7fffffff, RZ, 0xc0, !PT ;  /* 0x7fffffff07077812 */ /* 0x000fe200078ec0ff */
[----:B------:R0:W-:Y:S01]  /*28240*/  STL [R1+0x1448], R26 ;  /* 0x0014481a01007387 */ /* 0x0001e20000100800 */
[----:B------:R-:W-:Y:S01]  /*28250*/  LOP3.LUT R51, R51, 0xffffefff, RZ, 0xc0, !PT ;  /* 0xffffefff33337812 */ /* 0x000fe200078ec0ff */
[----:B----4-:R-:W-:Y:S01]  /*28260*/  VIADD R28, R3, 0x107 ;  /* 0x00000107031c7836 */ /* 0x010fe20000000000 */
[----:B------:R-:W-:Y:S01]  /*28270*/  LOP3.LUT R48, R48, 0x7fffffff, RZ, 0xc0, !PT ;  /* 0x7fffffff30307812 */ /* 0x000fe200078ec0ff */
[----:B------:R3:W-:Y:S01]  /*28280*/  STL [R1+0x1444], R25 ;  /* 0x0014441901007387 */ /* 0x0007e20000100800 */
[----:B------:R-:W-:-:S02]  /*28290*/  LOP3.LUT R50, R50, 0x7fffffff, RZ, 0xc0, !PT ;  /* 0x7fffffff32327812 */ /* 0x000fc400078ec0ff */
[----:B--2---:R-:W-:Y:S01]  /*282a0*/  MOV R27, UR4 ;  /* 0x00000004001b7c02 */ /* 0x004fe20008000f00 */
[----:B------:R2:W-:Y:S01]  /*282b0*/  STL [R1+0x1440], R24 ;  /* 0x0014401801007387 */ /* 0x0005e20000100800 */
[----:B------:R-:W-:Y:S01]  /*282c0*/  UMOV UR4, UR7 ;  /* 0x0000000700047c82 */ /* 0x000fe20008000000 */
[----:B0-----:R-:W-:Y:S01]  /*282d0*/  VIADD R26, R3, 0xe3 ;  /* 0x000000e3031a7836 */ /* 0x001fe20000000000 */
[----:B------:R-:W-:Y:S01]  /*282e0*/  ISETP.GE.AND P2, PT, R65, UR4, PT ;  /* 0x0000000441007c0c */ /* 0x000fe2000bf46270 */
[----:B------:R0:W-:Y:S01]  /*282f0*/  STL [R1+0x143c], R23 ;  /* 0x00143c1701007387 */ /* 0x0001e20000100800 */
[----:B-1----:R-:W-:Y:S01]  /*28300*/  IMAD R65, R66, 0x80, R2 ;  /* 0x0000008042417824 */ /* 0x002fe200078e0202 */
[----:B------:R-:W-:Y:S01]  /*28310*/  LOP3.LUT R52, R52, 0x7fffffff, RZ, 0xc0, !PT ;  /* 0x7fffffff34347812 */ /* 0x000fe200078ec0ff */
[----:B---3--:R-:W-:Y:S01]  /*28320*/  VIADD R25, R3, 0xe5 ;  /* 0x000000e503197836 */ /* 0x008fe20000000000 */
[----:B------:R1:W-:Y:S01]  /*28330*/  STL [R1+0x1438], R22 ;  /* 0x0014381601007387 */ /* 0x0003e20000100800 */
[----:B------:R-:W-:Y:S01]  /*28340*/  LOP3.LUT R53, R53, 0x7fffffff, RZ, 0xc0, !PT ;  /* 0x7fffffff35357812 */ /* 0x000fe200078ec0ff */
[----:B--2---:R-:W-:Y:S01]  /*28350*/  VIADD R24, R3, 0xe7 ;  /* 0x000000e703187836 */ /* 0x004fe20000000000 */
[----:B------:R-:W-:Y:S01]  /*28360*/  LEA R64, P3, R65, UR8, 0x1 ;  /* 0x0000000841407c11 */ /* 0x000fe2000f8608ff */
[----:B------:R2:W-:Y:S01]  /*28370*/  STL [R1+0x1434], R21 ;  /* 0x0014341501007387 */ /* 0x0005e20000100800 */
[----:B------:R-:W-:Y:S01]  /*28380*/  LOP3.LUT R54, R54, 0x7fffffff, RZ, 0xc0, !PT ;  /* 0x7fffffff36367812 */ /* 0x000fe200078ec0ff */
[----:B0-----:R-:W-:Y:S01]  /*28390*/  VIADD R23, R3, 0xe9 ;  /* 0x000000e903177836 */ /* 0x001fe20000000000 */
[----:B------:R-:W-:Y:S01]  /*283a0*/  LEA.HI.X.SX32 R65, R65, UR9, 0x1, P3 ;  /* 0x0000000941417c11 */ /* 0x000fe200098f0eff */
[----:B------:R0:W-:Y:S01]  /*283b0*/  STL [R1+0x1430], R20 ;  /* 0x0014301401007387 */ /* 0x0001e20000100800 */
[----:B------:R-:W-:Y:S01]  /*283c0*/  ISETP.LT.AND P3, PT, R4, UR12, !P2 ;  /* 0x0000000c04007c0c */ /* 0x000fe2000d761270 */
[----:B------:R-:W-:Y:S01]  /*283d0*/  ULDC.64 UR8, c[0x0][0x228] ;  /* 0x00008a0000087ab9 */ /* 0x000fe20000000a00 */
[----:B-1----:R-:W-:Y:S01]  /*283e0*/  VIADD R22, R3, 0xeb ;  /* 0x000000eb03167836 */ /* 0x002fe20000000000 */
[----:B------:R1:W-:Y:S01]  /*283f0*/  STL [R1+0x142c], R19 ;  /* 0x00142c1301007387 */ /* 0x0003e20000100800 */
[----:B------:R-:W-:Y:S01]  /*28400*/  LOP3.LUT R55, R55, 0x7fffffff, RZ, 0xc0, !PT ;  /* 0x7fffffff37377812 */ /* 0x000fe200078ec0ff */
[----:B--2---:R-:W-:Y:S01]  /*28410*/  VIADD R21, R3, 0xed ;  /* 0x000000ed03157836 */ /* 0x004fe20000000000 */
[----:B------:R-:W-:Y:S01]  /*28420*/  LOP3.LUT R56, R56, 0x7fffffff, RZ, 0xc0, !PT ;  /* 0x7fffffff38387812 */ /* 0x000fe200078ec0ff */
[----:B------:R2:W-:Y:S01]  /*28430*/  STL [R1+0x1428], R18 ;  /* 0x0014281201007387 */ /* 0x0005e20000100800 */
[----:B------:R-:W-:Y:S01]  /*28440*/  LOP3.LUT R57, R57, 0x7fffffff, RZ, 0xc0, !PT ;  /* 0x7fffffff39397812 */ /* 0x000fe200078ec0ff */
[----:B0-----:R-:W-:Y:S01]  /*28450*/  VIADD R20, R3, 0xef ;  /* 0x000000ef03147836 */ /* 0x001fe20000000000 */
[----:B------:R-:W-:Y:S01]  /*28460*/  LOP3.LUT R58, R58, 0x7fffffff, RZ, 0xc0, !PT ;  /* 0x7fffffff3a3a7812 */ /* 0x000fe200078ec0ff */
[----:B------:R0:W-:Y:S01]  /*28470*/  STL [R1+0x1424], R17 ;  /* 0x0014241101007387 */ /* 0x0001e20000100800 */
[----:B------:R-:W-:Y:S01]  /*28480*/  LOP3.LUT R59, R59, 0x7fffffff, RZ, 0xc0, !PT ;  /* 0x7fffffff3b3b7812 */ /* 0x000fe200078ec0ff */
[----:B-1----:R-:W-:Y:S01]  /*28490*/  VIADD R19, R3, 0xf1 ;  /* 0x000000f103137836 */ /* 0x002fe20000000000 */
[----:B------:R-:W-:Y:S01]  /*284a0*/  LOP3.LUT R188, R188, 0x7fffffff, RZ, 0xc0, !PT ;  /* 0x7fffffffbcbc7812 */ /* 0x000fe200078ec0ff */
[----:B------:R1:W-:Y:S01]  /*284b0*/  STL [R1+0x1420], R16 ;  /* 0x0014201001007387 */ /* 0x0003e20000100800 */
[----:B------:R-:W-:Y:S01]  /*284c0*/  LOP3.LUT R189, R189, 0x7fffffff, RZ, 0xc0, !PT ;  /* 0x7fffffffbdbd7812 */ /* 0x000fe200078ec0ff */
[----:B--2---:R-:W-:Y:S01]  /*284d0*/  VIADD R18, R3, 0xf3 ;  /* 0x000000f303127836 */ /* 0x004fe20000000000 */
[----:B------:R-:W-:Y:S01]  /*284e0*/  LOP3.LUT R190, R190, 0x7fffffff, RZ, 0xc0, !PT ;  /* 0x7fffffffbebe7812 */ /* 0x000fe200078ec0ff */
[----:B------:R2:W-:Y:S01]  /*284f0*/  STL [R1+0x141c], R15 ;  /* 0x00141c0f01007387 */ /* 0x0005e20000100800 */
[----:B------:R-:W-:Y:S01]  /*28500*/  LOP3.LUT R191, R191, 0x7fffffff, RZ, 0xc0, !PT ;  /* 0x7fffffffbfbf7812 */ /* 0x000fe200078ec0ff */
[C---:B0-----:R-:W-:Y:S01]  /*28510*/  VIADD R17, R3.reuse, 0xf5 ;  /* 0x000000f503117836 */ /* 0x041fe20000000000 */
[----:B------:R-:W-:Y:S01]  /*28520*/  LOP3.LUT R192, R192, 0x7fffffff, RZ, 0xc0, !PT ;  /* 0x7fffffffc0c07812 */ /* 0x000fe200078ec0ff */
[----:B------:R0:W-:Y:S01]  /*28530*/  STL [R1+0x1418], R14 ;  /* 0x0014180e01007387 */ /* 0x0001e20000100800 */
[----:B------:R-:W-:Y:S01]  /*28540*/  @P6 LOP3.LUT R0, R0, 0x1, RZ, 0xfc, !PT ;  /* 0x0000000100006812 */ /* 0x000fe200078efcff */
[----:B-1----:R-:W-:-:S02]  /*28550*/  VIADD R16, R3, 0xf7 ;  /* 0x000000f703107836 */ /* 0x002fc40000000000 */
[----:B------:R1:W-:Y:S01]  /*28560*/  STL [R1+0x1414], R13 ;  /* 0x0014140d01007387 */ /* 0x0003e20000100800 */
[----:B--2---:R-:W-:-:S03]  /*28570*/  VIADD R15, R3, 0xf9 ;  /* 0x000000f9030f7836 */ /* 0x004fc60000000000 */
[----:B------:R2:W-:Y:S01]  /*28580*/  STL [R1+0x1410], R12 ;  /* 0x0014100c01007387 */ /* 0x0005e20000100800 */
[----:B0-----:R-:W-:-:S03]  /*28590*/  VIADD R14, R3, 0xfb ;  /* 0x000000fb030e7836 */ /* 0x001fc60000000000 */
[----:B------:R0:W-:Y:S01]  /*285a0*/  STL [R1+0x140c], R11 ;  /* 0x00140c0b01007387 */ /* 0x0001e20000100800 */
[----:B-1----:R-:W-:-:S03]  /*285b0*/  VIADD R13, R3, 0xfd ;  /* 0x000000fd030d7836 */ /* 0x002fc60000000000 */
[----:B------:R1:W-:Y:S01]  /*285c0*/  STL [R1+0x1408], R10 ;  /* 0x0014080a01007387 */ /* 0x0003e20000100800 */
[----:B--2---:R-:W-:-:S03]  /*285d0*/  VIADD R12, R3, 0xff ;  /* 0x000000ff030c7836 */ /* 0x004fc60000000000 */
[----:B------:R-:W-:Y:S01]  /*285e0*/  STL [R1+0x1404], R9 ;  /* 0x0014040901007387 */ /* 0x000fe20000100800 */
[----:B0-----:R-:W-:Y:S01]  /*285f0*/  IMAD.U32 R11, RZ, RZ, UR6 ;  /* 0x00000006ff0b7e24 */ /* 0x001fe2000f8e00ff */
[----:B------:R-:W-:Y:S02]  /*28600*/  ULDC.64 UR6, c[0x0][0x220] ;  /* 0x0000880000067ab9 */ /* 0x000fe40000000a00 */
[----:B------:R0:W-:Y:S01]  /*28610*/  STL [R1+0x1400], R8 ;  /* 0x0014000801007387 */ /* 0x0001e20000100800 */
[----:B------:R-:W-:Y:S01]  /*28620*/  LEA R66, P4, R2, UR6, 0x1 ;  /* 0x0000000602427c11 */ /* 0x000fe2000f8808ff */
[----:B-1----:R-:W-:-:S03]  /*28630*/  VIADD R10, R3, 0x101 ;  /* 0x00000101030a7836 */ /* 0x002fc60000000000 */
[----:B------:R-:W-:Y:S01]  /*28640*/  LEA.HI.X.SX32 R67, R2, UR7, 0x1, P4 ;  /* 0x0000000702437c11 */ /* 0x000fe2000a0f0eff */
[----:B------:R-:W-:Y:S01]  /*28650*/  ULDC.64 UR6, c[0x0][0x228] ;  /* 0x00008a0000067ab9 */ /* 0x000fe20000000a00 */
[C---:B------:R-:W-:Y:S01]  /*28660*/  ISETP.LT.AND P4, PT, R5.reuse, UR14, !P2 ;  /* 0x0000000e05007c0c */ /* 0x040fe2000d781270 */
[----:B------:R-:W-:Y:S01]  /*28670*/  UMOV UR23, UR6 ;  /* 0x0000000600177c82 */ /* 0x000fe20008000000 */
[----:B------:R-:W-:Y:S01]  /*28680*/  ULDC.64 UR14, c[0x0][0x228] ;  /* 0x00008a00000e7ab9 */ /* 0x000fe20000000a00 */
[----:B------:R-:W-:Y:S01]  /*28690*/  ISETP.LT.AND P2, PT, R5, UR23, !P1 ;  /* 0x0000001705007c0c */ /* 0x000fe2000cf41270 */
[----:B------:R-:W-:Y:S01]  /*286a0*/  UMOV UR36, UR7 ;  /* 0x0000000700247c82 */ /* 0x000fe20008000000 */
[----:B------:R-:W-:Y:S01]  /*286b0*/  ISETP.LT.AND P1, PT, R4, UR14, !P1 ;  /* 0x0000000e04007c0c */ /* 0x000fe2000cf21270 */
[----:B------:R-:W-:Y:S01]  /*286c0*/  ULDC.64 UR6, c[0x0][0x228] ;  /* 0x00008a0000067ab9 */ /* 0x000fe20000000a00 */
[C---:B0-----:R-:W-:Y:S01]  /*286d0*/  VIADD R8, R3.reuse, 0x105 ;  /* 0x0000010503087836 */ /* 0x041fe20000000000 */
[----:B------:R-:W-:Y:S01]  /*286e0*/  UMOV UR22, UR6 ;  /* 0x0000000600167c82 */ /* 0x000fe20008000000 */
[----:B------:R-:W-:Y:S01]  /*286f0*/  UMOV UR34, UR7 ;  /* 0x0000000700227c82 */ /* 0x000fe20008000000 */
[----:B------:R-:W-:Y:S01]  /*28700*/  ULDC.64 UR6, c[0x0][0x228] ;  /* 0x00008a0000067ab9 */ /* 0x000fe20000000a00 */
[C---:B------:R-:W-:Y:S01]  /*28710*/  VIADD R9, R3.reuse, 0x103 ;  /* 0x0000010303097836 */ /* 0x040fe20000000000 */
[----:B------:R-:W-:Y:S01]  /*28720*/  UMOV UR44, UR6 ;  /* 0x00000006002c7c82 */ /* 0x000fe20008000000 */
[----:B------:R-:W-:Y:S01]  /*28730*/  @P4 LOP3.LUT R6, R6, 0x40000000, RZ, 0xfc, !PT ;  /* 0x4000000006064812 */ /* 0x000fe200078efcff */
[----:B------:R-:W-:Y:S01]  /*28740*/  UMOV UR52, UR7 ;  /* 0x0000000700347c82 */ /* 0x000fe20008000000 */
[----:B------:R-:W-:Y:S01]  /*28750*/  ULDC.64 UR6, c[0x0][0x228] ;  /* 0x00008a0000067ab9 */ /* 0x000fe20000000a00 */
[----:B------:R-:W-:Y:S01]  /*28760*/  VIADD R2, R3, 0xd9 ;  /* 0x000000d903027836 */ /* 0x000fe20000000000 */
[----:B------:R-:W-:Y:S01]  /*28770*/  LOP3.LUT R6, R6, 0xdfffffff, RZ, 0xc0, !PT ;  /* 0xdfffffff06067812 */ /* 0x000fe200078ec0ff */
[----:B------:R-:W-:Y:S01]  /*28780*/  UMOV UR37, UR6 ;  /* 0x0000000600257c82 */ /* 0x000fe20008000000 */
[----:B------:R-:W-:Y:S01]  /*28790*/  UMOV UR57, UR7 ;  /* 0x0000000700397c82 */ /* 0x000fe20008000000 */
[----:B------:R-:W-:Y:S01]  /*287a0*/  ULDC.64 UR6, c[0x0][0x228] ;  /* 0x00008a0000067ab9 */ /* 0x000fe20000000a00 */
[----:B------:R-:W-:Y:S01]  /*287b0*/  @P3 LOP3.LUT R6, R6, 0x20000000, RZ, 0xfc, !PT ;  /* 0x2000000006063812 */ /* 0x000fe200078efcff */
[----:B------:R-:W-:Y:S01]  /*287c0*/  UMOV UR32, UR6 ;  /* 0x0000000600207c82 */ /* 0x000fe20008000000 */
[----:B------:R-:W-:Y:S01]  /*287d0*/  UMOV UR55, UR7 ;  /* 0x0000000700377c82 */ /* 0x000fe20008000000 */
[----:B------:R-:W-:Y:S01]  /*287e0*/  ULDC.64 UR6, c[0x0][0x228] ;  /* 0x00008a0000067ab9 */ /* 0x000fe20000000a00 */
[----:B------:R-:W-:Y:S01]  /*287f0*/  LOP3.LUT R6, R6, 0xefffffff, RZ, 0xc0, !PT ;  /* 0xefffffff06067812 */ /* 0x000fe200078ec0ff */
[----:B------:R-:W-:Y:S01]  /*28800*/  UMOV UR25, UR6 ;  /* 0x0000000600197c82 */ /* 0x000fe20008000000 */
[----:B------:R-:W-:Y:S01]  /*28810*/  UMOV UR4, UR7 ;  /* 0x0000000700047c82 */ /* 0x000fe20008000000 */
[----:B------:R-:W-:Y:S01]  /*28820*/  ULDC.64 UR6, c[0x0][0x228] ;  /* 0x00008a0000067ab9 */ /* 0x000fe20000000a00 */
[----:B------:R-:W-:-:S04]  /*28830*/  @P2 LOP3.LUT R6, R6, 0x10000000, RZ, 0xfc, !PT ;  /* 0x1000000006062812 */ /* 0x000fc800078efcff */
[----:B------:R-:W-:-:S04]  /*28840*/  LOP3.LUT R6, R6, 0xf7ffffff, RZ, 0xc0, !PT ;  /* 0xf7ffffff06067812 */ /* 0x000fc800078ec0ff */
[----:B------:R-:W-:Y:S02]  /*28850*/  @P1 LOP3.LUT R6, R6, 0x8000000, RZ, 0xfc, !PT ;  /* 0x0800000006061812 */ /* 0x000fe400078efcff */
[----:B------:R-:W-:Y:S01]  /*28860*/  ISETP.LT.AND P1, PT, R5, UR22, !P0 ;  /* 0x0000001605007c0c */ /* 0x000fe2000c721270 */
[----:B------:R-:W-:Y:S01]  /*28870*/  ULDC.64 UR22, c[0x0][0x228] ;  /* 0x00008a0000167ab9 */ /* 0x000fe20000000a00 */
[----:B------:R-:W-:Y:S02]  /*28880*/  ISETP.LT.AND P0, PT, R4, UR28, !P0 ;  /* 0x0000001c04007c0c */ /* 0x000fe4000c701270 */
[----:B------:R-:W-:-:S09]  /*28890*/  LOP3.LUT R6, R6, 0xfbffffff, RZ, 0xc0, !PT ;  /* 0xfbffffff06067812 */ /* 0x000fd200078ec0ff */
[----:B------:R-:W-:-:S04]  /*288a0*/  @P1 LOP3.LUT R6, R6, 0x4000000, RZ, 0xfc, !PT ;  /* 0x0400000006061812 */ /* 0x000fc800078efcff */
[----:B------:R-:W-:-:S04]  /*288b0*/  LOP3.LUT R6, R6, 0xfdffffff, RZ, 0xc0, !PT ;  /* 0xfdffffff06067812 */ /* 0x000fc800078ec0ff */
[----:B------:R-:W-:Y:S02]  /*288c0*/  @P0 LOP3.LUT R6, R6, 0x2000000, RZ, 0xfc, !PT ;  /* 0x0200000006060812 */ /* 0x000fe400078efcff */
[----:B------:R-:W-:Y:S01]  /*288d0*/  ISETP.GE.AND P0, PT, R72, UR13, PT ;  /* 0x0000000d48007c0c */ /* 0x000fe2000bf06270 */
[----:B------:R-:W-:Y:S01]  /*288e0*/  ULDC.64 UR12, c[0x0][0x228] ;  /* 0x00008a00000c7ab9 */ /* 0x000fe20000000a00 */
[----:B------:R-:W-:Y:S01]  /*288f0*/  LOP3.LUT R6, R6, 0xfeffffff, RZ, 0xc0, !PT ;  /* 0xfeffffff06067812 */ /* 0x000fe200078ec0ff */
[----:B------:R-:W2:Y:S01]  /*28900*/  LDL.LU R72, [R1+0x14c0] ;  /* 0x0014c00001487983 */ /* 0x000ea20000300800 */
[----:B------:R-:W-:Y:S02]  /*28910*/  ISETP.LT.AND P2, PT, R5, UR44, !P0 ;  /* 0x0000002c05007c0c */ /* 0x000fe4000c741270 */
[----:B------:R-:W-:Y:S02]  /*28920*/  ISETP.LT.AND P1, PT, R4, UR8, !P0 ;  /* 0x0000000804007c0c */ /* 0x000fe4000c721270 */
[----:B------:R-:W-:Y:S01]  /*28930*/  ISETP.GE.AND P0, PT, R71, UR15, PT ;  /* 0x0000000f47007c0c */ /* 0x000fe2000bf06270 */
[----:B------:R-:W-:Y:S01]  /*28940*/  ULDC.64 UR14, c[0x0][0x228] ;  /* 0x00008a00000e7ab9 */ /* 0x000fe20000000a00 */
[----:B------:R-:W3:Y:S07]  /*28950*/  LDL.LU R71, [R1+0x14bc] ;  /* 0x0014bc0001477983 */ /* 0x000eee0000300800 */
[----:B------:R-:W-:-:S04]  /*28960*/  @P2 LOP3.LUT R6, R6, 0x1000000, RZ, 0xfc, !PT ;  /* 0x0100000006062812 */ /* 0x000fc800078efcff */
[----:B------:R-:W-:-:S04]  /*28970*/  LOP3.LUT R6, R6, 0xff7fffff, RZ, 0xc0, !PT ;  /* 0xff7fffff06067812 */ /* 0x000fc800078ec0ff */
[----:B------:R-:W-:Y:S02]  /*28980*/  @P1 LOP3.LUT R6, R6, 0x800000, RZ, 0xfc, !PT ;  /* 0x0080000006061812 */ /* 0x000fe400078efcff */
[----:B------:R-:W-:Y:S02]  /*28990*/  ISETP.LT.AND P1, PT, R5, UR20, !P0 ;  /* 0x0000001405007c0c */ /* 0x000fe4000c721270 */
[----:B------:R-:W-:Y:S02]  /*289a0*/  ISETP.LT.AND P0, PT, R4, UR37, !P0 ;  /* 0x0000002504007c0c */ /* 0x000fe4000c701270 */
[----:B------:R-:W-:-:S09]  /*289b0*/  LOP3.LUT R6, R6, 0xffbfffff, RZ, 0xc0, !PT ;  /* 0xffbfffff06067812 */ /* 0x000fd200078ec0ff */
[----:B------:R-:W-:-:S04]  /*289c0*/  @P1 LOP3.LUT R6, R6, 0x400000, RZ, 0xfc, !PT ;  /* 0x0040000006061812 */ /* 0x000fc800078efcff */
[----:B------:R-:W-:-:S04]  /*289d0*/  LOP3.LUT R6, R6, 0xffdfffff, RZ, 0xc0, !PT ;  /* 0xffdfffff06067812 */ /* 0x000fc800078ec0ff */
[----:B------:R-:W-:Y:S02]  /*289e0*/  @P0 LOP3.LUT R6, R6, 0x200000, RZ, 0xfc, !PT ;  /* 0x0020000006060812 */ /* 0x000fe400078efcff */
[----:B------:R-:W-:Y:S02]  /*289f0*/  ISETP.GE.AND P0, PT, R70, UR29, PT ;  /* 0x0000001d46007c0c */ /* 0x000fe4000bf06270 */
[----:B------:R-:W-:Y:S01]  /*28a00*/  LOP3.LUT R6, R6, 0xffefffff, RZ, 0xc0, !PT ;  /* 0xffefffff06067812 */ /* 0x000fe200078ec0ff */
[----:B------:R-:W-:Y:S01]  /*28a10*/  UMOV UR37, UR14 ;  /* 0x0000000e00257c82 */ /* 0x000fe20008000000 */
[----:B------:R-:W-:Y:S01]  /*28a20*/  ISETP.LT.AND P1, PT, R5, UR16, !P0 ;  /* 0x0000001005007c0c */ /* 0x000fe2000c721270 */
[----:B------:R-:W-:Y:S01]  /*28a30*/  UMOV UR28, UR15 ;  /* 0x0000000f001c7c82 */ /* 0x000fe20008000000 */
[----:B------:R-:W-:Y:S01]  /*28a40*/  ISETP.LT.AND P0, PT, R4, UR32, !P0 ;  /* 0x0000002004007c0c */ /* 0x000fe2000c701270 */
[----:B------:R-:W-:Y:S01]  /*28a50*/  ULDC.64 UR14, c[0x0][0x228] ;  /* 0x00008a00000e7ab9 */ /* 0x000fe20000000a00 */
[----:B------:R-:W3:Y:S09]  /*28a60*/  LDL.LU R70, [R1+0x14b8] ;  /* 0x0014b80001467983 */ /* 0x000ef20000300800 */
[----:B------:R-:W-:-:S04]  /*28a70*/  @P1 LOP3.LUT R6, R6, 0x100000, RZ, 0xfc, !PT ;  /* 0x0010000006061812 */ /* 0x000fc800078efcff */
[----:B------:R-:W-:-:S04]  /*28a80*/  LOP3.LUT R6, R6, 0xfff7ffff, RZ, 0xc0, !PT ;  /* 0xfff7ffff06067812 */ /* 0x000fc800078ec0ff */
[----:B------:R-:W-:Y:S02]  /*28a90*/  @P0 LOP3.LUT R6, R6, 0x80000, RZ, 0xfc, !PT ;  /* 0x0008000006060812 */ /* 0x000fe400078efcff */
[----:B------:R-:W-:Y:S01]  /*28aa0*/  ISETP.GE.AND P0, PT, R69, UR9, PT ;  /* 0x0000000945007c0c */ /* 0x000fe2000bf06270 */
[----:B------:R-:W-:Y:S01]  /*28ab0*/  UMOV UR32, UR58 ;  /* 0x0000003a00207c82 */ /* 0x000fe20008000000 */
[----:B------:R-:W-:Y:S01]  /*28ac0*/  LOP3.LUT R6, R6, 0xfffbffff, RZ, 0xc0, !PT ;  /* 0xfffbffff06067812 */ /* 0x000fe200078ec0ff */
[----:B------:R-:W-:Y:S01]  /*28ad0*/  ULDC.64 UR8, c[0x0][0x228] ;  /* 0x00008a0000087ab9 */ /* 0x000fe20000000a00 */
[----:B------:R-:W-:Y:S01]  /*28ae0*/  ISETP.LT.AND P1, PT, R5, UR26, !P0 ;  /* 0x0000001a05007c0c */ /* 0x000fe2000c721270 */
[----:B------:R-:W-:Y:S01]  /*28af0*/  ULDC.64 UR58, c[0x0][0x228] ;  /* 0x00008a00003a7ab9 */ /* 0x000fe20000000a00 */
[----:B------:R-:W-:Y:S01]  /*28b00*/  ISETP.LT.AND P0, PT, R4, UR25, !P0 ;  /* 0x0000001904007c0c */ /* 0x000fe2000c701270 */
[----:B------:R-:W3:Y:S10]  /*28b10*/  LDL.LU R69, [R1+0x14b4] ;  /* 0x0014b40001457983 */ /* 0x000ef40000300800 */
        /* <DEDUP_REMOVED lines=8> */
[----:B------:R-:W-:Y:S01]  /*28ba0*/  UMOV UR61, UR59 ;  /* 0x0000003b003d7c82 */ /* 0x000fe20008000000 */
[----:B------:R-:W-:Y:S01]  /*28bb0*/  ISETP.LT.AND P1, PT, R4, UR35, !P0 ;  /* 0x0000002304007c0c */ /* 0x000fe2000c721270 */
[----:B------:R-:W3:Y:S01]  /*28bc0*/  LDL.LU R68, [R1+0x14b0] ;  /* 0x0014b00001447983 */ /* 0x000ee20000300800 */
[----:B------:R-:W-:Y:S01]  /*28bd0*/  ISETP.GE.AND P0, PT, R63, UR17, PT ;  /* 0x000000113f007c0c */ /* 0x000fe2000bf06270 */
[----:B------:R-:W-:-:S08]  /*28be0*/  ULDC.64 UR16, c[0x0][0x228] ;  /* 0x00008a0000107ab9 */ /* 0x000fd00000000a00 */
[----:B------:R-:W-:Y:S01]  /*28bf0*/  @P2 LOP3.LUT R6, R6, 0x10000, RZ, 0xfc, !PT ;  /* 0x0001000006062812 */ /* 0x000fe200078efcff */
[----:B------:R-:W4:Y:S03]  /*28c00*/  LDL.LU R63, [R1+0x14ac] ;  /* 0x0014ac00013f7983 */ /* 0x000f260000300800 */
        /* <DEDUP_REMOVED lines=15> */
[----:B------:R-:W-:Y:S01]  /*28d00*/  UMOV UR58, UR26 ;  /* 0x0000001a003a7c82 */ /* 0x000fe20008000000 */
[----:B------:R-:W-:Y:S01]  /*28d10*/  ULDC.64 UR16, c[0x0][0x228] ;  /* 0x00008a0000107ab9 */ /* 0x000fe20000000a00 */
[----:B------:R-:W4:Y:S08]  /*28d20*/  LDL.LU R62, [R1+0x14a8] ;  /* 0x0014a800013e7983 */ /* 0x000f300000300800 */
[----:B------:R-:W-:-:S04]  /*28d30*/  @P1 LOP3.LUT R6, R6, 0x1000, RZ, 0xfc, !PT ;  /* 0x0000100006061812 */ /* 0x000fc800078efcff */
[----:B------:R-:W-:-:S04]  /*28d40*/  LOP3.LUT R6, R6, 0xfffff7ff, RZ, 0xc0, !PT ;  /* 0xfffff7ff06067812 */ /* 0x000fc800078ec0ff */
[----:B------:R-:W-:Y:S02]  /*28d50*/  @P0 LOP3.LUT R6, R6, 0x800, RZ, 0xfc, !PT ;  /* 0x0000080006060812 */ /* 0x000fe400078efcff */
[----:B------:R-:W-:Y:S01]  /*28d60*/  ISETP.GE.AND P0, PT, R61, UR7, PT ;  /* 0x000000073d007c0c */ /* 0x000fe2000bf06270 */
[----:B------:R-:W-:Y:S01]  /*28d70*/  ULDC.64 UR6, c[0x0][0x228] ;  /* 0x00008a0000067ab9 */ /* 0x000fe20000000a00 */
[----:B------:R-:W-:Y:S01]  /*28d80*/  LOP3.LUT R6, R6, 0xfffffbff, RZ, 0xc0, !PT ;  /* 0xfffffbff06067812 */ /* 0x000fe200078ec0ff */
[----:B------:R-:W-:Y:S01]  /*28d90*/  UMOV UR26, UR27 ;  /* 0x0000001b001a7c82 */ /* 0x000fe20008000000 */
[----:B------:R-:W-:Y:S01]  /*28da0*/  ISETP.LT.AND P1, PT, R5, UR22, !P0 ;  /* 0x0000001605007c0c */ /* 0x000fe2000c721270 */
[----:B------:R-:W4:Y:S01]  /*28db0*/  LDL.LU R61, [R1+0x14a4] ;  /* 0x0014a400013d7983 */ /* 0x000f220000300800 */
[----:B------:R-:W-:Y:S01]  /*28dc0*/  ISETP.LT.AND P0, PT, R4, UR30, !P0 ;  /* 0x0000001e04007c0c */ /* 0x000fe2000c701270 */
[----:B------:R-:W-:-:S10]  /*28dd0*/  ULDC.64 UR30, c[0x0][0x228] ;  /* 0x00008a00001e7ab9 */ /* 0x000fd40000000a00 */
[----:B------:R-:W-:-:S04]  /*28de0*/  @P1 LOP3.LUT R6, R6, 0x400, RZ, 0xfc, !PT ;  /* 0x0000040006061812 */ /* 0x000fc800078efcff */
[----:B------:R-:W-:-:S04]  /*28df0*/  LOP3.LUT R6, R6, 0xfffffdff, RZ, 0xc0, !PT ;  /* 0xfffffdff06067812 */ /* 0x000fc800078ec0ff */
[----:B------:R-:W-:Y:S02]  /*28e00*/  @P0 LOP3.LUT R6, R6, 0x200, RZ, 0xfc, !PT ;  /* 0x0000020006060812 */ /* 0x000fe400078efcff */
[----:B------:R-:W-:Y:S01]  /*28e10*/  ISETP.GE.AND P0, PT, R46, UR11, PT ;  /* 0x0000000b2e007c0c */ /* 0x000fe2000bf06270 */
[----:B------:R-:W-:Y:S01]  /*28e20*/  UMOV UR35, UR30 ;  /* 0x0000001e00237c82 */ /* 0x000fe20008000000 */
[----:B------:R-:W-:Y:S01]  /*28e30*/  LOP3.LUT R6, R6, 0xfffffeff, RZ, 0xc0, !PT ;  /* 0xfffffeff06067812 */ /* 0x000fe200078ec0ff */
[----:B------:R-:W-:Y:S01]  /*28e40*/  ULDC.64 UR10, c[0x0][0x228] ;  /* 0x00008a00000a7ab9 */ /* 0x000fe20000000a00 */
[----:B------:R-:W-:Y:S02]  /*28e50*/  ISETP.LT.AND P2, PT, R5, UR12, !P0 ;  /* 0x0000000c05007c0c */ /* 0x000fe4000c741270 */
[----:B------:R-:W-:Y:S02]  /*28e60*/  ISETP.LT.AND P1, PT, R4, UR37, !P0 ;  /* 0x0000002504007c0c */ /* 0x000fe4000c721270 */
[----:B------:R-:W-:Y:S01]  /*28e70*/  ISETP.GE.AND P0, PT, R45, UR19, PT ;  /* 0x000000132d007c0c */ /* 0x000fe2000bf06270 */
[----:B------:R-:W-:-:S08]  /*28e80*/  ULDC.64 UR18, c[0x0][0x228] ;  /* 0x00008a0000127ab9 */ /* 0x000fd00000000a00 */
        /* <DEDUP_REMOVED lines=12> */
[----:B------:R-:W-:Y:S01]  /*28f50*/  UMOV UR32, UR19 ;  /* 0x0000001300207c82 */ /* 0x000fe20008000000 */
[----:B------:R-:W-:Y:S01]  /*28f60*/  ISETP.LT.AND P1, PT, R5, UR8, !P0 ;  /* 0x0000000805007c0c */ /* 0x000fe2000c721270 */
[----:B------:R-:W-:Y:S01]  /*28f70*/  ULDC.64 UR18, c[0x0][0x228] ;  /* 0x00008a0000127ab9 */ /* 0x000fe20000000a00 */
        /* <DEDUP_REMOVED lines=22> */
[----:B------:R-:W-:Y:S01]  /*290e0*/  ULDC.64 UR58, c[0x0][0x228] ;  /* 0x00008a00003a7ab9 */ /* 0x000fe20000000a00 */
[----:B------:R-:W-:Y:S01]  /*290f0*/  ISETP.GE.AND P0, PT, R39, UR9, PT ;  /* 0x0000000927007c0c */ /* 0x000fe2000bf06270 */
[----:B------:R-:W-:-:S08]  /*29100*/  ULDC.64 UR8, c[0x0][0x228] ;  /* 0x00008a0000087ab9 */ /* 0x000fd00000000a00 */
[----:B------:R-:W-:Y:S02]  /*29110*/  @P1 LOP3.LUT R49, R49, 0x80000000, RZ, 0xfc, !PT ;  /* 0x8000000031311812 */ /* 0x000fe400078efcff */
[----:B------:R-:W-:Y:S02]  /*29120*/  ISETP.LT.AND P1, PT, R5, UR6, !P0 ;  /* 0x0000000605007c0c */ /* 0x000fe4000c721270 */
[----:B------:R-:W-:Y:S02]  /*29130*/  ISETP.LT.AND P0, PT, R4, UR35, !P0 ;  /* 0x0000002304007c0c */ /* 0x000fe4000c701270 */
[----:B------:R-:W-:-:S09]  /*29140*/  LOP3.LUT R49, R49, 0xbfffffff, RZ, 0xc0, !PT ;  /* 0xbfffffff31317812 */ /* 0x000fd200078ec0ff */
[----:B------:R-:W-:-:S04]  /*29150*/  @P1 LOP3.LUT R49, R49, 0x40000000, RZ, 0xfc, !PT ;  /* 0x4000000031311812 */ /* 0x000fc800078efcff */
[----:B------:R-:W-:-:S04]  /*29160*/  LOP3.LUT R49, R49, 0xdfffffff, RZ, 0xc0, !PT ;  /* 0xdfffffff31317812 */ /* 0x000fc800078ec0ff */
[----:B------:R-:W-:Y:S02]  /*29170*/  @P0 LOP3.LUT R49, R49, 0x20000000, RZ, 0xfc, !PT ;  /* 0x2000000031310812 */ /* 0x000fe400078efcff */
[----:B------:R-:W-:-:S04]  /*29180*/  ISETP.GE.AND P0, PT, R38, UR21, PT ;  /* 0x0000001526007c0c */ /* 0x000fc8000bf06270 */
[----:B------:R-:W-:Y:S02]  /*29190*/  ISETP.LT.AND P1, PT, R5, UR10, !P0 ;  /* 0x0000000a05007c0c */ /* 0x000fe4000c721270 */
[----:B------:R-:W-:Y:S02]  /*291a0*/  ISETP.LT.AND P0, PT, R4, UR48, !P0 ;  /* 0x0000003004007c0c */ /* 0x000fe4000c701270 */
[----:B------:R-:W-:-:S09]  /*291b0*/  LOP3.LUT R49, R49, 0xefffffff, RZ, 0xc0, !PT ;  /* 0xefffffff31317812 */ /* 0x000fd200078ec0ff */
[----:B------:R-:W-:-:S04]  /*291c0*/  @P1 LOP3.LUT R49, R49, 0x10000000, RZ, 0xfc, !PT ;  /* 0x1000000031311812 */ /* 0x000fc800078efcff */
[----:B------:R-:W-:-:S04]  /*291d0*/  LOP3.LUT R49, R49, 0xf7ffffff, RZ, 0xc0, !PT ;  /* 0xf7ffffff31317812 */ /* 0x000fc800078ec0ff */
[----:B------:R-:W-:Y:S02]  /*291e0*/  @P0 LOP3.LUT R49, R49, 0x8000000, RZ, 0xfc, !PT ;  /* 0x0800000031310812 */ /* 0x000fe400078efcff */
[----:B------:R-:W-:Y:S02]  /*291f0*/  ISETP.GE.AND P0, PT, R37, UR17, PT ;  /* 0x0000001125007c0c */ /* 0x000fe4000bf06270 */
[----:B------:R-:W-:Y:S01]  /*29200*/  @P2 LOP3.LUT R6, R6, 0x1, RZ, 0xfc, !PT ;  /* 0x0000000106062812 */ /* 0x000fe200078efcff */
[----:B------:R-:W-:Y:S01]  /*29210*/  UMOV UR23, UR8 ;  /* 0x0000000800177c82 */ /* 0x000fe20008000000 */
[----:B------:R-:W-:Y:S01]  /*29220*/  ISETP.LT.AND P1, PT, R5, UR18, !P0 ;  /* 0x0000001205007c0c */ /* 0x000fe2000c721270 */
[----:B------:R-:W-:Y:S01]  /*29230*/  UMOV UR35, UR9 ;  /* 0x0000000900237c82 */ /* 0x000fe20008000000 */
[----:B------:R-:W-:Y:S01]  /*29240*/  ISETP.LT.AND P0, PT, R4, UR56, !P0 ;  /* 0x0000003804007c0c */ /* 0x000fe2000c701270 */
[----:B------:R-:W-:Y:S01]  /*29250*/  ULDC.64 UR8, c[0x0][0x228] ;  /* 0x00008a0000087ab9 */ /* 0x000fe20000000a00 */
[----:B------:R-:W-:Y:S01]  /*29260*/  LOP3.LUT R49, R49, 0xfbffffff, RZ, 0xc0, !PT ;  /* 0xfbffffff31317812 */ /* 0x000fe200078ec0ff */
[----:B------:R-:W-:Y:S01]  /*29270*/  UMOV UR20, UR58 ;  /* 0x0000003a00147c82 */ /* 0x000fe20008000000 */
[----:B------:R-:W-:-:S07]  /*29280*/  ULDC.64 UR16, c[0x0][0x228] ;  /* 0x00008a0000107ab9 */ /* 0x000fce0000000a00 */
        /* <DEDUP_REMOVED lines=9> */
[----:B------:R-:W-:Y:S02]  /*29320*/  ISETP.LT.AND P1, PT, R4, UR37, !P0 ;  /* 0x0000002504007c0c */ /* 0x000fe4000c721270 */
[----:B------:R-:W-:Y:S01]  /*29330*/  ISETP.GE.AND P0, PT, R35, UR11, PT ;  /* 0x0000000b23007c0c */ /* 0x000fe2000bf06270 */
[----:B------:R-:W-:Y:S01]  /*29340*/  UMOV UR18, UR58 ;  /* 0x0000003a00127c82 */ /* 0x000fe20008000000 */
[----:B------:R-:W-:-:S07]  /*29350*/  ULDC.64 UR10, c[0x0][0x228] ;  /* 0x00008a00000a7ab9 */ /* 0x000fce0000000a00 */
        /* <DEDUP_REMOVED lines=23> */
[----:B------:R-:W-:Y:S01]  /*294d0*/  UMOV UR56, UR59 ;  /* 0x0000003b00387c82 */ /* 0x000fe20008000000 */
[----:B------:R-:W-:Y:S01]  /*294e0*/  ULDC.64 UR58, c[0x0][0x228] ;  /* 0x00008a00003a7ab9 */ /* 0x000fe20000000a00 */
[----:B------:R-:W-:-:S08]  /*294f0*/  ULDC.64 UR12, c[0x0][0x228] ;  /* 0x00008a00000c7ab9 */ /* 0x000fd00000000a00 */
[----:B------:R-:W-:Y:S01]  /*29500*/  @P1 LOP3.LUT R49, R49, 0x40000, RZ, 0xfc, !PT ;  /* 0x0004000031311812 */ /* 0x000fe200078efcff */
[----:B------:R-:W-:-:S03]  /*29510*/  ULDC.64 UR18, c[0x0][0x228] ;  /* 0x00008a0000127ab9 */ /* 0x000fc60000000a00 */
[----:B------:R-:W-:-:S04]  /*29520*/  LOP3.LUT R49, R49, 0xfffdffff, RZ, 0xc0, !PT ;  /* 0xfffdffff31317812 */ /* 0x000fc800078ec0ff */
[----:B------:R-:W-:Y:S02]  /*29530*/  @P0 LOP3.LUT R49, R49, 0x20000, RZ, 0xfc, !PT ;  /* 0x0002000031310812 */ /* 0x000fe400078efcff */
[----:B------:R-:W-:-:S04]  /*29540*/  ISETP.GE.AND P0, PT, R30, UR15, PT ;  /* 0x0000000f1e007c0c */ /* 0x000fc8000bf06270 */
[----:B------:R-:W-:Y:S02]  /*29550*/  ISETP.LT.AND P2, PT, R5, UR6, !P0 ;  /* 0x0000000605007c0c */ /* 0x000fe4000c741270 */
[----:B------:R-:W-:Y:S01]  /*29560*/  ISETP.LT.AND P1, PT, R4, UR14, !P0 ;  /* 0x0000000e04007c0c */ /* 0x000fe2000c721270 */
[----:B------:R-:W-:Y:S01]  /*29570*/  UMOV UR8, UR58 ;  /* 0x0000003a00087c82 */ /* 0x000fe20008000000 */
[----:B------:R-:W-:Y:S01]  /*29580*/  LOP3.LUT R49, R49, 0xfffeffff, RZ, 0xc0, !PT ;  /* 0xfffeffff31317812 */ /* 0x000fe200078ec0ff */
[----:B------:R-:W-:Y:S01]  /*29590*/  UMOV UR16, UR18 ;  /* 0x0000001200107c82 */ /* 0x000fe20008000000 */
[----:B------:R-:W-:Y:S01]  /*295a0*/  ISETP.GE.AND P0, PT, R29, UR9, PT ;  /* 0x000000091d007c0c */ /* 0x000fe2000bf06270 */
[----:B------:R-:W-:Y:S01]  /*295b0*/  UMOV UR20, UR4 ;  /* 0x0000000400147c82 */ /* 0x000fe20008000000 */
[----:B------:R-:W-:-:S05]  /*295c0*/  ULDC.64 UR14, c[0x0][0x228] ;  /* 0x00008a00000e7ab9 */ /* 0x000fca0000000a00 */
[----:B------:R-:W-:-:S04]  /*295d0*/  @P2 LOP3.LUT R49, R49, 0x10000, RZ, 0xfc, !PT ;  /* 0x0001000031312812 */ /* 0x000fc800078efcff */
[----:B------:R-:W-:-:S04]  /*295e0*/  LOP3.LUT R49, R49, 0xffff7fff, RZ, 0xc0, !PT ;  /* 0xffff7fff31317812 */ /* 0x000fc800078ec0ff */
[----:B------:R-:W-:Y:S02]  /*295f0*/  @P1 LOP3.LUT R49, R49, 0x8000, RZ, 0xfc, !PT ;  /* 0x0000800031311812 */ /* 0x000fe400078efcff */
[----:B------:R-:W-:Y:S02]  /*29600*/  ISETP.LT.AND P1, PT, R5, UR10, !P0 ;  /* 0x0000000a05007c0c */ /* 0x000fe4000c721270 */
[----:B------:R-:W-:Y:S01]  /*29610*/  ISETP.LT.AND P0, PT, R4, UR8, !P0 ;  /* 0x0000000804007c0c */ /* 0x000fe2000c701270 */
[----:B------:R-:W-:Y:S01]  /*29620*/  UMOV UR4, UR19 ;  /* 0x0000001300047c82 */ /* 0x000fe20008000000 */
[----:B------:R-:W-:Y:S01]  /*29630*/  LOP3.LUT R49, R49, 0xffffbfff, RZ, 0xc0, !PT ;  /* 0xffffbfff31317812 */ /* 0x000fe200078ec0ff */
[----:B------:R-:W-:Y:S01]  /*29640*/  ULDC.64 UR18, c[0x0][0x228] ;  /* 0x00008a0000127ab9 */ /* 0x000fe20000000a00 */
[----:B------:R-:W-:-:S07]  /*29650*/  ULDC.64 UR8, c[0x0][0x228] ;  /* 0x00008a0000087ab9 */ /* 0x000fce0000000a00 */
[----:B------:R-:W-:-:S04]  /*29660*/  @P1 LOP3.LUT R49, R49, 0x4000, RZ, 0xfc, !PT ;  /* 0x0000400031311812 */ /* 0x000fc800078efcff */
[----:B------:R-:W-:-:S04]  /*29670*/  LOP3.LUT R49, R49, 0xffffdfff, RZ, 0xc0, !PT ;  /* 0xffffdfff31317812 */ /* 0x000fc800078ec0ff */
[----:B------:R-:W-:Y:S02]  /*29680*/  @P0 LOP3.LUT R49, R49, 0x2000, RZ, 0xfc, !PT ;  /* 0x0000200031310812 */ /* 0x000fe400078efcff */
[----:B------:R-:W-:-:S04]  /*29690*/  ISETP.GE.AND P0, PT, R28, UR17, PT ;  /* 0x000000111c007c0c */ /* 0x000fc8000bf06270 */
[----:B------:R-:W-:Y:S02]  /*296a0*/  ISETP.LT.AND P2, PT, R5, UR12, !P0 ;  /* 0x0000000c05007c0c */ /* 0x000fe4000c741270 */
[----:B------:R-:W-:Y:S01]  /*296b0*/  ISETP.LT.AND P1, PT, R4, UR16, !P0 ;  /* 0x0000001004007c0c */ /* 0x000fe2000c721270 */
[----:B------:R-:W-:Y:S01]  /*296c0*/  UMOV UR27, UR31 ;  /* 0x0000001f001b7c82 */ /* 0x000fe20008000000 */
[----:B------:R-:W-:Y:S01]  /*296d0*/  LOP3.LUT R49, R49, 0xffffefff, RZ, 0xc0, !PT ;  /* 0xffffefff31317812 */ /* 0x000fe200078ec0ff */
[----:B------:R-:W-:Y:S01]  /*296e0*/  ULDC.64 UR16, c[0x0][0x228] ;  /* 0x00008a0000107ab9 */ /* 0x000fe20000000a00 */
[----:B------:R-:W-:Y:S01]  /*296f0*/  ISETP.GE.AND P0, PT, R8, UR7, PT ;  /* 0x0000000708007c0c */ /* 0x000fe2000bf06270 */
[----:B------:R-:W-:-:S06]  /*29700*/  UMOV UR21, UR27 ;  /* 0x0000001b00157c82 */ /* 0x000fcc0008000000 */
[----:B------:R-:W-:Y:S01]  /*29710*/  @P2 LOP3.LUT R49, R49, 0x1000, RZ, 0xfc, !PT ;  /* 0x0000100031312812 */ /* 0x000fe200078efcff */
[----:B------:R-:W-:-:S03]  /*29720*/  ULDC.64 UR6, c[0x0][0x228] ;  /* 0x00008a0000067ab9 */ /* 0x000fc60000000a00 */
        /* <DEDUP_REMOVED lines=13> */
[----:B------:R-:W-:Y:S01]  /*29800*/  UMOV UR29, UR36 ;  /* 0x00000024001d7c82 */ /* 0x000fe20008000000 */
[----:B------:R-:W-:Y:S01]  /*29810*/  ULDC.64 UR36, c[0x0][0x228] ;  /* 0x00008a0000247ab9 */ /* 0x000fe20000000a00 */
[----:B------:R-:W-:Y:S01]  /*29820*/  UMOV UR8, UR34 ;  /* 0x0000002200087c82 */ /* 0x000fe20008000000 */
[----:B------:R-:W-:Y:S01]  /*29830*/  ISETP.LT.AND P0, PT, R4, UR36, !P0 ;  /* 0x0000002404007c0c */ /* 0x000fe2000c701270 */
[----:B------:R-:W-:Y:S01]  /*29840*/  ULDC.64 UR34, c[0x0][0x228] ;  /* 0x00008a0000227ab9 */ /* 0x000fe20000000a00 */
[----:B------:R-:W-:-:S07]  /*29850*/  ULDC.64 UR10, c[0x0][0x228] ;  /* 0x00008a00000a7ab9 */ /* 0x000fce0000000a00 */
[----:B------:R-:W-:-:S04]  /*29860*/  @P1 LOP3.LUT R49, R49, 0x100, RZ, 0xfc, !PT ;  /* 0x0000010031311812 */ /* 0x000fc800078efcff */
[----:B------:R-:W-:-:S04]  /*29870*/  LOP3.LUT R49, R49, 0xffffff7f, RZ, 0xc0, !PT ;  /* 0xffffff7f31317812 */ /* 0x000fc800078ec0ff */
[----:B------:R-:W-:Y:S02]  /*29880*/  @P0 LOP3.LUT R49, R49, 0x80, RZ, 0xfc, !PT ;  /* 0x0000008031310812 */ /* 0x000fe400078efcff */
[----:B------:R-:W-:Y:S01]  /*29890*/  ISETP.GE.AND P0, PT, R10, UR13, PT ;  /* 0x0000000d0a007c0c */ /* 0x000fe2000bf06270 */
[----:B------:R-:W-:-:S03]  /*298a0*/  ULDC.64 UR12, c[0x0][0x228] ;  /* 0x00008a00000c7ab9 */ /* 0x000fc60000000a00 */
        /* <DEDUP_REMOVED lines=9> */
[----:B------:R-:W-:Y:S02]  /*29940*/  LOP3.LUT R49, R49, 0xffffffef, RZ, 0xc0, !PT ;  /* 0xffffffef31317812 */ /* 0x000fe400078ec0ff */
[----:B------:R-:W-:Y:S01]  /*29950*/  ISETP.GE.AND P0, PT, R13, UR15, PT ;  /* 0x0000000f0d007c0c */ /* 0x000fe2000bf06270 */
[----:B------:R-:W-:Y:S01]  /*29960*/  UMOV UR36, UR21 ;  /* 0x0000001500247c82 */ /* 0x000fe20008000000 */
[----:B------:R-:W-:Y:S01]  /*29970*/  UMOV UR6, UR20 ;  /* 0x0000001400067c82 */ /* 0x000fe20008000000 */
[----:B------:R-:W-:Y:S01]  /*29980*/  ULDC.64 UR20, c[0x0][0x228] ;  /* 0x00008a0000147ab9 */ /* 0x000fe20000000a00 */
[----:B------:R-:W-:Y:S01]  /*29990*/  UMOV UR34, UR27 ;  /* 0x0000001b00227c82 */ /* 0x000fe20008000000 */
[----:B------:R-:W-:Y:S01]  /*299a0*/  IMAD R8, R3, UR5, RZ ;  /* 0x0000000503087c24 */ /* 0x000fe2000f8e02ff */
[----:B------:R-:W-:Y:S01]  /*299b0*/  ULDC.64 UR14, c[0x0][0x228] ;  /* 0x00008a00000e7ab9 */ /* 0x000fe20000000a00 */
[----:B------:R-:W-:-:S04]  /*299c0*/  @P2 LOP3.LUT R49, R49, 0x10, RZ, 0xfc, !PT ;  /* 0x0000001031312812 */ /* 0x000fc800078efcff */
[----:B------:R-:W-:-:S04]  /*299d0*/  LOP3.LUT R49, R49, 0xfffffff7, RZ, 0xc0, !PT ;  /* 0xfffffff731317812 */ /* 0x000fc800078ec0ff */
[----:B------:R-:W-:Y:S02]  /*299e0*/  @P1 LOP3.LUT R49, R49, 0x8, RZ, 0xfc, !PT ;  /* 0x0000000831311812 */ /* 0x000fe400078efcff */
[----:B------:R-:W-:Y:S02]  /*299f0*/  ISETP.LT.AND P1, PT, R5, UR12, !P0 ;  /* 0x0000000c05007c0c */ /* 0x000fe4000c721270 */
[----:B------:R-:W-:Y:S02]  /*29a00*/  ISETP.LT.AND P0, PT, R4, UR20, !P0 ;  /* 0x0000001404007c0c */ /* 0x000fe4000c701270 */
[----:B------:R-:W-:-:S09]  /*29a10*/  LOP3.LUT R49, R49, 0xfffffffb, RZ, 0xc0, !PT ;  /* 0xfffffffb31317812 */ /* 0x000fd200078ec0ff */
[----:B------:R-:W-:-:S04]  /*29a20*/  @P1 LOP3.LUT R49, R49, 0x4, RZ, 0xfc, !PT ;  /* 0x0000000431311812 */ /* 0x000fc800078efcff */
[----:B------:R-:W-:Y:S01]  /*29a30*/  LOP3.LUT R49, R49, 0xfffffffd, RZ, 0xc0, !PT ;  /* 0xfffffffd31317812 */ /* 0x000fe200078ec0ff */
[----:B------:R-:W-:-:S03]  /*29a40*/  UMOV UR5, UR29 ;  /* 0x0000001d00057c82 */ /* 0x000fc60008000000 */
[----:B------:R-:W-:Y:S02]  /*29a50*/  @P0 LOP3.LUT R49, R49, 0x2, RZ, 0xfc, !PT ;  /* 0x0000000231310812 */ /* 0x000fe400078efcff */
[----:B------:R-:W-:Y:S01]  /*29a60*/  ISETP.GE.AND P0, PT, R14, UR7, PT ;  /* 0x000000070e007c0c */ /* 0x000fe2000bf06270 */
[----:B------:R-:W-:Y:S01]  /*29a70*/  UMOV UR27, UR28 ;  /* 0x0000001c001b7c82 */ /* 0x000fe20008000000 */
[----:B------:R-:W-:Y:S02]  /*29a80*/  ULDC.64 UR28, c[0x0][0x228] ;  /* 0x00008a00001c7ab9 */ /* 0x000fe40000000a00 */
[----:B------:R-:W-:Y:S02]  /*29a90*/  ISETP.LT.AND P1, PT, R5, UR14, !P0 ;  /* 0x0000000e05007c0c */ /* 0x000fe4000c721270 */
[----:B------:R-:W-:Y:S02]  /*29aa0*/  ISETP.LT.AND P0, PT, R4, UR28, !P0 ;  /* 0x0000001c04007c0c */ /* 0x000fe4000c701270 */
[----:B------:R-:W-:Y:S01]  /*29ab0*/  LOP3.LUT R49, R49, 0xfffffffe, RZ, 0xc0, !PT ;  /* 0xfffffffe31317812 */ /* 0x000fe200078ec0ff */
[----:B------:R-:W-:Y:S01]  /*29ac0*/  UMOV UR16, UR6 ;  /* 0x0000000600107c82 */ /* 0x000fe20008000000 */
[----:B------:R-:W-:-:S09]  /*29ad0*/  ULDC.64 UR6, c[0x0][0x228] ;  /* 0x00008a0000067ab9 */ /* 0x000fd20000000a00 */
[----:B------:R-:W-:Y:S02]  /*29ae0*/  @P0 LOP3.LUT R7, R7, 0x80000000, RZ, 0xfc, !PT ;  /* 0x8000000007070812 */ /* 0x000fe400078efcff */
[----:B------:R-:W-:Y:S01]  /*29af0*/  ISETP.GE.AND P0, PT, R15, UR11, PT ;  /* 0x0000000b0f007c0c */ /* 0x000fe2000bf06270 */
[----:B------:R-:W-:Y:S01]  /*29b00*/  UMOV UR20, UR33 ;  /* 0x0000002100147c82 */ /* 0x000fe20008000000 */
[----:B------:R-:W-:Y:S01]  /*29b10*/  @P1 LOP3.LUT R49, R49, 0x1, RZ, 0xfc, !PT ;  /* 0x0000000131311812 */ /* 0x000fe200078efcff */
[----:B------:R-:W-:Y:S01]  /*29b20*/  UMOV UR28, UR32 ;  /* 0x00000020001c7c82 */ /* 0x000fe20008000000 */
[----:B------:R-:W-:Y:S01]  /*29b30*/  ISETP.LT.AND P1, PT, R5, UR6, !P0 ;  /* 0x0000000605007c0c */ /* 0x000fe2000c721270 */
[----:B------:R-:W-:Y:S01]  /*29b40*/  ULDC.64 UR32, c[0x0][0x228] ;  /* 0x00008a0000207ab9 */ /* 0x000fe20000000a00 */
[----:B------:R-:W-:Y:S01]  /*29b50*/  LOP3.LUT R7, R7, 0xbfffffff, RZ, 0xc0, !PT ;  /* 0xbfffffff07077812 */ /* 0x000fe200078ec0ff */
[----:B------:R-:W-:Y:S01]  /*29b60*/  ULDC.64 UR10, c[0x0][0x228] ;  /* 0x00008a00000a7ab9 */ /* 0x000fe20000000a00 */
[----:B------:R-:W-:-:S02]  /*29b70*/  ISETP.LT.AND P0, PT, R4, UR32, !P0 ;  /* 0x0000002004007c0c */ /* 0x000fc4000c701270 */
[----:B------:R-:W-:Y:S02]  /*29b80*/  R2UR UR31, R60 ;  /* 0x000000003c1f72ca */ /* 0x000fe400000e0000 */
[----:B------:R-:W4:Y:S05]  /*29b90*/  LDL.LU R60, [R1+0x14a0] ;  /* 0x0014a000013c7983 */ /* 0x000f2a0000300800 */
[----:B------:R-:W-:-:S04]  /*29ba0*/  @P1 LOP3.LUT R7, R7, 0x40000000, RZ, 0xfc, !PT ;  /* 0x4000000007071812 */ /* 0x000fc800078efcff */
[----:B------:R-:W-:Y:S02]  /*29bb0*/  LOP3.LUT R7, R7, 0xdfffffff, RZ, 0xc0, !PT ;  /* 0xdfffffff07077812 */ /* 0x000fe400078ec0ff */
[----:B------:R-:W-:Y:S02]  /*29bc0*/  R2UR UR30, R47 ;  /* 0x000000002f1e72ca */ /* 0x000fe400000e0000 */
[----:B------:R-:W-:Y:S01]  /*29bd0*/  @P0 LOP3.LUT R7, R7, 0x20000000, RZ, 0xfc, !PT ;  /* 0x2000000007070812 */ /* 0x000fe200078efcff */
[----:B------:R-:W4:Y:S01]  /*29be0*/  LDL.LU R47, [R1+0x149c] ;  /* 0x00149c00012f7983 */ /* 0x000f220000300800 */
[----:B------:R-:W-:Y:S01]  /*29bf0*/  ISETP.GE.AND P0, PT, R16, UR13, PT ;  /* 0x0000000d10007c0c */ /* 0x000fe2000bf06270 */
[----:B------:R-:W-:Y:S02]  /*29c00*/  UMOV UR44, UR25 ;  /* 0x00000019002c7c82 */ /* 0x000fe40008000000 */
[----:B------:R-:W4:Y:S01]  /*29c10*/  LDL.LU R46, [R1+0x1498] ;  /* 0x00149800012e7983 */ /* 0x000f220000300800 */
[----:B------:R-:W-:-:S02]  /*29c20*/  R2UR UR25, R42 ;  /* 0x000000002a1972ca */ /* 0x000fc400000e0000 */
[----:B------:R-:W-:Y:S01]  /*29c30*/  R2UR UR24, R41 ;  /* 0x00000000291872ca */ /* 0x000fe200000e0000 */
[----:B------:R-:W4:Y:S01]  /*29c40*/  LDL.LU R45, [R1+0x1494] ;  /* 0x00149400012d7983 */ /* 0x000f220000300800 */
[----:B------:R-:W-:Y:S01]  /*29c50*/  ISETP.LT.AND P1, PT, R5, UR10, !P0 ;  /* 0x0000000a05007c0c */ /* 0x000fe2000c721270 */
[----:B------:R-:W-:Y:S01]  /*29c60*/  UMOV UR14, UR34 ;  /* 0x00000022000e7c82 */ /* 0x000fe20008000000 */
[----:B------:R-:W-:Y:S01]  /*29c70*/  UMOV UR60, UR59 ;  /* 0x0000003b003c7c82 */ /* 0x000fe20008000000 */
[----:B------:R-:W4:Y:S01]  /*29c80*/  LDL.LU R44, [R1+0x1490] ;  /* 0x00149000012c7983 */ /* 0x000f220000300800 */
[----:B------:R-:W-:Y:S01]  /*29c90*/  LOP3.LUT R7, R7, 0xefffffff, RZ, 0xc0, !PT ;  /* 0xefffffff07077812 */ /* 0x000fe200078ec0ff */
[----:B------:R-:W-:Y:S02]  /*29ca0*/  ULDC.64 UR12, c[0x0][0x228] ;  /* 0x00008a00000c7ab9 */ /* 0x000fe40000000a00 */
[----:B------:R-:W4:Y:S01]  /*29cb0*/  LDL.LU R43, [R1+0x148c] ;  /* 0x00148c00012b7983 */ /* 0x000f220000300800 */
[----:B------:R-:W-:-:S03]  /*29cc0*/  UMOV UR34, UR36 ;  /* 0x0000002400227c82 */ /* 0x000fc60008000000 */
[----:B------:R-:W4:Y:S01]  /*29cd0*/  LDL.LU R42, [R1+0x1488] ;  /* 0x00148800012a7983 */ /* 0x000f220000300800 */
[----:B------:R-:W-:Y:S01]  /*29ce0*/  UMOV UR36, UR18 ;  /* 0x0000001200247c82 */ /* 0x000fe20008000000 */
[----:B------:R-:W-:Y:S02]  /*29cf0*/  ULDC.64 UR18, c[0x0][0x228] ;  /* 0x00008a0000127ab9 */ /* 0x000fe40000000a00 */
[----:B------:R-:W4:Y:S04]  /*29d00*/  LDL.LU R41, [R1+0x1484] ;  /* 0x0014840001297983 */ /* 0x000f280000300800 */
[----:B------:R-:W4:Y:S04]  /*29d10*/  LDL.LU R40, [R1+0x1480] ;  /* 0x0014800001287983 */ /* 0x000f280000300800 */
[----:B------:R-:W4:Y:S01]  /*29d20*/  LDL.LU R39, [R1+0x147c] ;  /* 0x00147c0001277983 */ /* 0x000f220000300800 */
[----:B------:R-:W-:-:S03]  /*29d30*/  ISETP.LT.AND P0, PT, R4, UR18, !P0 ;  /* 0x0000001204007c0c */ /* 0x000fc6000c701270 */
[----:B------:R-:W4:Y:S01]  /*29d40*/  LDL.LU R38, [R1+0x1478] ;  /* 0x0014780001267983 */ /* 0x000f220000300800 */
[----:B------:R-:W-:-:S03]  /*29d50*/  R2UR UR59, R33 ;  /* 0x00000000213b72ca */ /* 0x000fc600000e0000 */
[----:B------:R-:W4:Y:S01]  /*29d60*/  LDL.LU R37, [R1+0x1474] ;  /* 0x0014740001257983 */ /* 0x000f220000300800 */
[----:B------:R-:W-:-:S03]  /*29d70*/  R2UR UR58, R32 ;  /* 0x00000000203a72ca */ /* 0x000fc600000e0000 */
[----:B------:R-:W4:Y:S04]  /*29d80*/  LDL.LU R36, [R1+0x1470] ;  /* 0x0014700001247983 */ /* 0x000f280000300800 */
[----:B------:R-:W4:Y:S04]  /*29d90*/  LDL.LU R35, [R1+0x146c] ;  /* 0x00146c0001237983 */ /* 0x000f280000300800 */
[----:B------:R-:W4:Y:S01]  /*29da0*/  LDL.LU R34, [R1+0x1468] ;  /* 0x0014680001227983 */ /* 0x000f220000300800 */
[----:B------:R-:W-:-:S03]  /*29db0*/  @P1 LOP3.LUT R7, R7, 0x10000000, RZ, 0xfc, !PT ;  /* 0x1000000007071812 */ /* 0x000fc600078efcff */
[----:B------:R-:W4:Y:S04]  /*29dc0*/  LDL.LU R33, [R1+0x1464] ;  /* 0x0014640001217983 */ /* 0x000f280000300800 */
[----:B------:R-:W4:Y:S04]  /*29dd0*/  LDL.LU R32, [R1+0x1460] ;  /* 0x0014600001207983 */ /* 0x000f280000300800 */
[----:B------:R-:W4:Y:S04]  /*29de0*/  LDL.LU R31, [R1+0x145c] ;  /* 0x00145c00011f7983 */ /* 0x000f280000300800 */
[----:B------:R-:W4:Y:S01]  /*29df0*/  LDL.LU R30, [R1+0x1458] ;  /* 0x00145800011e7983 */ /* 0x000f220000300800 */
[----:B------:R-:W-:-:S03]  /*29e00*/  LOP3.LUT R7, R7, 0xf7ffffff, RZ, 0xc0, !PT ;  /* 0xf7ffffff07077812 */ /* 0x000fc600078ec0ff */
[----:B------:R-:W4:Y:S04]  /*29e10*/  LDL.LU R29, [R1+0x1454] ;  /* 0x00145400011d7983 */ /* 0x000f280000300800 */
[----:B------:R-:W4:Y:S04]  /*29e20*/  LDL.LU R28, [R1+0x1450] ;  /* 0x00145000011c7983 */ /* 0x000f280000300800 */
[----:B------:R0:W-:Y:S01]  /*29e30*/  STL [R1+0x910], R8 ;  /* 0x0009100801007387 */ /* 0x0001e20000100800 */
[----:B------:R-:W-:Y:S02]  /*29e40*/  @P0 LOP3.LUT R7, R7, 0x8000000, RZ, 0xfc, !PT ;  /* 0x0800000007070812 */ /* 0x000fe400078efcff */
[----:B------:R-:W-:Y:S01]  /*29e50*/  ISETP.GE.AND P0, PT, R17, UR15, PT ;  /* 0x0000000f11007c0c */ /* 0x000fe2000bf06270 */
[----:B0-----:R-:W-:-:S05]  /*29e60*/  VIADD R8, R8, UR24 ;  /* 0x0000001808087c36 */ /* 0x001fca0008000000 */
[----:B------:R0:W-:Y:S02]  /*29e70*/  STL [R1+0x81c], R8 ;  /* 0x00081c0801007387 */ /* 0x0001e40000100800 */
[----:B0-----:R-:W-:Y:S01]  /*29e80*/  VIADD R8, R8, UR25 ;  /* 0x0000001908087c36 */ /* 0x001fe20008000000 */
[----:B------:R-:W-:Y:S02]  /*29e90*/  ULDC.64 UR24, c[0x0][0x228] ;  /* 0x00008a0000187ab9 */ /* 0x000fe40000000a00 */
[----:B------:R-:W-:Y:S02]  /*29ea0*/  ISETP.LT.AND P1, PT, R5, UR24, !P0 ;  /* 0x0000001805007c0c */ /* 0x000fe4000c721270 */
[----:B------:R-:W-:Y:S02]  /*29eb0*/  ISETP.LT.AND P0, PT, R4, UR12, !P0 ;  /* 0x0000000c04007c0c */ /* 0x000fe4000c701270 */
[----:B------:R-:W-:-:S09]  /*29ec0*/  LOP3.LUT R7, R7, 0xfbffffff, RZ, 0xc0, !PT ;  /* 0xfbffffff07077812 */ /* 0x000fd200078ec0ff */
[----:B------:R-:W-:-:S04]  /*29ed0*/  @P1 LOP3.LUT R7, R7, 0x4000000, RZ, 0xfc, !PT ;  /* 0x0400000007071812 */ /* 0x000fc800078efcff */
[----:B------:R-:W-:Y:S01]  /*29ee0*/  LOP3.LUT R7, R7, 0xfdffffff, RZ, 0xc0, !PT ;  /* 0xfdffffff07077812 */ /* 0x000fe200078ec0ff */
[----:B------:R-:W-:Y:S01]  /*29ef0*/  UMOV UR24, UR23 ;  /* 0x0000001700187c82 */ /* 0x000fe20008000000 */
[----:B------:R-:W-:Y:S01]  /*29f00*/  UMOV UR12, UR22 ;  /* 0x00000016000c7c82 */ /* 0x000fe20008000000 */
[----:B------:R-:W-:Y:S01]  /*29f10*/  ULDC.64 UR22, c[0x0][0x228] ;  /* 0x00008a0000167ab9 */ /* 0x000fe20000000a00 */
[----:B------:R-:W-:Y:S02]  /*29f20*/  @P0 LOP3.LUT R7, R7, 0x2000000, RZ, 0xfc, !PT ;  /* 0x0200000007070812 */ /* 0x000fe400078efcff */
[----:B------:R-:W-:-:S04]  /*29f30*/  ISETP.GE.AND P0, PT, R18, UR7, PT ;  /* 0x0000000712007c0c */ /* 0x000fc8000bf06270 */
[----:B------:R-:W-:Y:S01]  /*29f40*/  ISETP.LT.AND P1, PT, R5, UR22, !P0 ;  /* 0x0000001605007c0c */ /* 0x000fe2000c721270 */
[----:B------:R-:W-:Y:S01]  /*29f50*/  UMOV UR6, UR57 ;  /* 0x0000003900067c82 */ /* 0x000fe20008000000 */
[----:B------:R-:W-:Y:S01]  /*29f60*/  UMOV UR32, UR56 ;  /* 0x0000003800207c82 */ /* 0x000fe20008000000 */
[----:B------:R-:W-:Y:S01]  /*29f70*/  ULDC.64 UR56, c[0x0][0x228] ;  /* 0x00008a0000387ab9 */ /* 0x000fe20000000a00 */
[----:B------:R-:W-:Y:S02]  /*29f80*/  LOP3.LUT R7, R7, 0xfeffffff, RZ, 0xc0, !PT ;  /* 0xfeffffff07077812 */ /* 0x000fe400078ec0ff */
[----:B------:R-:W-:Y:S01]  /*29f90*/  ISETP.LT.AND P0, PT, R4, UR56, !P0 ;  /* 0x0000003804007c0c */ /* 0x000fe2000c701270 */
[----:B------:R0:W-:Y:S06]  /*29fa0*/  STL [R1+0x55c], R8 ;  /* 0x00055c0801007387 */ /* 0x0001ec0000100800 */
[----:B------:R-:W-:Y:S01]  /*29fb0*/  @P1 LOP3.LUT R7, R7, 0x1000000, RZ, 0xfc, !PT ;  /* 0x0100000007071812 */ /* 0x000fe200078efcff */
[----:B0-----:R-:W-:-:S03]  /*29fc0*/  VIADD R8, R8, UR30 ;  /* 0x0000001e08087c36 */ /* 0x001fc60008000000 */
[----:B------:R-:W-:Y:S01]  /*29fd0*/  LOP3.LUT R7, R7, 0xff7fffff, RZ, 0xc0, !PT ;  /* 0xff7fffff07077812 */ /* 0x000fe200078ec0ff */
[----:B------:R-:W-:Y:S01]  /*29fe0*/  UMOV UR56, UR6 ;  /* 0x0000000600387c82 */ /* 0x000fe20008000000 */
[----:B------:R-:W-:Y:S02]  /*29ff0*/  ULDC.64 UR6, c[0x0][0x228] ;  /* 0x00008a0000067ab9 */ /* 0x000fe40000000a00 */
[----:B------:R-:W-:Y:S01]  /*2a000*/  @P0 LOP3.LUT R7, R7, 0x800000, RZ, 0xfc, !PT ;  /* 0x0080000007070812 */ /* 0x000fe200078efcff */
[----:B------:R0:W-:Y:S01]  /*2a010*/  STL [R1+0x4d0], R8 ;  /* 0x0004d00801007387 */ /* 0x0001e20000100800 */
[----:B------:R-:W-:Y:S01]  /*2a020*/  ISETP.GE.AND P0, PT, R19, UR11, PT ;  /* 0x0000000b13007c0c */ /* 0x000fe2000bf06270 */
[----:B------:R-:W-:Y:S01]  /*2a030*/  UMOV UR18, UR16 ;  /* 0x0000001000127c82 */ /* 0x000fe20008000000 */
[----:B------:R-:W-:Y:S01]  /*2a040*/  LOP3.LUT R7, R7, 0xffbfffff, RZ, 0xc0, !PT ;  /* 0xffbfffff07077812 */ /* 0x000fe200078ec0ff */
[----:B------:R-:W-:Y:S01]  /*2a050*/  ULDC.64 UR10, c[0x0][0x228] ;  /* 0x00008a00000a7ab9 */ /* 0x000fe20000000a00 */
[----:B------:R-:W-:Y:S01]  /*2a060*/  ISETP.LT.AND P1, PT, R5, UR6, !P0 ;  /* 0x0000000605007c0c */ /* 0x000fe2000c721270 */
[----:B0-----:R-:W-:Y:S01]  /*2a070*/  VIADD R8, R8, UR31 ;  /* 0x0000001f08087c36 */ /* 0x001fe20008000000 */
[----:B------:R-:W-:Y:S01]  /*2a080*/  UMOV UR16, UR55 ;  /* 0x0000003700107c82 */ /* 0x000fe20008000000 */
[----:B------:R-:W-:-:S03]  /*2a090*/  ULDC.64 UR30, c[0x0][0x228] ;  /* 0x00008a00001e7ab9 */ /* 0x000fc60000000a00 */
[----:B------:R0:W-:Y:S02]  /*2a0a0*/  STL [R1+0x4d4], R8 ;  /* 0x0004d40801007387 */ /* 0x0001e40000100800 */
[----:B0-----:R-:W-:Y:S01]  /*2a0b0*/  VIADD R8, R8, UR38 ;  /* 0x0000002608087c36 */ /* 0x001fe20008000000 */
[----:B------:R-:W-:Y:S01]  /*2a0c0*/  UMOV UR38, UR32 ;  /* 0x0000002000267c82 */ /* 0x000fe20008000000 */
[----:B------:R-:W-:Y:S01]  /*2a0d0*/  UMOV UR32, UR54 ;  /* 0x0000003600207c82 */ /* 0x000fe20008000000 */
[----:B------:R-:W-:Y:S02]  /*2a0e0*/  ULDC.64 UR54, c[0x0][0x228] ;  /* 0x00008a0000367ab9 */ /* 0x000fe40000000a00 */
[----:B------:R-:W-:Y:S02]  /*2a0f0*/  ISETP.LT.AND P0, PT, R4, UR54, !P0 ;  /* 0x0000003604007c0c */ /* 0x000fe4000c701270 */
[----:B------:R-:W-:-:S04]  /*2a100*/  @P1 LOP3.LUT R7, R7, 0x400000, RZ, 0xfc, !PT ;  /* 0x0040000007071812 */ /* 0x000fc800078efcff */
[----:B------:R-:W-:-:S07]  /*2a110*/  LOP3.LUT R7, R7, 0xffdfffff, RZ, 0xc0, !PT ;  /* 0xffdfffff07077812 */ /* 0x000fce00078ec0ff */
[----:B------:R-:W-:Y:S02]  /*2a120*/  @P0 LOP3.LUT R7, R7, 0x200000, RZ, 0xfc, !PT ;  /* 0x0020000007070812 */ /* 0x000fe400078efcff */
[----:B------:R-:W-:-:S04]  /*2a130*/  ISETP.GE.AND P0, PT, R20, UR25, PT ;  /* 0x0000001914007c0c */ /* 0x000fc8000bf06270 */
[----:B------:R-:W-:Y:S01]  /*2a140*/  ISETP.LT.AND P1, PT, R5, UR10, !P0 ;  /* 0x0000000a05007c0c */ /* 0x000fe2000c721270 */
[----:B------:R-:W-:Y:S01]  /*2a150*/  UMOV UR54, UR14 ;  /* 0x0000000e00367c82 */ /* 0x000fe20008000000 */
[----:B------:R-:W-:Y:S01]  /*2a160*/  ULDC.64 UR14, c[0x0][0x228] ;  /* 0x00008a00000e7ab9 */ /* 0x000fe20000000a00 */
[----:B------:R-:W-:Y:S02]  /*2a170*/  LOP3.LUT R7, R7, 0xffefffff, RZ, 0xc0, !PT ;  /* 0xffefffff07077812 */ /* 0x000fe400078ec0ff */
[----:B------:R-:W-:-:S08]  /*2a180*/  ISETP.LT.AND P0, PT, R4, UR14, !P0 ;  /* 0x0000000e04007c0c */ /* 0x000fd0000c701270 */
[----:B------:R-:W-:-:S04]  /*2a190*/  @P1 LOP3.LUT R7, R7, 0x100000, RZ, 0xfc, !PT ;  /* 0x0010000007071812 */ /* 0x000fc800078efcff */
[----:B------:R-:W-:-:S04]  /*2a1a0*/  LOP3.LUT R7, R7, 0xfff7ffff, RZ, 0xc0, !PT ;  /* 0xfff7ffff07077812 */ /* 0x000fc800078ec0ff */
[----:B------:R-:W-:Y:S02]  /*2a1b0*/  @P0 LOP3.LUT R7, R7, 0x80000, RZ, 0xfc, !PT ;  /* 0x0008000007070812 */ /* 0x000fe400078efcff */
[----:B------:R-:W-:Y:S01]  /*2a1c0*/  ISETP.GE.AND P0, PT, R21, UR23, PT ;  /* 0x0000001715007c0c */ /* 0x000fe2000bf06270 */
[----:B------:R-:W-:Y:S01]  /*2a1d0*/  UMOV UR10, UR53 ;  /* 0x00000035000a7c82 */ /* 0x000fe20008000000 */
[----:B------:R-:W-:Y:S01]  /*2a1e0*/  UMOV UR14, UR52 ;  /* 0x00000034000e7c82 */ /* 0x000fe20008000000 */
[----:B------:R-:W-:Y:S01]  /*2a1f0*/  ULDC.64 UR52, c[0x0][0x228] ;  /* 0x00008a0000347ab9 */ /* 0x000fe20000000a00 */
        /* <DEDUP_REMOVED lines=8> */
[----:B------:R0:W-:Y:S01]  /*2a280*/  STL [R1+0x4d8], R8 ;  /* 0x0004d80801007387 */ /* 0x0001e20000100800 */
[----:B------:R-:W-:Y:S01]  /*2a290*/  UMOV UR25, UR26 ;  /* 0x0000001a00197c82 */ /* 0x000fe20008000000 */
[----:B------:R-:W-:Y:S01]  /*2a2a0*/  LOP3.LUT R7, R7, 0xfffeffff, RZ, 0xc0, !PT ;  /* 0xfffeffff07077812 */ /* 0x000fe200078ec0ff */
[----:B------:R-:W-:Y:S01]  /*2a2b0*/  ULDC.64 UR6, c[0x0][0x228] ;  /* 0x00008a0000067ab9 */ /* 0x000fe20000000a00 */
[----:B------:R-:W-:Y:S01]  /*2a2c0*/  ISETP.LT.AND P1, PT, R5, UR22, !P0 ;  /* 0x0000001605007c0c */ /* 0x000fe2000c721270 */
[----:B0-----:R-:W-:Y:S01]  /*2a2d0*/  VIADD R8, R8, UR39 ;  /* 0x0000002708087c36 */ /* 0x001fe20008000000 */
[----:B------:R-:W-:Y:S01]  /*2a2e0*/  UMOV UR39, UR27 ;  /* 0x0000001b00277c82 */ /* 0x000fe20008000000 */
[----:B------:R-:W-:-:S02]  /*2a2f0*/  ULDC.64 UR26, c[0x0][0x228] ;  /* 0x00008a00001a7ab9 */ /* 0x000fc40000000a00 */
[----:B------:R-:W-:-:S08]  /*2a300*/  ISETP.LT.AND P0, PT, R4, UR26, !P0 ;  /* 0x0000001a04007c0c */ /* 0x000fd0000c701270 */
[----:B------:R-:W-:-:S04]  /*2a310*/  @P1 LOP3.LUT R7, R7, 0x10000, RZ, 0xfc, !PT ;  /* 0x0001000007071812 */ /* 0x000fc800078efcff */
[----:B------:R-:W-:-:S04]  /*2a320*/  LOP3.LUT R7, R7, 0xffff7fff, RZ, 0xc0, !PT ;  /* 0xffff7fff07077812 */ /* 0x000fc800078ec0ff */
[----:B------:R-:W-:Y:S02]  /*2a330*/  @P0 LOP3.LUT R7, R7, 0x8000, RZ, 0xfc, !PT ;  /* 0x0000800007070812 */ /* 0x000fe400078efcff */
[----:B------:R-:W-:-:S04]  /*2a340*/  ISETP.GE.AND P0, PT, R23, UR11, PT ;  /* 0x0000000b17007c0c */ /* 0x000fc8000bf06270 */
[----:B------:R-:W-:Y:S01]  /*2a350*/  ISETP.LT.AND P1, PT, R5, UR6, !P0 ;  /* 0x0000000605007c0c */ /* 0x000fe2000c721270 */
[----:B------:R-:W-:Y:S01]  /*2a360*/  UMOV UR30, UR12 ;  /* 0x0000000c001e7c82 */ /* 0x000fe20008000000 */
[----:B------:R-:W-:Y:S01]  /*2a370*/  UMOV UR26, UR25 ;  /* 0x00000019001a7c82 */ /* 0x000fe20008000000 */
[----:B------:R-:W-:Y:S01]  /*2a380*/  UMOV UR12, UR24 ;  /* 0x00000018000c7c82 */ /* 0x000fe20008000000 */
[----:B------:R-:W-:Y:S01]  /*2a390*/  ULDC.64 UR24, c[0x0][0x228] ;  /* 0x00008a0000187ab9 */ /* 0x000fe20000000a00 */
[----:B------:R0:W-:Y:S01]  /*2a3a0*/  STL [R1+0x4dc], R8 ;  /* 0x0004dc0801007387 */ /* 0x0001e20000100800 */
[----:B------:R-:W-:Y:S02]  /*2a3b0*/  ISETP.LT.AND P0, PT, R4, UR24, !P0 ;  /* 0x0000001804007c0c */ /* 0x000fe4000c701270 */
[----:B------:R-:W-:Y:S01]  /*2a3c0*/  LOP3.LUT R7, R7, 0xffffbfff, RZ, 0xc0, !PT ;  /* 0xffffbfff07077812 */ /* 0x000fe200078ec0ff */
[----:B0-----:R-:W-:-:S04]  /*2a3d0*/  VIADD R8, R8, UR40 ;  /* 0x0000002808087c36 */ /* 0x001fc80008000000 */
[----:B------:R-:W-:Y:S01]  /*2a3e0*/  @P1 LOP3.LUT R7, R7, 0x4000, RZ, 0xfc, !PT ;  /* 0x0000400007071812 */ /* 0x000fe200078efcff */
[----:B------:R0:W-:Y:S03]  /*2a3f0*/  STL [R1+0x4e0], R8 ;  /* 0x0004e00801007387 */ /* 0x0001e60000100800 */
[----:B------:R-:W-:Y:S01]  /*2a400*/  LOP3.LUT R7, R7, 0xffffdfff, RZ, 0xc0, !PT ;  /* 0xffffdfff07077812 */ /* 0x000fe200078ec0ff */
[----:B0-----:R-:W-:-:S03]  /*2a410*/  VIADD R8, R8, UR41 ;  /* 0x0000002908087c36 */ /* 0x001fc60008000000 */
[----:B------:R-:W-:Y:S01]  /*2a420*/  @P0 LOP3.LUT R7, R7, 0x2000, RZ, 0xfc, !PT ;  /* 0x0000200007070812 */ /* 0x000fe200078efcff */
[----:B------:R-:W-:Y:S01]  /*2a430*/  UMOV UR6, UR45 ;  /* 0x0000002d00067c82 */ /* 0x000fe20008000000 */
[----:B------:R-:W-:Y:S01]  /*2a440*/  ISETP.GE.AND P0, PT, R24, UR31, PT ;  /* 0x0000001f18007c0c */ /* 0x000fe2000bf06270 */
[----:B------:R-:W-:Y:S01]  /*2a450*/  ULDC.64 UR40, c[0x0][0x228] ;  /* 0x00008a0000287ab9 */ /* 0x000fe20000000a00 */
[----:B------:R0:W-:Y:S02]  /*2a460*/  STL [R1+0x4e8], R8 ;  /* 0x0004e80801007387 */ /* 0x0001e40000100800 */
[----:B0-----:R-:W-:Y:S01]  /*2a470*/  VIADD R8, R8, UR42 ;  /* 0x0000002a08087c36 */ /* 0x001fe20008000000 */
[----:B------:R-:W-:Y:S01]  /*2a480*/  UMOV UR42, UR14 ;  /* 0x0000000e002a7c82 */ /* 0x000fe20008000000 */
[----:B------:R-:W-:Y:S01]  /*2a490*/  UMOV UR14, UR10 ;  /* 0x0000000a000e7c82 */ /* 0x000fe20008000000 */
[----:B------:R-:W-:Y:S02]  /*2a4a0*/  ULDC.64 UR10, c[0x0][0x228] ;  /* 0x00008a00000a7ab9 */ /* 0x000fe40000000a00 */
[----:B------:R-:W-:Y:S01]  /*2a4b0*/  ISETP.LT.AND P1, PT, R5, UR10, !P0 ;  /* 0x0000000a05007c0c */ /* 0x000fe2000c721270 */
[----:B------:R0:W-:Y:S01]  /*2a4c0*/  STL [R1+0x4f0], R8 ;  /* 0x0004f00801007387 */ /* 0x0001e20000100800 */
[----:B------:R-:W-:Y:S01]  /*2a4d0*/  LOP3.LUT R7, R7, 0xffffefff, RZ, 0xc0, !PT ;  /* 0xffffefff07077812 */ /* 0x000fe200078ec0ff */
[----:B0-----:R-:W-:Y:S01]  /*2a4e0*/  VIADD R8, R8, UR43 ;  /* 0x0000002b08087c36 */ /* 0x001fe20008000000 */
[----:B------:R-:W-:Y:S01]  /*2a4f0*/  UMOV UR43, UR44 ;  /* 0x0000002c002b7c82 */ /* 0x000fe20008000000 */
[----:B------:R-:W-:-:S02]  /*2a500*/  ULDC.64 UR44, c[0x0][0x228] ;  /* 0x00008a00002c7ab9 */ /* 0x000fc40000000a00 */
[----:B------:R-:W-:-:S06]  /*2a510*/  ISETP.LT.AND P0, PT, R4, UR44, !P0 ;  /* 0x0000002c04007c0c */ /* 0x000fcc000c701270 */
[----:B------:R-:W-:-:S04]  /*2a520*/  @P1 LOP3.LUT R7, R7, 0x1000, RZ, 0xfc, !PT ;  /* 0x0000100007071812 */ /* 0x000fc800078efcff */
[----:B------:R-:W-:-:S04]  /*2a530*/  LOP3.LUT R7, R7, 0xfffff7ff, RZ, 0xc0, !PT ;  /* 0xfffff7ff07077812 */ /* 0x000fc800078ec0ff */
[----:B------:R-:W-:Y:S02]  /*2a540*/  @P0 LOP3.LUT R7, R7, 0x800, RZ, 0xfc, !PT ;  /* 0x0000080007070812 */ /* 0x000fe400078efcff */
[----:B------:R-:W-:Y:S01]  /*2a550*/  ISETP.GE.AND P0, PT, R25, UR23, PT ;  /* 0x0000001719007c0c */ /* 0x000fe2000bf06270 */
[----:B------:R0:W-:Y:S03]  /*2a560*/  STL [R1+0x4f8], R8 ;  /* 0x0004f80801007387 */ /* 0x0001e60000100800 */
[----:B------:R-:W-:Y:S01]  /*2a570*/  ISETP.LT.AND P1, PT, R5, UR40, !P0 ;  /* 0x0000002805007c0c */ /* 0x000fe2000c721270 */
[----:B------:R-:W-:Y:S01]  /*2a580*/  UMOV UR22, UR56 ;  /* 0x0000003800167c82 */ /* 0x000fe20008000000 */
[----:B------:R-:W-:Y:S01]  /*2a590*/  UMOV UR56, UR48 ;  /* 0x0000003000387c82 */ /* 0x000fe20008000000 */
[----:B0-----:R-:W-:Y:S01]  /*2a5a0*/  VIADD R8, R8, UR46 ;  /* 0x0000002e08087c36 */ /* 0x001fe20008000000 */
[----:B------:R-:W-:Y:S01]  /*2a5b0*/  UMOV UR46, UR49 ;  /* 0x00000031002e7c82 */ /* 0x000fe20008000000 */
[----:B------:R-:W-:Y:S01]  /*2a5c0*/  ULDC.64 UR48, c[0x0][0x228] ;  /* 0x00008a0000307ab9 */ /* 0x000fe20000000a00 */
[----:B------:R-:W-:-:S02]  /*2a5d0*/  LOP3.LUT R7, R7, 0xfffffbff, RZ, 0xc0, !PT ;  /* 0xfffffbff07077812 */ /* 0x000fc400078ec0ff */
[----:B------:R-:W-:-:S05]  /*2a5e0*/  ISETP.LT.AND P0, PT, R4, UR48, !P0 ;  /* 0x0000003004007c0c */ /* 0x000fca000c701270 */
        /* <DEDUP_REMOVED lines=9> */
[----:B------:R-:W-:Y:S01]  /*2a680*/  ULDC.64 UR22, c[0x0][0x228] ;  /* 0x00008a0000167ab9 */ /* 0x000fe20000000a00 */
[----:B------:R-:W-:Y:S02]  /*2a690*/  LOP3.LUT R7, R7, 0xfffffeff, RZ, 0xc0, !PT ;  /* 0xfffffeff07077812 */ /* 0x000fe400078ec0ff */
[----:B------:R-:W-:Y:S01]  /*2a6a0*/  ISETP.LT.AND P0, PT, R4, UR22, !P0 ;  /* 0x0000001604007c0c */ /* 0x000fe2000c701270 */
[----:B------:R-:W-:Y:S01]  /*2a6b0*/  UMOV UR44, UR30 ;  /* 0x0000001e002c7c82 */ /* 0x000fe20008000000 */
[----:B------:R-:W-:Y:S01]  /*2a6c0*/  ULDC.64 UR30, c[0x0][0x228] ;  /* 0x00008a00001e7ab9 */ /* 0x000fe20000000a00 */
[----:B------:R0:W-:Y:S01]  /*2a6d0*/  STL [R1+0x4fc], R8 ;  /* 0x0004fc0801007387 */ /* 0x0001e20000100800 */
[----:B------:R-:W-:Y:S01]  /*2a6e0*/  UMOV UR24, UR14 ;  /* 0x0000000e00187c82 */ /* 0x000fe20008000000 */
[----:B------:R-:W-:Y:S01]  /*2a6f0*/  UMOV UR38, UR60 ;  /* 0x0000003c00267c82 */ /* 0x000fe20008000000 */
[----:B------:R-:W-:-:S02]  /*2a700*/  ULDC UR22, c[0x0][0x248] ;  /* 0x0000920000167ab9 */ /* 0x000fc40000000800 */
[----:B------:R-:W-:-:S04]  /*2a710*/  @P1 LOP3.LUT R7, R7, 0x100, RZ, 0xfc, !PT ;  /* 0x0000010007071812 */ /* 0x000fc800078efcff */
[----:B------:R-:W-:-:S04]  /*2a720*/  LOP3.LUT R7, R7, 0xffffff7f, RZ, 0xc0, !PT ;  /* 0xffffff7f07077812 */ /* 0x000fc800078ec0ff */
[----:B------:R-:W-:Y:S02]  /*2a730*/  @P0 LOP3.LUT R7, R7, 0x80, RZ, 0xfc, !PT ;  /* 0x0000008007070812 */ /* 0x000fe400078efcff */
[----:B------:R-:W-:Y:S01]  /*2a740*/  ISETP.GE.AND P0, PT, R252, UR11, PT ;  /* 0x0000000bfc007c0c */ /* 0x000fe2000bf06270 */
[----:B0-----:R-:W-:Y:S01]  /*2a750*/  VIADD R8, R8, UR47 ;  /* 0x0000002f08087c36 */ /* 0x001fe20008000000 */
[----:B------:R-:W-:Y:S01]  /*2a760*/  LOP3.LUT R7, R7, 0xffffffbf, RZ, 0xc0, !PT ;  /* 0xffffffbf07077812 */ /* 0x000fe200078ec0ff */
[----:B------:R-:W-:Y:S01]  /*2a770*/  UMOV UR14, UR18 ;  /* 0x00000012000e7c82 */ /* 0x000fe20008000000 */
[----:B------:R-:W-:Y:S01]  /*2a780*/  ISETP.LT.AND P1, PT, R5, UR30, !P0 ;  /* 0x0000001e05007c0c */ /* 0x000fe2000c721270 */
[----:B------:R-:W-:Y:S01]  /*2a790*/  UMOV UR47, UR6 ;  /* 0x00000006002f7c82 */ /* 0x000fe20008000000 */
[----:B------:R-:W-:Y:S01]  /*2a7a0*/  ULDC.64 UR6, c[0x0][0x228] ;  /* 0x00008a0000067ab9 */ /* 0x000fe20000000a00 */
[----:B------:R-:W-:Y:S01]  /*2a7b0*/  ULDC.64 UR10, c[0x0][0x228] ;  /* 0x00008a00000a7ab9 */ /* 0x000fe20000000a00 */
[----:B------:R-:W-:-:S09]  /*2a7c0*/  ISETP.LT.AND P0, PT, R4, UR6, !P0 ;  /* 0x0000000604007c0c */ /* 0x000fd2000c701270 */
[----:B------:R-:W-:-:S04]  /*2a7d0*/  @P1 LOP3.LUT R7, R7, 0x40, RZ, 0xfc, !PT ;  /* 0x0000004007071812 */ /* 0x000fc800078efcff */
[----:B------:R-:W-:Y:S01]  /*2a7e0*/  LOP3.LUT R7, R7, 0xffffffdf, RZ, 0xc0, !PT ;  /* 0xffffffdf07077812 */ /* 0x000fe200078ec0ff */
[----:B------:R-:W-:Y:S01]  /*2a7f0*/  UMOV UR18, UR61 ;  /* 0x0000003d00127c82 */ /* 0x000fe20008000000 */
[----:B------:R-:W-:Y:S02]  /*2a800*/  ULDC.64 UR60, c[0x0][0x228] ;  /* 0x00008a00003c7ab9 */ /* 0x000fe40000000a00 */
[----:B------:R-:W-:Y:S02]  /*2a810*/  @P0 LOP3.LUT R7, R7, 0x20, RZ, 0xfc, !PT ;  /* 0x0000002007070812 */ /* 0x000fe400078efcff */
[----:B------:R-:W-:-:S04]  /*2a820*/  ISETP.GE.AND P0, PT, R195, UR41, PT ;  /* 0x00000029c3007c0c */ /* 0x000fc8000bf06270 */
[----:B------:R-:W-:Y:S02]  /*2a830*/  ISETP.LT.AND P1, PT, R5, UR60, !P0 ;  /* 0x0000003c05007c0c */ /* 0x000fe4000c721270 */
[----:B------:R-:W-:Y:S02]  /*2a840*/  ISETP.LT.AND P0, PT, R4, UR10, !P0 ;  /* 0x0000000a04007c0c */ /* 0x000fe4000c701270 */
[----:B------:R-:W-:Y:S01]  /*2a850*/  LOP3.LUT R7, R7, 0xffffffef, RZ, 0xc0, !PT ;  /* 0xffffffef07077812 */ /* 0x000fe200078ec0ff */
[----:B------:R0:W-:Y:S08]  /*2a860*/  STL [R1+0x500], R8 ;  /* 0x0005000801007387 */ /* 0x0001f00000100800 */
[----:B------:R-:W-:Y:S01]  /*2a870*/  @P1 LOP3.LUT R7, R7, 0x10, RZ, 0xfc, !PT ;  /* 0x0000001007071812 */ /* 0x000fe200078efcff */
[----:B0-----:R-:W-:-:S03]  /*2a880*/  VIADD R8, R8, UR50 ;  /* 0x0000003208087c36 */ /* 0x001fc60008000000 */
[----:B------:R-:W-:Y:S02]  /*2a890*/  LOP3.LUT R7, R7, 0xfffffffb, RZ, 0xc0, !PT ;  /* 0xfffffffb07077812 */ /* 0x000fe400078ec0ff */
[----:B------:R0:W-:Y:S02]  /*2a8a0*/  STL [R1+0x504], R8 ;  /* 0x0005040801007387 */ /* 0x0001e40000100800 */
[----:B------:R-:W-:Y:S02]  /*2a8b0*/  @P0 LOP3.LUT R7, R7, 0x4, RZ, 0xfc, !PT ;  /* 0x0000000407070812 */ /* 0x000fe400078efcff */
[----:B------:R-:W-:Y:S01]  /*2a8c0*/  ISETP.GE.AND P0, PT, R194, UR39, PT ;  /* 0x00000027c2007c0c */ /* 0x000fe2000bf06270 */
[----:B0-----:R-:W-:Y:S01]  /*2a8d0*/  VIADD R8, R8, UR51 ;  /* 0x0000003308087c36 */ /* 0x001fe20008000000 */
[----:B------:R-:W-:Y:S02]  /*2a8e0*/  ULDC.64 UR50, c[0x0][0x228] ;  /* 0x00008a0000327ab9 */ /* 0x000fe40000000a00 */
[----:B------:R-:W-:Y:S01]  /*2a8f0*/  ISETP.LT.AND P1, PT, R5, UR50, !P0 ;  /* 0x0000003205007c0c */ /* 0x000fe2000c721270 */
[----:B------:R-:W-:Y:S01]  /*2a900*/  UMOV UR10, UR47 ;  /* 0x0000002f000a7c82 */ /* 0x000fe20008000000 */
[----:B------:R-:W-:Y:S01]  /*2a910*/  UMOV UR6, UR46 ;  /* 0x0000002e00067c82 */ /* 0x000fe20008000000 */
[----:B------:R-:W-:-:S02]  /*2a920*/  ULDC.64 UR46, c[0x0][0x228] ;  /* 0x00008a00002e7ab9 */ /* 0x000fc40000000a00 */
[----:B------:R-:W-:Y:S01]  /*2a930*/  ISETP.LT.AND P0, PT, R4, UR46, !P0 ;  /* 0x0000002e04007c0c */ /* 0x000fe2000c701270 */
[----:B------:R-:W-:Y:S01]  /*2a940*/  UMOV UR30, UR43 ;  /* 0x0000002b001e7c82 */ /* 0x000fe20008000000 */
[----:B------:R-:W-:Y:S01]  /*2a950*/  UMOV UR50, UR42 ;  /* 0x0000002a00327c82 */ /* 0x000fe20008000000 */
[----:B------:R0:W-:Y:S01]  /*2a960*/  STL [R1+0x508], R8 ;  /* 0x0005080801007387 */ /* 0x0001e20000100800 */
[----:B------:R-:W-:Y:S01]  /*2a970*/  ULDC.64 UR42, c[0x0][0x228] ;  /* 0x00008a00002a7ab9 */ /* 0x000fe20000000a00 */
[----:B------:R-:W-:Y:S01]  /*2a980*/  UMOV UR60, UR40 ;  /* 0x00000028003c7c82 */ /* 0x000fe20008000000 */
[----:B------:R-:W-:Y:S01]  /*2a990*/  ULDC UR40, c[0x0][0x248] ;  /* 0x0000920000287ab9 */ /* 0x000fe20000000800 */
[----:B------:R-:W-:Y:S01]  /*2a9a0*/  ULDC UR46, c[0x0][0x248] ;  /* 0x00009200002e7ab9 */ /* 0x000fe20000000800 */
[----:B------:R-:W-:-:S04]  /*2a9b0*/  @P1 LOP3.LUT R51, R51, 0x1000, RZ, 0xfc, !PT ;  /* 0x0000100033331812 */ /* 0x000fc800078efcff */
[----:B------:R-:W-:-:S04]  /*2a9c0*/  LOP3.LUT R51, R51, 0xfffff7ff, RZ, 0xc0, !PT ;  /* 0xfffff7ff33337812 */ /* 0x000fc800078ec0ff */
[----:B------:R-:W-:Y:S02]  /*2a9d0*/  @P0 LOP3.LUT R51, R51, 0x800, RZ, 0xfc, !PT ;  /* 0x0000080033330812 */ /* 0x000fe400078efcff */
[----:B------:R-:W-:Y:S01]  /*2a9e0*/  ISETP.GE.AND P0, PT, R193, UR31, PT ;  /* 0x0000001fc1007c0c */ /* 0x000fe2000bf06270 */
[----:B0-----:R-:W-:-:S03]  /*2a9f0*/  VIADD R8, R8, UR22 ;  /* 0x0000001608087c36 */ /* 0x001fc60008000000 */
[----:B------:R-:W-:Y:S02]  /*2aa00*/  ISETP.LT.AND P1, PT, R5, UR42, !P0 ;  /* 0x0000002a05007c0c */ /* 0x000fe4000c721270 */
[----:B------:R0:W-:Y:S01]  /*2aa10*/  STL [R1+0x4e4], R8 ;  /* 0x0004e40801007387 */ /* 0x0001e20000100800 */
[----:B------:R-:W-:Y:S01]  /*2aa20*/  LOP3.LUT R51, R51, 0xfffffeff, RZ, 0xc0, !PT ;  /* 0xfffffeff33337812 */ /* 0x000fe200078ec0ff */
[----:B0-----:R-:W-:Y:S01]  /*2aa30*/  VIADD R8, R8, UR40 ;  /* 0x0000002808087c36 */ /* 0x001fe20008000000 */
[----:B------:R-:W-:Y:S02]  /*2aa40*/  ULDC.64 UR40, c[0x0][0x228] ;  /* 0x00008a0000287ab9 */ /* 0x000fe40000000a00 */
[----:B------:R-:W-:-:S06]  /*2aa50*/  ISETP.LT.AND P0, PT, R4, UR40, !P0 ;  /* 0x0000002804007c0c */ /* 0x000fcc000c701270 */
[----:B------:R-:W-:-:S04]  /*2aa60*/  @P1 LOP3.LUT R51, R51, 0x100, RZ, 0xfc, !PT ;  /* 0x0000010033331812 */ /* 0x000fc800078efcff */
[----:B------:R-:W-:Y:S01]  /*2aa70*/  LOP3.LUT R51, R51, 0xffffff7f, RZ, 0xc0, !PT ;  /* 0xffffff7f33337812 */ /* 0x000fe200078ec0ff */
[----:B------:R-:W-:Y:S01]  /*2aa80*/  UMOV UR22, UR38 ;  /* 0x0000002600167c82 */ /* 0x000fe20008000000 */
[----:B------:R-:W-:Y:S02]  /*2aa90*/  ULDC.64 UR38, c[0x0][0x228] ;  /* 0x00008a0000267ab9 */ /* 0x000fe40000000a00 */
[----:B------:R-:W-:Y:S02]  /*2aaa0*/  @P0 LOP3.LUT R51, R51, 0x80, RZ, 0xfc, !PT ;  /* 0x0000008033330812 */ /* 0x000fe400078efcff */
[----:B------:R-:W-:Y:S01]  /*2aab0*/  ISETP.GE.AND P0, PT, R2, UR61, PT ;  /* 0x0000003d02007c0c */ /* 0x000fe2000bf06270 */
[----:B------:R0:W-:Y:S03]  /*2aac0*/  STL [R1+0x4ec], R8 ;  /* 0x0004ec0801007387 */ /* 0x0001e60000100800 */
[----:B------:R-:W-:Y:S01]  /*2aad0*/  ISETP.LT.AND P1, PT, R5, UR38, !P0 ;  /* 0x0000002605007c0c */ /* 0x000fe2000c721270 */
[----:B0-----:R-:W-:Y:S01]  /*2aae0*/  VIADD R8, R8, UR46 ;  /* 0x0000002e08087c36 */ /* 0x001fe20008000000 */
[----:B------:R-:W-:Y:S01]  /*2aaf0*/  UMOV UR46, UR10 ;  /* 0x0000000a002e7c82 */ /* 0x000fe20008000000 */
[----:B------:R-:W-:Y:S01]  /*2ab00*/  UMOV UR10, UR30 ;  /* 0x0000001e000a7c82 */ /* 0x000fe20008000000 */
[----:B------:R-:W-:Y:S01]  /*2ab10*/  ULDC.64 UR30, c[0x0][0x228] ;  /* 0x00008a00001e7ab9 */ /* 0x000fe20000000a00 */
[----:B------:R-:W-:-:S02]  /*2ab20*/  LOP3.LUT R51, R51, 0xffffffef, RZ, 0xc0, !PT ;  /* 0xffffffef33337812 */ /* 0x000fc400078ec0ff */
[----:B------:R-:W-:-:S06]  /*2ab30*/  ISETP.LT.AND P0, PT, R4, UR30, !P0 ;  /* 0x0000001e04007c0c */ /* 0x000fcc000c701270 */
[----:B------:R-:W-:Y:S01]  /*2ab40*/  @P1 LOP3.LUT R51, R51, 0x10, RZ, 0xfc, !PT ;  /* 0x0000001033331812 */ /* 0x000fe200078efcff */
[----:B------:R-:W-:-:S03]  /*2ab50*/  VIADD R2, R3, 0x132 ;  /* 0x0000013203027836 */ /* 0x000fc60000000000 */
[----:B------:R-:W-:Y:S01]  /*2ab60*/  LOP3.LUT R51, R51, 0xfffffff7, RZ, 0xc0, !PT ;  /* 0xfffffff733337812 */ /* 0x000fe200078ec0ff */
[----:B------:R-:W-:Y:S01]  /*2ab70*/  UMOV UR30, UR5 ;  /* 0x00000005001e7c82 */ /* 0x000fe20008000000 */
[----:B------:R-:W-:Y:S01]  /*2ab80*/  UMOV UR42, UR60 ;  /* 0x0000003c002a7c82 */ /* 0x000fe20008000000 */
[----:B------:R-:W-:Y:S01]  /*2ab90*/  ULDC.64 UR60, c[0x0][0x228] ;  /* 0x00008a00003c7ab9 */ /* 0x000fe20000000a00 */
[----:B------:R-:W-:Y:S01]  /*2aba0*/  ULDC UR5, c[0x0][0x228] ;  /* 0x00008a0000057ab9 */ /* 0x000fe20000000800 */
[----:B------:R-:W-:Y:S02]  /*2abb0*/  @P0 LOP3.LUT R51, R51, 0x8, RZ, 0xfc, !PT ;  /* 0x0000000833330812 */ /* 0x000fe400078efcff */
[----:B------:R-:W-:-:S04]  /*2abc0*/  ISETP.GE.AND P0, PT, R2, UR30, PT ;  /* 0x0000001e02007c0c */ /* 0x000fc8000bf06270 */
[----:B------:R-:W-:Y:S02]  /*2abd0*/  ISETP.LT.AND P1, PT, R5, UR60, !P0 ;  /* 0x0000003c05007c0c */ /* 0x000fe4000c721270 */
[----:B------:R-:W-:Y:S02]  /*2abe0*/  ISETP.LT.AND P0, PT, R4, UR5, !P0 ;  /* 0x0000000504007c0c */ /* 0x000fe4000c701270 */
[----:B------:R-:W-:Y:S01]  /*2abf0*/  LOP3.LUT R7, R7, 0xfffffff7, RZ, 0xc0, !PT ;  /* 0xfffffff707077812 */ /* 0x000fe200078ec0ff */
[----:B------:R-:W-:Y:S01]  /*2ac00*/  UMOV UR38, UR8 ;  /* 0x0000000800267c82 */ /* 0x000fe20008000000 */
[----:B------:R-:W-:Y:S01]  /*2ac10*/  ULDC UR8, c[0x0][0x248] ;  /* 0x0000920000087ab9 */ /* 0x000fe20000000800 */
[----:B------:R0:W-:Y:S01]  /*2ac20*/  STL [R1+0x4f4], R8 ;  /* 0x0004f40801007387 */ /* 0x0001e20000100800 */
[----:B------:R-:W-:Y:S01]  /*2ac30*/  VIADD R2, R3, 0x130 ;  /* 0x0000013003027836 */ /* 0x000fe20000000000 */
[----:B------:R-:W-:-:S04]  /*2ac40*/  ULDC UR5, c[0x0][0x228] ;  /* 0x00008a0000057ab9 */ /* 0x000fc80000000800 */
[----:B------:R-:W-:Y:S01]  /*2ac50*/  @P1 LOP3.LUT R7, R7, 0x8, RZ, 0xfc, !PT ;  /* 0x0000000807071812 */ /* 0x000fe200078efcff */
[----:B------:R-:W-:-:S03]  /*2ac60*/  UMOV UR30, UR38 ;  /* 0x00000026001e7c82 */ /* 0x000fc60008000000 */
[----:B------:R-:W-:Y:S01]  /*2ac70*/  LOP3.LUT R7, R7, 0xfffffffd, RZ, 0xc0, !PT ;  /* 0xfffffffd07077812 */ /* 0x000fe200078ec0ff */
[----:B0-----:R-:W-:Y:S01]  /*2ac80*/  VIADD R8, R8, UR8 ;  /* 0x0000000808087c36 */ /* 0x001fe20008000000 */
[----:B------:R-:W-:Y:S02]  /*2ac90*/  ULDC UR8, c[0x0][0x248] ;  /* 0x0000920000087ab9 */ /* 0x000fe40000000800 */
[----:B------:R-:W-:Y:S02]  /*2aca0*/  @P0 LOP3.LUT R7, R7, 0x2, RZ, 0xfc, !PT ;  /* 0x0000000207070812 */ /* 0x000fe400078efcff */
[----:B------:R-:W-:Y:S01]  /*2acb0*/  ISETP.GE.AND P0, PT, R2, UR30, PT ;  /* 0x0000001e02007c0c */ /* 0x000fe2000bf06270 */
[----:B------:R0:W-:Y:S03]  /*2acc0*/  STL [R1+0x50c], R8 ;  /* 0x00050c0801007387 */ /* 0x0001e60000100800 */
[----:B------:R-:W-:Y:S01]  /*2acd0*/  ISETP.LT.AND P1, PT, R5, UR5, !P0 ;  /* 0x0000000505007c0c */ /* 0x000fe2000c721270 */
[----:B------:R-:W-:Y:S01]  /*2ace0*/  UMOV UR40, UR50 ;  /* 0x0000003200287c82 */ /* 0x000fe20008000000 */
[----:B0-----:R-:W-:Y:S01]  /*2acf0*/  VIADD R8, R8, UR8 ;  /* 0x0000000808087c36 */ /* 0x001fe20008000000 */
[----:B------:R-:W-:Y:S01]  /*2ad00*/  ULDC UR8, c[0x0][0x228] ;  /* 0x00008a0000087ab9 */ /* 0x000fe20000000800 */
[----:B------:R-:W-:Y:S01]  /*2ad10*/  VIADD R2, R3, 0x12e ;  /* 0x0000012e03027836 */ /* 0x000fe20000000000 */
[----:B------:R-:W-:Y:S01]  /*2ad20*/  ISETP.LT.AND P0, PT, R4, UR8, !P0 ;  /* 0x0000000804007c0c */ /* 0x000fe2000c701270 */
[----:B------:R-:W-:Y:S01]  /*2ad30*/  UMOV UR50, UR6 ;  /* 0x0000000600327c82 */ /* 0x000fe20008000000 */
[----:B------:R-:W-:Y:S01]  /*2ad40*/  UMOV UR38, UR40 ;  /* 0x0000002800267c82 */ /* 0x000fe20008000000 */
[----:B------:R-:W-:Y:S01]  /*2ad50*/  UMOV UR40, UR42 ;  /* 0x0000002a00287c82 */ /* 0x000fe20008000000 */
[----:B------:R-:W-:Y:S01]  /*2ad60*/  UMOV UR42, UR50 ;  /* 0x00000032002a7c82 */ /* 0x000fe20008000000 */
[----:B------:R-:W-:Y:S01]  /*2ad70*/  UMOV UR50, UR10 ;  /* 0x0000000a00327c82 */ /* 0x000fe20008000000 */
[----:B------:R-:W-:Y:S01]  /*2ad80*/  UMOV UR10, UR48 ;  /* 0x00000030000a7c82 */ /* 0x000fe20008000000 */
[----:B------:R-:W-:Y:S01]  /*2ad90*/  UMOV UR30, UR38 ;  /* 0x00000026001e7c82 */ /* 0x000fe20008000000 */
[----:B------:R-:W-:Y:S01]  /*2ada0*/  UMOV UR48, UR24 ;  /* 0x0000001800307c82 */ /* 0x000fe20008000000 */
[----:B------:R-:W-:Y:S01]  /*2adb0*/  LOP3.LUT R7, R7, 0xfffffffe, RZ, 0xc0, !PT ;  /* 0xfffffffe07077812 */ /* 0x000fe200078ec0ff */
[----:B------:R-:W-:Y:S01]  /*2adc0*/  UMOV UR24, UR54 ;  /* 0x0000003600187c82 */ /* 0x000fe20008000000 */
[----:B------:R-:W-:Y:S01]  /*2add0*/  UMOV UR54, UR12 ;  /* 0x0000000c00367c82 */ /* 0x000fe20008000000 */
[----:B------:R-:W-:Y:S01]  /*2ade0*/  ULDC UR12, c[0x0][0x228] ;  /* 0x00008a00000c7ab9 */ /* 0x000fe20000000800 */
[----:B------:R-:W-:Y:S01]  /*2adf0*/  @P0 LOP3.LUT R48, R48, 0x80000000, RZ, 0xfc, !PT ;  /* 0x8000000030300812 */ /* 0x000fe200078efcff */
[----:B------:R-:W-:Y:S01]  /*2ae00*/  ULDC UR5, c[0x0][0x228] ;  /* 0x00008a0000057ab9 */ /* 0x000fe20000000800 */
[----:B------:R-:W-:Y:S01]  /*2ae10*/  ISETP.GE.AND P0, PT, R2, UR30, PT ;  /* 0x0000001e02007c0c */ /* 0x000fe2000bf06270 */
[----:B------:R-:W-:Y:S01]  /*2ae20*/  ULDC UR6, c[0x0][0x248] ;  /* 0x0000920000067ab9 */ /* 0x000fe20000000800 */
[----:B------:R-:W-:Y:S01]  /*2ae30*/  @P1 LOP3.LUT R7, R7, 0x1, RZ, 0xfc, !PT ;  /* 0x0000000107071812 */ /* 0x000fe200078efcff */
[----:B------:R0:W-:Y:S01]  /*2ae40*/  STL [R1+0x510], R8 ;  /* 0x0005100801007387 */ /* 0x0001e20000100800 */
[----:B------:R-:W-:Y:S01]  /*2ae50*/  ISETP.LT.AND P1, PT, R5, UR12, !P0 ;  /* 0x0000000c05007c0c */ /* 0x000fe2000c721270 */
[----:B------:R-:W-:Y:S01]  /*2ae60*/  ULDC UR8, c[0x0][0x248] ;  /* 0x0000920000087ab9 */ /* 0x000fe20000000800 */
[----:B------:R-:W-:-:S02]  /*2ae70*/  ISETP.LT.AND P0, PT, R4, UR5, !P0 ;  /* 0x0000000504007c0c */ /* 0x000fc4000c701270 */
[----:B------:R-:W-:Y:S01]  /*2ae80*/  LOP3.LUT R48, R48, 0xbfffffff, RZ, 0xc0, !PT ;  /* 0xbfffffff30307812 */ /* 0x000fe200078ec0ff */
[----:B------:R-:W-:Y:S01]  /*2ae90*/  VIADD R2, R3, 0x12c ;  /* 0x0000012c03027836 */ /* 0x000fe20000000000 */
[----:B------:R-:W-:Y:S01]  /*2aea0*/  UMOV UR38, UR40 ;  /* 0x0000002800267c82 */ /* 0x000fe20008000000 */
[----:B------:R-:W-:Y:S01]  /*2aeb0*/  UMOV UR60, UR16 ;  /* 0x00000010003c7c82 */ /* 0x000fe20008000000 */
[----:B------:R-:W-:Y:S01]  /*2aec0*/  ULDC UR5, c[0x0][0x248] ;  /* 0x0000920000057ab9 */ /* 0x000fe20000000800 */
[----:B0-----:R-:W-:Y:S01]  /*2aed0*/  VIADD R8, R8, UR6 ;  /* 0x0000000608087c36 */ /* 0x001fe20008000000 */
[----:B------:R-:W-:Y:S01]  /*2aee0*/  ULDC UR6, c[0x0][0x248] ;  /* 0x0000920000067ab9 */ /* 0x000fe20000000800 */
[----:B------:R-:W-:Y:S02]  /*2aef0*/  ULDC UR12, c[0x0][0x248] ;  /* 0x00009200000c7ab9 */ /* 0x000fe40000000800 */
[----:B------:R-:W-:Y:S01]  /*2af00*/  @P1 LOP3.LUT R48, R48, 0x40000000, RZ, 0xfc, !PT ;  /* 0x4000000030301812 */ /* 0x000fe200078efcff */
[----:B------:R0:W-:Y:S01]  /*2af10*/  STL [R1+0x514], R8 ;  /* 0x0005140801007387 */ /* 0x0001e20000100800 */
[----:B------:R-:W-:Y:S01]  /*2af20*/  UMOV UR40, UR42 ;  /* 0x0000002a00287c82 */ /* 0x000fe20008000000 */
[----:B------:R-:W-:Y:S01]  /*2af30*/  UMOV UR30, UR38 ;  /* 0x00000026001e7c82 */ /* 0x000fe20008000000 */
[----:B------:R-:W-:Y:S01]  /*2af40*/  LOP3.LUT R48, R48, 0xdfffffff, RZ, 0xc0, !PT ;  /* 0xdfffffff30307812 */ /* 0x000fe200078ec0ff */
[----:B------:R-:W-:Y:S01]  /*2af50*/  ULDC UR16, c[0x0][0x228] ;  /* 0x00008a0000107ab9 */ /* 0x000fe20000000800 */
[----:B0-----:R-:W-:Y:S01]  /*2af60*/  VIADD R8, R8, UR6 ;  /* 0x0000000608087c36 */ /* 0x001fe20008000000 */
[----:B------:R-:W-:Y:S01]  /*2af70*/  ULDC UR6, c[0x0][0x248] ;  /* 0x0000920000067ab9 */ /* 0x000fe20000000800 */
[----:B------:R-:W-:-:S02]  /*2af80*/  @P0 LOP3.LUT R48, R48, 0x20000000, RZ, 0xfc, !PT ;  /* 0x2000000030300812 */ /* 0x000fc400078efcff */
[----:B------:R-:W-:Y:S01]  /*2af90*/  ISETP.GE.AND P0, PT, R2, UR61, PT ;  /* 0x0000003d02007c0c */ /* 0x000fe2000bf06270 */
[----:B------:R0:W-:Y:S02]  /*2afa0*/  STL [R1+0x518], R8 ;  /* 0x0005180801007387 */ /* 0x0001e40000100800 */
[----:B0-----:R-:W-:Y:S01]  /*2afb0*/  VIADD R8, R8, UR6 ;  /* 0x0000000608087c36 */ /* 0x001fe20008000000 */
[----:B------:R-:W-:Y:S02]  /*2afc0*/  ULDC UR6, c[0x0][0x228] ;  /* 0x00008a0000067ab9 */ /* 0x000fe40000000800 */
[----:B------:R-:W-:Y:S02]  /*2afd0*/  ISETP.LT.AND P1, PT, R5, UR6, !P0 ;  /* 0x0000000605007c0c */ /* 0x000fe4000c721270 */
[----:B------:R-:W-:Y:S01]  /*2afe0*/  LOP3.LUT R48, R48, 0xefffffff, RZ, 0xc0, !PT ;  /* 0xefffffff30307812 */ /* 0x000fe200078ec0ff */
[----:B------:R0:W-:Y:S01]  /*2aff0*/  STL [R1+0x51c], R8 ;  /* 0x00051c0801007387 */ /* 0x0001e20000100800 */
[----:B------:R-:W-:Y:S01]  /*2b000*/  VIADD R2, R3, 0x12a ;  /* 0x0000012a03027836 */ /* 0x000fe20000000000 */
[----:B------:R-:W-:Y:S01]  /*2b010*/  UMOV UR42, UR10 ;  /* 0x0000000a002a7c82 */ /* 0x000fe20008000000 */
[----:B------:R-:W-:Y:S01]  /*2b020*/  UMOV UR38, UR40 ;  /* 0x0000002800267c82 */ /* 0x000fe20008000000 */
[----:B------:R-:W-:Y:S01]  /*2b030*/  ULDC UR6, c[0x0][0x228] ;  /* 0x00008a0000067ab9 */ /* 0x000fe20000000800 */
[----:B0-----:R-:W-:Y:S01]  /*2b040*/  VIADD R8, R8, UR8 ;  /* 0x0000000808087c36 */ /* 0x001fe20008000000 */
[----:B------:R-:W-:-:S04]  /*2b050*/  ULDC UR8, c[0x0][0x228] ;  /* 0x00008a0000087ab9 */ /* 0x000fc80000000800 */
[----:B------:R-:W-:Y:S01]  /*2b060*/  @P1 LOP3.LUT R48, R48, 0x10000000, RZ, 0xfc, !PT ;  /* 0x1000000030301812 */ /* 0x000fe200078efcff */
[----:B------:R-:W-:Y:S01]  /*2b070*/  ULDC UR10, c[0x0][0x248] ;  /* 0x00009200000a7ab9 */ /* 0x000fe20000000800 */
[----:B------:R-:W-:Y:S01]  /*2b080*/  ISETP.LT.AND P0, PT, R4, UR8, !P0 ;  /* 0x0000000804007c0c */ /* 0x000fe2000c701270 */
[----:B------:R-:W-:Y:S01]  /*2b090*/  UMOV UR40, UR42 ;  /* 0x0000002a00287c82 */ /* 0x000fe20008000000 */
[----:B------:R-:W-:Y:S01]  /*2b0a0*/  LOP3.LUT R48, R48, 0xf7ffffff, RZ, 0xc0, !PT ;  /* 0xf7ffffff30307812 */ /* 0x000fe200078ec0ff */
[----:B------:R0:W-:Y:S01]  /*2b0b0*/  STL [R1+0x520], R8 ;  /* 0x0005200801007387 */ /* 0x0001e20000100800 */
[----:B------:R-:W-:-:S09]  /*2b0c0*/  ULDC UR8, c[0x0][0x228] ;  /* 0x00008a0000087ab9 */ /* 0x000fd20000000800 */
[----:B------:R-:W-:Y:S02]  /*2b0d0*/  @P0 LOP3.LUT R48, R48, 0x8000000, RZ, 0xfc, !PT ;  /* 0x0800000030300812 */ /* 0x000fe400078efcff */
[----:B------:R-:W-:-:S04]  /*2b0e0*/  ISETP.GE.AND P0, PT, R2, UR40, PT ;  /* 0x0000002802007c0c */ /* 0x000fc8000bf06270 */
[----:B------:R-:W-:Y:S01]  /*2b0f0*/  ISETP.LT.AND P1, PT, R5, UR16, !P0 ;  /* 0x0000001005007c0c */ /* 0x000fe2000c721270 */
[----:B0-----:R-:W-:Y:S01]  /*2b100*/  VIADD R8, R8, UR10 ;  /* 0x0000000a08087c36 */ /* 0x001fe20008000000 */
[----:B------:R-:W-:Y:S01]  /*2b110*/  ULDC UR10, c[0x0][0x228] ;  /* 0x00008a00000a7ab9 */ /* 0x000fe20000000800 */
[----:B------:R-:W-:Y:S01]  /*2b120*/  LOP3.LUT R48, R48, 0xfbffffff, RZ, 0xc0, !PT ;  /* 0xfbffffff30307812 */ /* 0x000fe200078ec0ff */
[----:B------:R-:W-:Y:S01]  /*2b130*/  VIADD R2, R3, 0x128 ;  /* 0x0000012803027836 */ /* 0x000fe20000000000 */
[----:B------:R-:W-:Y:S01]  /*2b140*/  ISETP.LT.AND P0, PT, R4, UR10, !P0 ;  /* 0x0000000a04007c0c */ /* 0x000fe2000c701270 */
[----:B------:R0:W-:Y:S01]  /*2b150*/  STL [R1+0x524], R8 ;  /* 0x0005240801007387 */ /* 0x0001e20000100800 */
[----:B------:R-:W-:Y:S01]  /*2b160*/  UMOV UR42, UR24 ;  /* 0x00000018002a7c82 */ /* 0x000fe20008000000 */
[----:B------:R-:W-:Y:S01]  /*2b170*/  ULDC UR10, c[0x0][0x228] ;  /* 0x00008a00000a7ab9 */ /* 0x000fe20000000800 */
[----:B------:R-:W-:-:S04]  /*2b180*/  ULDC UR16, c[0x0][0x248] ;  /* 0x0000920000107ab9 */ /* 0x000fc80000000800 */
[----:B------:R-:W-:-:S04]  /*2b190*/  @P1 LOP3.LUT R48, R48, 0x4000000, RZ, 0xfc, !PT ;  /* 0x0400000030301812 */ /* 0x000fc800078efcff */
[----:B------:R-:W-:Y:S01]  /*2b1a0*/  LOP3.LUT R48, R48, 0xfdffffff, RZ, 0xc0, !PT ;  /* 0xfdffffff30307812 */ /* 0x000fe200078ec0ff */
[----:B0-----:R-:W-:Y:S01]  /*2b1b0*/  VIADD R8, R8, UR5 ;  /* 0x0000000508087c36 */ /* 0x001fe20008000000 */
[----:B------:R-:W-:Y:S02]  /*2b1c0*/  ULDC UR5, c[0x0][0x228] ;  /* 0x00008a0000057ab9 */ /* 0x000fe40000000800 */
[----:B------:R-:W-:Y:S02]  /*2b1d0*/  @P0 LOP3.LUT R48, R48, 0x2000000, RZ, 0xfc, !PT ;  /* 0x0200000030300812 */ /* 0x000fe400078efcff */
[----:B------:R-:W-:-:S04]  /*2b1e0*/  ISETP.GE.AND P0, PT, R2, UR60, PT ;  /* 0x0000003c02007c0c */ /* 0x000fc8000bf06270 */
[----:B------:R-:W-:Y:S02]  /*2b1f0*/  ISETP.LT.AND P1, PT, R5, UR5, !P0 ;  /* 0x0000000505007c0c */ /* 0x000fe4000c721270 */
[----:B------:R-:W-:Y:S01]  /*2b200*/  LOP3.LUT R48, R48, 0xfeffffff, RZ, 0xc0, !PT ;  /* 0xfeffffff30307812 */ /* 0x000fe200078ec0ff */
[----:B------:R-:W-:Y:S01]  /*2b210*/  VIADD R2, R3, 0x126 ;  /* 0x0000012603027836 */ /* 0x000fe20000000000 */
[----:B------:R-:W-:Y:S01]  /*2b220*/  ISETP.LT.AND P0, PT, R4, UR6, !P0 ;  /* 0x0000000604007c0c */ /* 0x000fe2000c701270 */
[----:B------:R-:W-:Y:S01]  /*2b230*/  UMOV UR24, UR14 ;  /* 0x0000000e00187c82 */ /* 0x000fe20008000000 */
[----:B------:R0:W-:Y:S01]  /*2b240*/  STL [R1+0x528], R8 ;  /* 0x0005280801007387 */ /* 0x0001e20000100800 */
[----:B------:R-:W-:Y:S01]  /*2b250*/  UMOV UR60, UR46 ;  /* 0x0000002e003c7c82 */ /* 0x000fe20008000000 */
[----:B------:R-:W-:-:S05]  /*2b260*/  ULDC UR5, c[0x0][0x228] ;  /* 0x00008a0000057ab9 */ /* 0x000fca0000000800 */
[----:B------:R-:W-:Y:S01]  /*2b270*/  @P1 LOP3.LUT R48, R48, 0x1000000, RZ, 0xfc, !PT ;  /* 0x0100000030301812 */ /* 0x000fe200078efcff */
[----:B------:R-:W-:Y:S01]  /*2b280*/  UMOV UR40, UR24 ;  /* 0x0000001800287c82 */ /* 0x000fe20008000000 */
[----:B------:R-:W-:Y:S01]  /*2b290*/  ULDC UR14, c[0x0][0x248] ;  /* 0x00009200000e7ab9 */ /* 0x000fe20000000800 */
[----:B0-----:R-:W-:Y:S01]  /*2b2a0*/  VIADD R8, R8, UR12 ;  /* 0x0000000c08087c36 */ /* 0x001fe20008000000 */
[----:B------:R-:W-:Y:S01]  /*2b2b0*/  LOP3.LUT R48, R48, 0xff7fffff, RZ, 0xc0, !PT ;  /* 0xff7fffff30307812 */ /* 0x000fe200078ec0ff */
[----:B------:R-:W-:Y:S01]  /*2b2c0*/  ULDC UR12, c[0x0][0x248] ;  /* 0x00009200000c7ab9 */ /* 0x000fe20000000800 */
[----:B------:R-:W-:Y:S01]  /*2b2d0*/  ULDC UR24, c[0x0][0x228] ;  /* 0x00008a0000187ab9 */ /* 0x000fe20000000800 */
[----:B------:R-:W-:Y:S01]  /*2b2e0*/  ULDC UR6, c[0x0][0x228] ;  /* 0x00008a0000067ab9 */ /* 0x000fe20000000800 */
[----:B------:R-:W-:Y:S02]  /*2b2f0*/  @P0 LOP3.LUT R48, R48, 0x800000, RZ, 0xfc, !PT ;  /* 0x0080000030300812 */ /* 0x000fe400078efcff */
[----:B------:R-:W-:-:S04]  /*2b300*/  ISETP.GE.AND P0, PT, R2, UR40, PT ;  /* 0x0000002802007c0c */ /* 0x000fc8000bf06270 */
[----:B------:R-:W-:Y:S01]  /*2b310*/  ISETP.LT.AND P1, PT, R5, UR8, !P0 ;  /* 0x0000000805007c0c */ /* 0x000fe2000c721270 */
[----:B------:R0:W-:Y:S01]  /*2b320*/  STL [R1+0x52c], R8 ;  /* 0x00052c0801007387 */ /* 0x0001e20000100800 */
[----:B------:R-:W-:Y:S01]  /*2b330*/  LOP3.LUT R48, R48, 0xffbfffff, RZ, 0xc0, !PT ;  /* 0xffbfffff30307812 */ /* 0x000fe200078ec0ff */
[----:B------:R-:W-:Y:S01]  /*2b340*/  VIADD R2, R3, 0x124 ;  /* 0x0000012403027836 */ /* 0x000fe20000000000 */
[----:B------:R-:W-:Y:S01]  /*2b350*/  UMOV UR40, UR20 ;  /* 0x0000001400287c82 */ /* 0x000fe20008000000 */
[----:B------:R-:W-:Y:S01]  /*2b360*/  ULDC UR8, c[0x0][0x228] ;  /* 0x00008a0000087ab9 */ /* 0x000fe20000000800 */
[----:B------:R-:W-:Y:S01]  /*2b370*/  UMOV UR46, UR18 ;  /* 0x00000012002e7c82 */ /* 0x000fe20008000000 */
[----:B------:R-:W-:Y:S01]  /*2b380*/  ULDC UR18, c[0x0][0x248] ;  /* 0x0000920000127ab9 */ /* 0x000fe20000000800 */
[----:B------:R-:W-:Y:S01]  /*2b390*/  ULDC UR20, c[0x0][0x248] ;  /* 0x0000920000147ab9 */ /* 0x000fe20000000800 */
[----:B0-----:R-:W-:Y:S01]  /*2b3a0*/  VIADD R8, R8, UR12 ;  /* 0x0000000c08087c36 */ /* 0x001fe20008000000 */
[----:B------:R-:W-:-:S02]  /*2b3b0*/  ULDC UR12, c[0x0][0x228] ;  /* 0x00008a00000c7ab9 */ /* 0x000fc40000000800 */
[----:B------:R-:W-:Y:S01]  /*2b3c0*/  ISETP.LT.AND P0, PT, R4, UR12, !P0 ;  /* 0x0000000c04007c0c */ /* 0x000fe2000c701270 */
[----:B------:R-:W-:Y:S01]  /*2b3d0*/  ULDC UR12, c[0x0][0x248] ;  /* 0x00009200000c7ab9 */ /* 0x000fe20000000800 */
[----:B------:R-:W-:-:S04]  /*2b3e0*/  @P1 LOP3.LUT R48, R48, 0x400000, RZ, 0xfc, !PT ;  /* 0x0040000030301812 */ /* 0x000fc800078efcff */
[----:B------:R-:W-:-:S07]  /*2b3f0*/  LOP3.LUT R48, R48, 0xffdfffff, RZ, 0xc0, !PT ;  /* 0xffdfffff30307812 */ /* 0x000fce00078ec0ff */
        /* <DEDUP_REMOVED lines=8> */
[----:B0-----:R-:W-:Y:S01]  /*2b480*/  VIADD R8, R8, UR14 ;  /* 0x0000000e08087c36 */ /* 0x001fe20008000000 */
[----:B------:R-:W-:Y:S02]  /*2b490*/  ULDC UR14, c[0x0][0x228] ;  /* 0x00008a00000e7ab9 */ /* 0x000fe40000000800 */
[----:B------:R-:W-:Y:S01]  /*2b4a0*/  ISETP.LT.AND P0, PT, R4, UR14, !P0 ;  /* 0x0000000e04007c0c */ /* 0x000fe2000c701270 */
[----:B------:R-:W-:-:S03]  /*2b4b0*/  ULDC UR14, c[0x0][0x228] ;  /* 0x00008a00000e7ab9 */ /* 0x000fc60000000800 */
[----:B------:R-:W-:-:S04]  /*2b4c0*/  @P1 LOP3.LUT R48, R48, 0x100000, RZ, 0xfc, !PT ;  /* 0x0010000030301812 */ /* 0x000fc800078efcff */
[----:B------:R-:W-:-:S05]  /*2b4d0*/  LOP3.LUT R48, R48, 0xfff7ffff, RZ, 0xc0, !PT ;  /* 0xfff7ffff30307812 */ /* 0x000fca00078ec0ff */
[----:B------:R-:W-:Y:S02]  /*2b4e0*/  @P0 LOP3.LUT R48, R48, 0x80000, RZ, 0xfc, !PT ;  /* 0x0008000030300812 */ /* 0x000fe400078efcff */
[----:B------:R-:W-:-:S04]  /*2b4f0*/  ISETP.GE.AND P0, PT, R2, UR40, PT ;  /* 0x0000002802007c0c */ /* 0x000fc8000bf06270 */
[----:B------:R-:W-:Y:S02]  /*2b500*/  ISETP.LT.AND P1, PT, R5, UR24, !P0 ;  /* 0x0000001805007c0c */ /* 0x000fe4000c721270 */
[----:B------:R-:W-:Y:S01]  /*2b510*/  LOP3.LUT R48, R48, 0xfffbffff, RZ, 0xc0, !PT ;  /* 0xfffbffff30307812 */ /* 0x000fe200078ec0ff */
[----:B------:R-:W-:Y:S01]  /*2b520*/  VIADD R2, R3, 0x120 ;  /* 0x0000012003027836 */ /* 0x000fe20000000000 */
[----:B------:R-:W-:Y:S01]  /*2b530*/  ISETP.LT.AND P0, PT, R4, UR5, !P0 ;  /* 0x0000000504007c0c */ /* 0x000fe2000c701270 */
[----:B------:R0:W-:Y:S01]  /*2b540*/  STL [R1+0x534], R8 ;  /* 0x0005340801007387 */ /* 0x0001e20000100800 */
[----:B------:R-:W-:Y:S01]  /*2b550*/  UMOV UR40, UR32 ;  /* 0x0000002000287c82 */ /* 0x000fe20008000000 */
[----:B------:R-:W-:Y:S01]  /*2b560*/  ULDC UR5, c[0x0][0x228] ;  /* 0x00008a0000057ab9 */ /* 0x000fe20000000800 */
[----:B------:R-:W-:Y:S01]  /*2b570*/  UMOV UR38, UR50 ;  /* 0x0000003200267c82 */ /* 0x000fe20008000000 */
[----:B------:R-:W-:-:S04]  /*2b580*/  ULDC UR24, c[0x0][0x248] ;  /* 0x0000920000187ab9 */ /* 0x000fc80000000800 */
[----:B------:R-:W-:Y:S01]  /*2b590*/  @P1 LOP3.LUT R48, R48, 0x40000, RZ, 0xfc, !PT ;  /* 0x0004000030301812 */ /* 0x000fe200078efcff */
[----:B------:R-:W-:Y:S01]  /*2b5a0*/  ULDC UR32, c[0x0][0x228] ;  /* 0x00008a0000207ab9 */ /* 0x000fe20000000800 */
[----:B0-----:R-:W-:Y:S01]  /*2b5b0*/  VIADD R8, R8, UR16 ;  /* 0x0000001008087c36 */ /* 0x001fe20008000000 */
[----:B------:R-:W-:Y:S01]  /*2b5c0*/  ULDC UR16, c[0x0][0x248] ;  /* 0x0000920000107ab9 */ /* 0x000fe20000000800 */
[----:B------:R-:W-:-:S04]  /*2b5d0*/  LOP3.LUT R48, R48, 0xfffdffff, RZ, 0xc0, !PT ;  /* 0xfffdffff30307812 */ /* 0x000fc800078ec0ff */
[----:B------:R-:W-:Y:S02]  /*2b5e0*/  @P0 LOP3.LUT R48, R48, 0x20000, RZ, 0xfc, !PT ;  /* 0x0002000030300812 */ /* 0x000fe400078efcff */
[----:B------:R-:W-:Y:S01]  /*2b5f0*/  ISETP.GE.AND P0, PT, R2, UR60, PT ;  /* 0x0000003c02007c0c */ /* 0x000fe2000bf06270 */
[----:B------:R0:W-:Y:S03]  /*2b600*/  STL [R1+0x538], R8 ;  /* 0x0005380801007387 */ /* 0x0001e60000100800 */
[----:B------:R-:W-:Y:S02]  /*2b610*/  ISETP.LT.AND P1, PT, R5, UR6, !P0 ;  /* 0x0000000605007c0c */ /* 0x000fe4000c721270 */
[----:B------:R-:W-:Y:S01]  /*2b620*/  LOP3.LUT R48, R48, 0xfffeffff, RZ, 0xc0, !PT ;  /* 0xfffeffff30307812 */ /* 0x000fe200078ec0ff */
[----:B------:R-:W-:Y:S01]  /*2b630*/  VIADD R2, R3, 0x11e ;  /* 0x0000011e03027836 */ /* 0x000fe20000000000 */
[----:B------:R-:W-:Y:S01]  /*2b640*/  UMOV UR60, UR30 ;  /* 0x0000001e003c7c82 */ /* 0x000fe20008000000 */
[----:B------:R-:W-:Y:S01]  /*2b650*/  UMOV UR50, UR22 ;  /* 0x0000001600327c82 */ /* 0x000fe20008000000 */
[----:B------:R-:W-:Y:S01]  /*2b660*/  ULDC UR6, c[0x0][0x228] ;  /* 0x00008a0000067ab9 */ /* 0x000fe20000000800 */
[----:B0-----:R-:W-:Y:S01]  /*2b670*/  VIADD R8, R8, UR16 ;  /* 0x0000001008087c36 */ /* 0x001fe20008000000 */
[----:B------:R-:W-:-:S05]  /*2b680*/  ULDC UR16, c[0x0][0x248] ;  /* 0x0000920000107ab9 */ /* 0x000fca0000000800 */
[----:B------:R-:W-:Y:S01]  /*2b690*/  @P1 LOP3.LUT R48, R48, 0x10000, RZ, 0xfc, !PT ;  /* 0x0001000030301812 */ /* 0x000fe200078efcff */
[----:B------:R0:W-:Y:S01]  /*2b6a0*/  STL [R1+0x53c], R8 ;  /* 0x00053c0801007387 */ /* 0x0001e20000100800 */
[----:B------:R-:W-:Y:S01]  /*2b6b0*/  UMOV UR30, UR46 ;  /* 0x0000002e001e7c82 */ /* 0x000fe20008000000 */
[----:B------:R-:W-:Y:S01]  /*2b6c0*/  ULDC UR22, c[0x0][0x248] ;  /* 0x0000920000167ab9 */ /* 0x000fe20000000800 */
[----:B0-----:R-:W-:Y:S01]  /*2b6d0*/  VIADD R8, R8, UR16 ;  /* 0x0000001008087c36 */ /* 0x001fe20008000000 */
[----:B------:R-:W-:Y:S02]  /*2b6e0*/  ULDC UR16, c[0x0][0x228] ;  /* 0x00008a0000107ab9 */ /* 0x000fe40000000800 */
[----:B------:R-:W-:Y:S02]  /*2b6f0*/  ISETP.LT.AND P0, PT, R4, UR16, !P0 ;  /* 0x0000001004007c0c */ /* 0x000fe4000c701270 */
[----:B------:R-:W-:Y:S01]  /*2b700*/  LOP3.LUT R48, R48, 0xffff7fff, RZ, 0xc0, !PT ;  /* 0xffff7fff30307812 */ /* 0x000fe200078ec0ff */
[----:B------:R0:W-:Y:S01]  /*2b710*/  STL [R1+0x540], R8 ;  /* 0x0005400801007387 */ /* 0x0001e20000100800 */
[----:B------:R-:W-:Y:S01]  /*2b720*/  UMOV UR46, UR26 ;  /* 0x0000001a002e7c82 */ /* 0x000fe20008000000 */
[----:B------:R-:W-:Y:S01]  /*2b730*/  ULDC UR16, c[0x0][0x248] ;  /* 0x0000920000107ab9 */ /* 0x000fe20000000800 */
[----:B------:R-:W-:Y:S01]  /*2b740*/  UMOV UR61, UR34 ;  /* 0x00000022003d7c82 */ /* 0x000fe20008000000 */
[----:B------:R-:W-:Y:S01]  /*2b750*/  ULDC UR26, c[0x0][0x248] ;  /* 0x00009200001a7ab9 */ /* 0x000fe20000000800 */
[----:B------:R-:W-:-:S05]  /*2b760*/  ULDC UR34, c[0x0][0x248] ;  /* 0x0000920000227ab9 */ /* 0x000fca0000000800 */
        /* <DEDUP_REMOVED lines=24> */
[----:B------:R-:W-:Y:S01]  /*2b8f0*/  UMOV UR48, UR28 ;  /* 0x0000001c00307c82 */ /* 0x000fe20008000000 */
[----:B------:R-:W-:Y:S01]  /*2b900*/  ULDC UR10, c[0x0][0x228] ;  /* 0x00008a00000a7ab9 */ /* 0x000fe20000000800 */
[----:B------:R-:W-:Y:S01]  /*2b910*/  ULDC UR28, c[0x0][0x248] ;  /* 0x00009200001c7ab9 */ /* 0x000fe20000000800 */
[----:B------:R-:W-:Y:S01]  /*2b920*/  ULDC UR12, c[0x0][0x228] ;  /* 0x00008a00000c7ab9 */ /* 0x000fe20000000800 */
[----:B------:R-:W-:-:S02]  /*2b930*/  ULDC UR30, c[0x0][0x248] ;  /* 0x00009200001e7ab9 */ /* 0x000fc40000000800 */
[----:B------:R-:W-:-:S04]  /*2b940*/  @P1 LOP3.LUT R48, R48, 0x1000, RZ, 0xfc, !PT ;  /* 0x0000100030301812 */ /* 0x000fc800078efcff */
[----:B------:R-:W-:-:S04]  /*2b950*/  LOP3.LUT R48, R48, 0xfffff7ff, RZ, 0xc0, !PT ;  /* 0xfffff7ff30307812 */ /* 0x000fc800078ec0ff */
[----:B------:R-:W-:Y:S02]  /*2b960*/  @P0 LOP3.LUT R48, R48, 0x800, RZ, 0xfc, !PT ;  /* 0x0000080030300812 */ /* 0x000fe400078efcff */
[----:B------:R-:W-:Y:S01]  /*2b970*/  ISETP.GE.AND P0, PT, R2, UR40, PT ;  /* 0x0000002802007c0c */ /* 0x000fe2000bf06270 */
[----:B0-----:R-:W-:Y:S01]  /*2b980*/  VIADD R8, R8, UR20 ;  /* 0x0000001408087c36 */ /* 0x001fe20008000000 */
[----:B------:R-:W-:Y:S01]  /*2b990*/  ULDC UR20, c[0x0][0x248] ;  /* 0x0000920000147ab9 */ /* 0x000fe20000000800 */
[----:B------:R-:W-:Y:S01]  /*2b9a0*/  LOP3.LUT R48, R48, 0xfffffbff, RZ, 0xc0, !PT ;  /* 0xfffffbff30307812 */ /* 0x000fe200078ec0ff */
[----:B------:R-:W-:Y:S01]  /*2b9b0*/  VIADD R2, R3, 0x118 ;  /* 0x0000011803027836 */ /* 0x000fe20000000000 */
[----:B------:R-:W-:Y:S01]  /*2b9c0*/  ISETP.LT.AND P1, PT, R5, UR14, !P0 ;  /* 0x0000000e05007c0c */ /* 0x000fe2000c721270 */
[----:B------:R0:W-:Y:S01]  /*2b9d0*/  STL [R1+0x54c], R8 ;  /* 0x00054c0801007387 */ /* 0x0001e20000100800 */
[----:B------:R-:W-:Y:S01]  /*2b9e0*/  ULDC UR14, c[0x0][0x228] ;  /* 0x00008a00000e7ab9 */ /* 0x000fe20000000800 */
[----:B------:R-:W-:Y:S01]  /*2b9f0*/  ULDC UR40, c[0x0][0x228] ;  /* 0x00008a0000287ab9 */ /* 0x000fe20000000800 */
[----:B0-----:R-:W-:Y:S01]  /*2ba00*/  VIADD R8, R8, UR20 ;  /* 0x0000001408087c36 */ /* 0x001fe20008000000 */
[----:B------:R-:W-:-:S02]  /*2ba10*/  ULDC UR20, c[0x0][0x228] ;  /* 0x00008a0000147ab9 */ /* 0x000fc40000000800 */
[----:B------:R-:W-:Y:S01]  /*2ba20*/  ISETP.LT.AND P0, PT, R4, UR20, !P0 ;  /* 0x0000001404007c0c */ /* 0x000fe2000c701270 */
[----:B------:R-:W-:-:S05]  /*2ba30*/  ULDC UR20, c[0x0][0x228] ;  /* 0x00008a0000147ab9 */ /* 0x000fca0000000800 */
[----:B------:R-:W-:-:S04]  /*2ba40*/  @P1 LOP3.LUT R48, R48, 0x400, RZ, 0xfc, !PT ;  /* 0x0000040030301812 */ /* 0x000fc800078efcff */
[----:B------:R-:W-:-:S04]  /*2ba50*/  LOP3.LUT R48, R48, 0xfffffdff, RZ, 0xc0, !PT ;  /* 0xfffffdff30307812 */ /* 0x000fc800078ec0ff */
        /* <DEDUP_REMOVED lines=10> */
[----:B------:R-:W-:-:S04]  /*2bb00*/  ISETP.LT.AND P0, PT, R4, UR22, !P0 ;  /* 0x0000001604007c0c */ /* 0x000fc8000c701270 */
[----:B------:R-:W-:Y:S01]  /*2bb10*/  @P1 LOP3.LUT R48, R48, 0x100, RZ, 0xfc, !PT ;  /* 0x0000010030301812 */ /* 0x000fe200078efcff */
[----:B------:R0:W-:Y:S01]  /*2bb20*/  STL [R1+0x554], R8 ;  /* 0x0005540801007387 */ /* 0x0001e20000100800 */
[----:B------:R-:W-:Y:S01]  /*2bb30*/  UMOV UR38, UR48 ;  /* 0x0000003000267c82 */ /* 0x000fe20008000000 */
[----:B------:R-:W-:Y:S01]  /*2bb40*/  ULDC UR22, c[0x0][0x228] ;  /* 0x00008a0000167ab9 */ /* 0x000fe20000000800 */
[----:B------:R-:W-:Y:S01]  /*2bb50*/  LOP3.LUT R48, R48, 0xffffff7f, RZ, 0xc0, !PT ;  /* 0xffffff7f30307812 */ /* 0x000fe200078ec0ff */
[----:B------:R-:W-:-:S04]  /*2bb60*/  ULDC UR48, c[0x0][0x228] ;  /* 0x00008a0000307ab9 */ /* 0x000fc80000000800 */
[----:B------:R-:W-:Y:S02]  /*2bb70*/  @P0 LOP3.LUT R48, R48, 0x80, RZ, 0xfc, !PT ;  /* 0x0000008030300812 */ /* 0x000fe400078efcff */
[----:B------:R-:W-:-:S04]  /*2bb80*/  ISETP.GE.AND P0, PT, R2, UR42, PT ;  /* 0x0000002a02007c0c */ /* 0x000fc8000bf06270 */
[----:B------:R-:W-:Y:S02]  /*2bb90*/  ISETP.LT.AND P1, PT, R5, UR32, !P0 ;  /* 0x0000002005007c0c */ /* 0x000fe4000c721270 */
[----:B------:R-:W-:Y:S01]  /*2bba0*/  LOP3.LUT R48, R48, 0xffffffbf, RZ, 0xc0, !PT ;  /* 0xffffffbf30307812 */ /* 0x000fe200078ec0ff */
[----:B0-----:R-:W-:Y:S01]  /*2bbb0*/  VIADD R8, R8, UR24 ;  /* 0x0000001808087c36 */ /* 0x001fe20008000000 */
[----:B------:R-:W-:Y:S01]  /*2bbc0*/  ISETP.LT.AND P0, PT, R4, UR6, !P0 ;  /* 0x0000000604007c0c */ /* 0x000fe2000c701270 */
[----:B------:R-:W-:Y:S01]  /*2bbd0*/  VIADD R2, R3, 0x114 ;  /* 0x0000011403027836 */ /* 0x000fe20000000000 */
[----:B------:R-:W-:Y:S01]  /*2bbe0*/  ULDC UR24, c[0x0][0x248] ;  /* 0x0000920000187ab9 */ /* 0x000fe20000000800 */
[----:B------:R-:W-:Y:S01]  /*2bbf0*/  UMOV UR42, UR44 ;  /* 0x0000002c002a7c82 */ /* 0x000fe20008000000 */
[----:B------:R-:W-:-:S05]  /*2bc00*/  ULDC UR32, c[0x0][0x228] ;  /* 0x00008a0000207ab9 */ /* 0x000fca0000000800 */
[----:B------:R-:W-:Y:S01]  /*2bc10*/  @P1 LOP3.LUT R48, R48, 0x40, RZ, 0xfc, !PT ;  /* 0x0000004030301812 */ /* 0x000fe200078efcff */
[----:B------:R0:W-:Y:S01]  /*2bc20*/  STL [R1+0x558], R8 ;  /* 0x0005580801007387 */ /* 0x0001e20000100800 */
[----:B------:R-:W-:Y:S01]  /*2bc30*/  ULDC UR6, c[0x0][0x228] ;  /* 0x00008a0000067ab9 */ /* 0x000fe20000000800 */
[----:B------:R-:W-:Y:S01]  /*2bc40*/  ULDC UR44, c[0x0][0x228] ;  /* 0x00008a00002c7ab9 */ /* 0x000fe20000000800 */
        /* <DEDUP_REMOVED lines=34> */
[----:B------:R-:W-:Y:S01]  /*2be70*/  @P0 LOP3.LUT R48, R48, 0x2, RZ, 0xfc, !PT ;  /* 0x0000000230300812 */ /* 0x000fe200078efcff */
[----:B0-----:R-:W-:Y:S01]  /*2be80*/  VIADD R8, R8, UR18 ;  /* 0x0000001208087c36 */ /* 0x001fe20008000000 */
[----:B------:R-:W-:Y:S01]  /*2be90*/  ISETP.GE.AND P0, PT, R2, UR38, PT ;  /* 0x0000002602007c0c */ /* 0x000fe2000bf06270 */
[----:B------:R-:W-:Y:S01]  /*2bea0*/  ULDC UR18, c[0x0][0x228] ;  /* 0x00008a0000127ab9 */ /* 0x000fe20000000800 */
[----:B------:R-:W-:Y:S01]  /*2beb0*/  VIADD R2, R3, 0x10e ;  /* 0x0000010e03027836 */ /* 0x000fe20000000000 */
[----:B------:R-:W-:Y:S01]  /*2bec0*/  LOP3.LUT R48, R48, 0xfffffffe, RZ, 0xc0, !PT ;  /* 0xfffffffe30307812 */ /* 0x000fe200078ec0ff */
[----:B------:R0:W-:Y:S01]  /*2bed0*/  STL [R1+0x56c], R8 ;  /* 0x00056c0801007387 */ /* 0x0001e20000100800 */
[----:B------:R-:W-:Y:S01]  /*2bee0*/  ISETP.LT.AND P1, PT, R5, UR18, !P0 ;  /* 0x0000001205007c0c */ /* 0x000fe2000c721270 */
[----:B------:R-:W-:Y:S01]  /*2bef0*/  ULDC UR18, c[0x0][0x228] ;  /* 0x00008a0000127ab9 */ /* 0x000fe20000000800 */
[----:B------:R-:W-:Y:S01]  /*2bf00*/  ISETP.LT.AND P0, PT, R4, UR10, !P0 ;  /* 0x0000000a04007c0c */ /* 0x000fe2000c701270 */
[----:B------:R-:W-:Y:S01]  /*2bf10*/  ULDC UR10, c[0x0][0x248] ;  /* 0x00009200000a7ab9 */ /* 0x000fe20000000800 */
[----:B------:R-:W-:Y:S01]  /*2bf20*/  ULDC UR38, c[0x0][0x248] ;  /* 0x0000920000267ab9 */ /* 0x000fe20000000800 */
[----:B0-----:R-:W-:Y:S01]  /*2bf30*/  VIADD R8, R8, UR28 ;  /* 0x0000001c08087c36 */ /* 0x001fe20008000000 */
[----:B------:R-:W-:-:S09]  /*2bf40*/  ULDC UR28, c[0x0][0x248] ;  /* 0x00009200001c7ab9 */ /* 0x000fd20000000800 */
[----:B------:R-:W-:Y:S02]  /*2bf50*/  @P0 LOP3.LUT R50, R50, 0x80000000, RZ, 0xfc, !PT ;  /* 0x8000000032320812 */ /* 0x000fe400078efcff */
[----:B------:R-:W-:Y:S02]  /*2bf60*/  ISETP.GE.AND P0, PT, R2, UR42, PT ;  /* 0x0000002a02007c0c */ /* 0x000fe4000bf06270 */
[----:B------:R-:W-:Y:S02]  /*2bf70*/  @P1 LOP3.LUT R48, R48, 0x1, RZ, 0xfc, !PT ;  /* 0x0000000130301812 */ /* 0x000fe400078efcff */
[----:B------:R-:W-:Y:S01]  /*2bf80*/  ISETP.LT.AND P1, PT, R5, UR12, !P0 ;  /* 0x0000000c05007c0c */ /* 0x000fe2000c721270 */
[----:B------:R0:W-:Y:S01]  /*2bf90*/  STL [R1+0x570], R8 ;  /* 0x0005700801007387 */ /* 0x0001e20000100800 */
[----:B------:R-:W-:Y:S01]  /*2bfa0*/  LOP3.LUT R50, R50, 0xbfffffff, RZ, 0xc0, !PT ;  /* 0xbfffffff32327812 */ /* 0x000fe200078ec0ff */
[----:B------:R-:W-:Y:S01]  /*2bfb0*/  VIADD R2, R3, 0x10c ;  /* 0x0000010c03027836 */ /* 0x000fe20000000000 */
[----:B------:R-:W-:Y:S01]  /*2bfc0*/  UMOV UR42, UR56 ;  /* 0x00000038002a7c82 */ /* 0x000fe20008000000 */
[----:B------:R-:W-:Y:S01]  /*2bfd0*/  ULDC UR12, c[0x0][0x228] ;  /* 0x00008a00000c7ab9 */ /* 0x000fe20000000800 */
[----:B------:R-:W-:Y:S01]  /*2bfe0*/  ULDC UR56, c[0x0][0x228] ;  /* 0x00008a0000387ab9 */ /* 0x000fe20000000800 */
[----:B0-----:R-:W-:Y:S01]  /*2bff0*/  VIADD R8, R8, UR28 ;  /* 0x0000001c08087c36 */ /* 0x001fe20008000000 */
[----:B------:R-:W-:-:S02]  /*2c000*/  ULDC UR28, c[0x0][0x228] ;  /* 0x00008a00001c7ab9 */ /* 0x000fc40000000800 */
[----:B------:R-:W-:Y:S01]  /*2c010*/  ISETP.LT.AND P0, PT, R4, UR28, !P0 ;  /* 0x0000001c04007c0c */ /* 0x000fe2000c701270 */
[----:B------:R-:W-:Y:S02]  /*2c020*/  ULDC UR28, c[0x0][0x228] ;  /* 0x00008a00001c7ab9 */ /* 0x000fe40000000800 */
[----:B------:R-:W-:-:S04]  /*2c030*/  @P1 LOP3.LUT R50, R50, 0x40000000, RZ, 0xfc, !PT ;  /* 0x4000000032321812 */ /* 0x000fc800078efcff */
[----:B------:R-:W-:-:S06]  /*2c040*/  LOP3.LUT R50, R50, 0xdfffffff, RZ, 0xc0, !PT ;  /* 0xdfffffff32327812 */ /* 0x000fcc00078ec0ff */
[----:B------:R-:W-:Y:S02]  /*2c050*/  @P0 LOP3.LUT R50, R50, 0x20000000, RZ, 0xfc, !PT ;  /* 0x2000000032320812 */ /* 0x000fe400078efcff */
[----:B------:R-:W-:Y:S02]  /*2c060*/  ISETP.GE.AND P0, PT, R2, UR61, PT ;  /* 0x0000003d02007c0c */ /* 0x000fe4000bf06270 */
[----:B------:R-:W-:Y:S01]  /*2c070*/  LOP3.LUT R50, R50, 0xefffffff, RZ, 0xc0, !PT ;  /* 0xefffffff32327812 */ /* 0x000fe200078ec0ff */
[----:B------:R-:W-:Y:S01]  /*2c080*/  VIADD R2, R3, 0x10a ;  /* 0x0000010a03027836 */ /* 0x000fe20000000000 */
[----:B------:R-:W-:Y:S01]  /*2c090*/  ISETP.LT.AND P1, PT, R5, UR14, !P0 ;  /* 0x0000000e05007c0c */ /* 0x000fe2000c721270 */
[----:B------:R0:W-:Y:S01]  /*2c0a0*/  STL [R1+0x574], R8 ;  /* 0x0005740801007387 */ /* 0x0001e20000100800 */
[----:B------:R-:W-:Y:S01]  /*2c0b0*/  ISETP.LT.AND P0, PT, R4, UR20, !P0 ;  /* 0x0000001404007c0c */ /* 0x000fe2000c701270 */
[----:B------:R-:W-:Y:S01]  /*2c0c0*/  ULDC UR14, c[0x0][0x228] ;  /* 0x00008a00000e7ab9 */ /* 0x000fe20000000800 */
[----:B------:R-:W-:Y:S01]  /*2c0d0*/  ULDC UR20, c[0x0][0x248] ;  /* 0x0000920000147ab9 */ /* 0x000fe20000000800 */
[----:B------:R-:W-:Y:S01]  /*2c0e0*/  LOP3.LUT R51, R51, 0x7fffffff, RZ, 0xc0, !PT ;  /* 0x7fffffff33337812 */ /* 0x000fe200078ec0ff */
[----:B------:R-:W-:-:S07]  /*2c0f0*/  ULDC UR61, c[0x0][0x228] ;  /* 0x00008a00003d7ab9 */ /* 0x000fce0000000800 */
[----:B------:R-:W-:-:S04]  /*2c100*/  @P1 LOP3.LUT R50, R50, 0x10000000, RZ, 0xfc, !PT ;  /* 0x1000000032321812 */ /* 0x000fc800078efcff */
[----:B------:R-:W-:-:S04]  /*2c110*/  LOP3.LUT R50, R50, 0xf7ffffff, RZ, 0xc0, !PT ;  /* 0xf7ffffff32327812 */ /* 0x000fc800078ec0ff */
[----:B------:R-:W-:Y:S02]  /*2c120*/  @P0 LOP3.LUT R50, R50, 0x8000000, RZ, 0xfc, !PT ;  /* 0x0800000032320812 */ /* 0x000fe400078efcff */
[----:B------:R-:W-:-:S04]  /*2c130*/  ISETP.GE.AND P0, PT, R2, UR60, PT ;  /* 0x0000003c02007c0c */ /* 0x000fc8000bf06270 */
[----:B------:R-:W-:Y:S02]  /*2c140*/  ISETP.LT.AND P1, PT, R5, UR40, !P0 ;  /* 0x0000002805007c0c */ /* 0x000fe4000c721270 */
[----:B------:R-:W-:Y:S01]  /*2c150*/  LOP3.LUT R50, R50, 0xfbffffff, RZ, 0xc0, !PT ;  /* 0xfbffffff32327812 */ /* 0x000fe200078ec0ff */
[----:B0-----:R-:W-:Y:S01]  /*2c160*/  VIADD R8, R8, UR30 ;  /* 0x0000001e08087c36 */ /* 0x001fe20008000000 */
[----:B------:R-:W-:Y:S01]  /*2c170*/  ISETP.LT.AND P0, PT, R4, UR22, !P0 ;  /* 0x0000001604007c0c */ /* 0x000fe2000c701270 */
[----:B------:R-:W-:Y:S01]  /*2c180*/  ULDC UR30, c[0x0][0x248] ;  /* 0x00009200001e7ab9 */ /* 0x000fe20000000800 */
[----:B------:R-:W-:Y:S01]  /*2c190*/  VIADD R2, R3, 0x108 ;  /* 0x0000010803027836 */ /* 0x000fe20000000000 */
[----:B------:R-:W-:Y:S01]  /*2c1a0*/  UMOV UR60, UR50 ;  /* 0x00000032003c7c82 */ /* 0x000fe20008000000 */
[----:B------:R0:W-:Y:S01]  /*2c1b0*/  STL [R1+0x578], R8 ;  /* 0x0005780801007387 */ /* 0x0001e20000100800 */
[----:B------:R-:W-:Y:S01]  /*2c1c0*/  ULDC UR22, c[0x0][0x228] ;  /* 0x00008a0000167ab9 */ /* 0x000fe20000000800 */
[----:B------:R-:W-:Y:S01]  /*2c1d0*/  ULDC UR40, c[0x0][0x248] ;  /* 0x0000920000287ab9 */ /* 0x000fe20000000800 */
[----:B------:R-:W-:-:S02]  /*2c1e0*/  ULDC UR50, c[0x0][0x248] ;  /* 0x0000920000327ab9 */ /* 0x000fc40000000800 */
[----:B------:R-:W-:-:S04]  /*2c1f0*/  @P1 LOP3.LUT R50, R50, 0x4000000, RZ, 0xfc, !PT ;  /* 0x0400000032321812 */ /* 0x000fc800078efcff */
[----:B------:R-:W-:Y:S01]  /*2c200*/  LOP3.LUT R50, R50, 0xfdffffff, RZ, 0xc0, !PT ;  /* 0xfdffffff32327812 */ /* 0x000fe200078ec0ff */
[----:B0-----:R-:W-:Y:S01]  /*2c210*/  VIADD R8, R8, UR30 ;  /* 0x0000001e08087c36 */ /* 0x001fe20008000000 */
[----:B------:R-:W-:Y:S02]  /*2c220*/  ULDC UR30, c[0x0][0x248] ;  /* 0x00009200001e7ab9 */ /* 0x000fe40000000800 */
[----:B------:R-:W-:Y:S02]  /*2c230*/  @P0 LOP3.LUT R50, R50, 0x2000000, RZ, 0xfc, !PT ;  /* 0x0200000032320812 */ /* 0x000fe400078efcff */
[----:B------:R0:W-:Y:S01]  /*2c240*/  STL [R1+0x57c], R8 ;  /* 0x00057c0801007387 */ /* 0x0001e20000100800 */
        /* <DEDUP_REMOVED lines=24> */
[----:B------:R-:W-:-:S08]  /*2c3d0*/  ULDC UR52, c[0x0][0x228] ;  /* 0x00008a0000347ab9 */ /* 0x000fd00000000800 */
[----:B------:R-:W-:-:S04]  /*2c3e0*/  @P1 LOP3.LUT R50, R50, 0x400000, RZ, 0xfc, !PT ;  /* 0x0040000032321812 */ /* 0x000fc800078efcff */
[----:B------:R-:W-:-:S04]  /*2c3f0*/  LOP3.LUT R50, R50, 0xffdfffff, RZ, 0xc0, !PT ;  /* 0xffdfffff32327812 */ /* 0x000fc800078ec0ff */
[----:B------:R-:W-:Y:S02]  /*2c400*/  @P0 LOP3.LUT R50, R50, 0x200000, RZ, 0xfc, !PT ;  /* 0x0020000032320812 */ /* 0x000fe400078efcff */
[----:B------:R-:W-:Y:S02]  /*2c410*/  ISETP.GE.AND P0, PT, R2, UR54, PT ;  /* 0x0000003602007c0c */ /* 0x000fe4000bf06270 */
[----:B------:R-:W-:Y:S01]  /*2c420*/  LOP3.LUT R50, R50, 0xffefffff, RZ, 0xc0, !PT ;  /* 0xffefffff32327812 */ /* 0x000fe200078ec0ff */
[----:B------:R-:W-:Y:S01]  /*2c430*/  VIADD R2, R3, 0x102 ;  /* 0x0000010203027836 */ /* 0x000fe20000000000 */
[----:B------:R-:W-:Y:S01]  /*2c440*/  ISETP.LT.AND P1, PT, R5, UR48, !P0 ;  /* 0x0000003005007c0c */ /* 0x000fe2000c721270 */
[----:B0-----:R-:W-:Y:S01]  /*2c450*/  VIADD R8, R8, UR34 ;  /* 0x0000002208087c36 */ /* 0x001fe20008000000 */
[----:B------:R-:W-:Y:S01]  /*2c460*/  ISETP.LT.AND P0, PT, R4, UR16, !P0 ;  /* 0x0000001004007c0c */ /* 0x000fe2000c701270 */
[----:B------:R-:W-:Y:S01]  /*2c470*/  ULDC UR34, c[0x0][0x248] ;  /* 0x0000920000227ab9 */ /* 0x000fe20000000800 */
[----:B------:R-:W-:Y:S01]  /*2c480*/  ULDC UR16, c[0x0][0x228] ;  /* 0x00008a0000107ab9 */ /* 0x000fe20000000800 */
[----:B------:R-:W-:Y:S01]  /*2c490*/  ULDC UR48, c[0x0][0x248] ;  /* 0x0000920000307ab9 */ /* 0x000fe20000000800 */
[----:B------:R-:W-:-:S07]  /*2c4a0*/  ULDC UR54, c[0x0][0x228] ;  /* 0x00008a0000367ab9 */ /* 0x000fce0000000800 */
        /* <DEDUP_REMOVED lines=15> */
[----:B------:R-:W-:Y:S01]  /*2c5a0*/  ISETP.GE.AND P0, PT, R2, UR4, PT ;  /* 0x0000000402007c0c */ /* 0x000fe2000bf06270 */
[----:B0-----:R-:W-:Y:S01]  /*2c5b0*/  VIADD R8, R8, UR34 ;  /* 0x0000002208087c36 */ /* 0x001fe20008000000 */
[----:B------:R-:W-:Y:S02]  /*2c5c0*/  ULDC UR34, c[0x0][0x248] ;  /* 0x0000920000227ab9 */ /* 0x000fe40000000800 */
[----:B------:R-:W-:Y:S02]  /*2c5d0*/  ISETP.LT.AND P1, PT, R5, UR26, !P0 ;  /* 0x0000001a05007c0c */ /* 0x000fe4000c721270 */
[----:B------:R-:W-:Y:S01]  /*2c5e0*/  LOP3.LUT R50, R50, 0xfffeffff, RZ, 0xc0, !PT ;  /* 0xfffeffff32327812 */ /* 0x000fe200078ec0ff */
[----:B------:R0:W-:Y:S01]  /*2c5f0*/  STL [R1+0x58c], R8 ;  /* 0x00058c0801007387 */ /* 0x0001e20000100800 */
[----:B------:R-:W-:Y:S01]  /*2c600*/  ISETP.LT.AND P0, PT, R4, UR8, !P0 ;  /* 0x0000000804007c0c */ /* 0x000fe2000c701270 */
[----:B------:R-:W-:Y:S01]  /*2c610*/  VIADD R2, R3, 0xfe ;  /* 0x000000fe03027836 */ /* 0x000fe20000000000 */
[----:B------:R-:W-:Y:S01]  /*2c620*/  ULDC UR8, c[0x0][0x248] ;  /* 0x0000920000087ab9 */ /* 0x000fe20000000800 */
[----:B------:R-:W-:Y:S01]  /*2c630*/  ULDC UR26, c[0x0][0x248] ;  /* 0x00009200001a7ab9 */ /* 0x000fe20000000800 */
[----:B0-----:R-:W-:-:S05]  /*2c640*/  VIADD R8, R8, UR34 ;  /* 0x0000002208087c36 */ /* 0x001fca0008000000 */
[----:B------:R-:W-:Y:S01]  /*2c650*/  @P1 LOP3.LUT R50, R50, 0x10000, RZ, 0xfc, !PT ;  /* 0x0001000032321812 */ /* 0x000fe200078efcff */
[----:B------:R-:W-:Y:S01]  /*2c660*/  ULDC UR34, c[0x0][0x248] ;  /* 0x0000920000227ab9 */ /* 0x000fe20000000800 */
[----:B------:R0:W-:Y:S02]  /*2c670*/  STL [R1+0x590], R8 ;  /* 0x0005900801007387 */ /* 0x0001e40000100800 */
[----:B------:R-:W-:Y:S01]  /*2c680*/  LOP3.LUT R50, R50, 0xffff7fff, RZ, 0xc0, !PT ;  /* 0xffff7fff32327812 */ /* 0x000fe200078ec0ff */
[----:B0-----:R-:W-:Y:S01]  /*2c690*/  VIADD R8, R8, UR24 ;  /* 0x0000001808087c36 */ /* 0x001fe20008000000 */
[----:B------:R-:W-:-:S04]  /*2c6a0*/  ULDC UR24, c[0x0][0x248] ;  /* 0x0000920000187ab9 */ /* 0x000fc80000000800 */
[----:B------:R0:W-:Y:S01]  /*2c6b0*/  STL [R1+0x594], R8 ;  /* 0x0005940801007387 */ /* 0x0001e20000100800 */
[----:B------:R-:W-:Y:S02]  /*2c6c0*/  @P0 LOP3.LUT R50, R50, 0x8000, RZ, 0xfc, !PT ;  /* 0x0000800032320812 */ /* 0x000fe400078efcff */
[----:B------:R-:W-:Y:S01]  /*2c6d0*/  ISETP.GE.AND P0, PT, R2, UR9, PT ;  /* 0x0000000902007c0c */ /* 0x000fe2000bf06270 */
[----:B0-----:R-:W-:Y:S01]  /*2c6e0*/  VIADD R8, R8, UR24 ;  /* 0x0000001808087c36 */ /* 0x001fe20008000000 */
[----:B------:R-:W-:Y:S01]  /*2c6f0*/  ULDC UR24, c[0x0][0x248] ;  /* 0x0000920000187ab9 */ /* 0x000fe20000000800 */
[----:B------:R-:W-:Y:S01]  /*2c700*/  LOP3.LUT R50, R50, 0xffffbfff, RZ, 0xc0, !PT ;  /* 0xffffbfff32327812 */ /* 0x000fe200078ec0ff */
[----:B------:R-:W-:Y:S01]  /*2c710*/  VIADD R2, R3, 0xfc ;  /* 0x000000fc03027836 */ /* 0x000fe20000000000 */
[----:B------:R-:W-:Y:S01]  /*2c720*/  ULDC UR9, c[0x0][0x248] ;  /* 0x0000920000097ab9 */ /* 0x000fe20000000800 */
[----:B------:R0:W-:Y:S02]  /*2c730*/  STL [R1+0x598], R8 ;  /* 0x0005980801007387 */ /* 0x0001e40000100800 */
[----:B0-----:R-:W-:Y:S01]  /*2c740*/  VIADD R8, R8, UR24 ;  /* 0x0000001808087c36 */ /* 0x001fe20008000000 */
[----:B------:R-:W-:-:S02]  /*2c750*/  ULDC UR24, c[0x0][0x228] ;  /* 0x00008a0000187ab9 */ /* 0x000fc40000000800 */
[----:B------:R-:W-:Y:S01]  /*2c760*/  ISETP.LT.AND P1, PT, R5, UR24, !P0 ;  /* 0x0000001805007c0c */ /* 0x000fe2000c721270 */
[----:B------:R-:W-:Y:S01]  /*2c770*/  ULDC UR24, c[0x0][0x248] ;  /* 0x0000920000187ab9 */ /* 0x000fe20000000800 */
[----:B------:R-:W-:Y:S01]  /*2c780*/  ISETP.LT.AND P0, PT, R4, UR18, !P0 ;  /* 0x0000001204007c0c */ /* 0x000fe2000c701270 */
[----:B------:R0:W-:Y:S01]  /*2c790*/  STL [R1+0x59c], R8 ;  /* 0x00059c0801007387 */ /* 0x0001e20000100800 */
[----:B------:R-:W-:-:S09]  /*2c7a0*/  ULDC UR18, c[0x0][0x228] ;  /* 0x00008a0000127ab9 */ /* 0x000fd20000000800 */
[----:B------:R-:W-:-:S04]  /*2c7b0*/  @P1 LOP3.LUT R50, R50, 0x4000, RZ, 0xfc, !PT ;  /* 0x0000400032321812 */ /* 0x000fc800078efcff */
[----:B------:R-:W-:Y:S01]  /*2c7c0*/  LOP3.LUT R50, R50, 0xffffdfff, RZ, 0xc0, !PT ;  /* 0xffffdfff32327812 */ /* 0x000fe200078ec0ff */
[----:B0-----:R-:W-:Y:S01]  /*2c7d0*/  VIADD R8, R8, UR34 ;  /* 0x0000002208087c36 */ /* 0x001fe20008000000 */
[----:B------:R-:W-:Y:S02]  /*2c7e0*/  ULDC UR34, c[0x0][0x228] ;  /* 0x00008a0000227ab9 */ /* 0x000fe40000000800 */
[----:B------:R-:W-:Y:S02]  /*2c7f0*/  @P0 LOP3.LUT R50, R50, 0x2000, RZ, 0xfc, !PT ;  /* 0x0000200032320812 */ /* 0x000fe400078efcff */
[----:B------:R-:W-:Y:S01]  /*2c800*/  ISETP.GE.AND P0, PT, R2, UR37, PT ;  /* 0x0000002502007c0c */ /* 0x000fe2000bf06270 */
[----:B------:R0:W-:Y:S01]  /*2c810*/  STL [R1+0x5a0], R8 ;  /* 0x0005a00801007387 */ /* 0x0001e20000100800 */
[----:B------:R-:W-:Y:S01]  /*2c820*/  LOP3.LUT R50, R50, 0xffffefff, RZ, 0xc0, !PT ;  /* 0xffffefff32327812 */ /* 0x000fe200078ec0ff */
[----:B------:R-:W-:Y:S01]  /*2c830*/  VIADD R2, R3, 0xfa ;  /* 0x000000fa03027836 */ /* 0x000fe20000000000 */
[----:B------:R-:W-:Y:S01]  /*2c840*/  ISETP.LT.AND P1, PT, R5, UR34, !P0 ;  /* 0x0000002205007c0c */ /* 0x000fe2000c721270 */
[----:B------:R-:W-:Y:S01]  /*2c850*/  ULDC UR37, c[0x0][0x228] ;  /* 0x00008a0000257ab9 */ /* 0x000fe20000000800 */
[----:B------:R-:W-:Y:S01]  /*2c860*/  ULDC UR34, c[0x0][0x248] ;  /* 0x0000920000227ab9 */ /* 0x000fe20000000800 */
[----:B0-----:R-:W-:Y:S01]  /*2c870*/  VIADD R8, R8, UR10 ;  /* 0x0000000a08087c36 */ /* 0x001fe20008000000 */
[----:B------:R-:W-:-:S02]  /*2c880*/  ULDC UR10, c[0x0][0x228] ;  /* 0x00008a00000a7ab9 */ /* 0x000fc40000000800 */
[----:B------:R-:W-:Y:S01]  /*2c890*/  ISETP.LT.AND P0, PT, R4, UR10, !P0 ;  /* 0x0000000a04007c0c */ /* 0x000fe2000c701270 */
[----:B------:R-:W-:-:S06]  /*2c8a0*/  ULDC UR10, c[0x0][0x228] ;  /* 0x00008a00000a7ab9 */ /* 0x000fcc0000000800 */
        /* <DEDUP_REMOVED lines=29> */
[----:B------:R-:W-:Y:S01]  /*2ca80*/  LOP3.LUT R50, R50, 0xffffff7f, RZ, 0xc0, !PT ;  /* 0xffffff7f32327812 */ /* 0x000fe200078ec0ff */
[----:B------:R0:W-:Y:S03]  /*2ca90*/  STL [R1+0x5ac], R8 ;  /* 0x0005ac0801007387 */ /* 0x0001e60000100800 */
[----:B------:R-:W-:Y:S02]  /*2caa0*/  @P0 LOP3.LUT R50, R50, 0x80, RZ, 0xfc, !PT ;  /* 0x0000008032320812 */ /* 0x000fe400078efcff */
[----:B------:R-:W-:Y:S01]  /*2cab0*/  ISETP.GE.AND P0, PT, R2, UR21, PT ;  /* 0x0000001502007c0c */ /* 0x000fe2000bf06270 */
[----:B0-----:R-:W-:Y:S01]  /*2cac0*/  VIADD R8, R8, UR38 ;  /* 0x0000002608087c36 */ /* 0x001fe20008000000 */
[----:B------:R-:W-:Y:S01]  /*2cad0*/  LOP3.LUT R50, R50, 0xffffffbf, RZ, 0xc0, !PT ;  /* 0xffffffbf32327812 */ /* 0x000fe200078ec0ff */
[----:B------:R-:W-:Y:S01]  /*2cae0*/  VIADD R2, R3, 0xf4 ;  /* 0x000000f403027836 */ /* 0x000fe20000000000 */
[----:B------:R-:W-:Y:S01]  /*2caf0*/  ISETP.LT.AND P1, PT, R5, UR14, !P0 ;  /* 0x0000000e05007c0c */ /* 0x000fe2000c721270 */
[----:B------:R-:W-:Y:S01]  /*2cb00*/  ULDC UR38, c[0x0][0x248] ;  /* 0x0000920000267ab9 */ /* 0x000fe20000000800 */
[----:B------:R0:W-:Y:S01]  /*2cb10*/  STL [R1+0x5b0], R8 ;  /* 0x0005b00801007387 */ /* 0x0001e20000100800 */
[----:B------:R-:W-:Y:S01]  /*2cb20*/  ULDC UR21, c[0x0][0x248] ;  /* 0x0000920000157ab9 */ /* 0x000fe20000000800 */
[----:B------:R-:W-:Y:S01]  /*2cb30*/  ULDC UR14, c[0x0][0x228] ;  /* 0x00008a00000e7ab9 */ /* 0x000fe20000000800 */
[----:B0-----:R-:W-:Y:S01]  /*2cb40*/  VIADD R8, R8, UR20 ;  /* 0x0000001408087c36 */ /* 0x001fe20008000000 */
[----:B------:R-:W-:-:S02]  /*2cb50*/  ULDC UR20, c[0x0][0x228] ;  /* 0x00008a0000147ab9 */ /* 0x000fc40000000800 */
[----:B------:R-:W-:Y:S01]  /*2cb60*/  ISETP.LT.AND P0, PT, R4, UR20, !P0 ;  /* 0x0000001404007c0c */ /* 0x000fe2000c701270 */
[----:B------:R-:W-:-:S04]  /*2cb70*/  ULDC UR20, c[0x0][0x228] ;  /* 0x00008a0000147ab9 */ /* 0x000fc80000000800 */
[----:B------:R-:W-:-:S04]  /*2cb80*/  @P1 LOP3.LUT R50, R50, 0x40, RZ, 0xfc, !PT ;  /* 0x0000004032321812 */ /* 0x000fc800078efcff */
[----:B------:R-:W-:-:S04]  /*2cb90*/  LOP3.LUT R50, R50, 0xffffffdf, RZ, 0xc0, !PT ;  /* 0xffffffdf32327812 */ /* 0x000fc800078ec0ff */
        /* <DEDUP_REMOVED lines=17> */
[----:B------:R0:W-:Y:S01]  /*2ccb0*/  STL [R1+0x5b8], R8 ;  /* 0x0005b80801007387 */ /* 0x0001e20000100800 */
[----:B------:R-:W-:Y:S01]  /*2ccc0*/  ISETP.LT.AND P1, PT, R5, UR37, !P0 ;  /* 0x0000002505007c0c */ /* 0x000fe2000c721270 */
[----:B------:R-:W-:Y:S01]  /*2ccd0*/  VIADD R2, R3, 0xf0 ;  /* 0x000000f003027836 */ /* 0x000fe20000000000 */
[----:B------:R-:W-:Y:S01]  /*2cce0*/  ISETP.LT.AND P0, PT, R4, UR5, !P0 ;  /* 0x0000000504007c0c */ /* 0x000fe2000c701270 */
[----:B------:R-:W-:Y:S01]  /*2ccf0*/  ULDC UR5, c[0x0][0x248] ;  /* 0x0000920000057ab9 */ /* 0x000fe20000000800 */
[----:B------:R-:W-:Y:S01]  /*2cd00*/  ULDC UR33, c[0x0][0x248] ;  /* 0x0000920000217ab9 */ /* 0x000fe20000000800 */
[----:B------:R-:W-:Y:S01]  /*2cd10*/  ULDC UR37, c[0x0][0x248] ;  /* 0x0000920000257ab9 */ /* 0x000fe20000000800 */
[----:B0-----:R-:W-:Y:S01]  /*2cd20*/  VIADD R8, R8, UR40 ;  /* 0x0000002808087c36 */ /* 0x001fe20008000000 */
[----:B------:R-:W-:-:S06]  /*2cd30*/  ULDC UR40, c[0x0][0x248] ;  /* 0x0000920000287ab9 */ /* 0x000fcc0000000800 */
[----:B------:R-:W-:Y:S01]  /*2cd40*/  @P1 LOP3.LUT R50, R50, 0x4, RZ, 0xfc, !PT ;  /* 0x0000000432321812 */ /* 0x000fe200078efcff */
[----:B------:R0:W-:Y:S03]  /*2cd50*/  STL [R1+0x5bc], R8 ;  /* 0x0005bc0801007387 */ /* 0x0001e60000100800 */
[----:B------:R-:W-:-:S04]  /*2cd60*/  LOP3.LUT R50, R50, 0xfffffffd, RZ, 0xc0, !PT ;  /* 0xfffffffd32327812 */ /* 0x000fc800078ec0ff */
[----:B------:R-:W-:Y:S01]  /*2cd70*/  @P0 LOP3.LUT R50, R50, 0x2, RZ, 0xfc, !PT ;  /* 0x0000000232320812 */ /* 0x000fe200078efcff */
[----:B0-----:R-:W-:Y:S01]  /*2cd80*/  VIADD R8, R8, UR40 ;  /* 0x0000002808087c36 */ /* 0x001fe20008000000 */
[----:B------:R-:W-:Y:S01]  /*2cd90*/  ULDC UR40, c[0x0][0x248] ;  /* 0x0000920000287ab9 */ /* 0x000fe20000000800 */
[----:B------:R-:W-:-:S03]  /*2cda0*/  ISETP.GE.AND P0, PT, R2, UR19, PT ;  /* 0x0000001302007c0c */ /* 0x000fc6000bf06270 */
[----:B------:R0:W-:Y:S01]  /*2cdb0*/  STL [R1+0x5c0], R8 ;  /* 0x0005c00801007387 */ /* 0x0001e20000100800 */
[----:B------:R-:W-:Y:S01]  /*2cdc0*/  ISETP.LT.AND P1, PT, R5, UR30, !P0 ;  /* 0x0000001e05007c0c */ /* 0x000fe2000c721270 */
[----:B------:R-:W-:Y:S01]  /*2cdd0*/  VIADD R2, R3, 0xee ;  /* 0x000000ee03027836 */ /* 0x000fe20000000000 */
[----:B------:R-:W-:Y:S01]  /*2cde0*/  LOP3.LUT R50, R50, 0xfffffffe, RZ, 0xc0, !PT ;  /* 0xfffffffe32327812 */ /* 0x000fe200078ec0ff */
[----:B------:R-:W-:Y:S01]  /*2cdf0*/  ULDC UR19, c[0x0][0x248] ;  /* 0x0000920000137ab9 */ /* 0x000fe20000000800 */
[----:B------:R-:W-:Y:S01]  /*2ce00*/  ULDC UR30, c[0x0][0x228] ;  /* 0x00008a00001e7ab9 */ /* 0x000fe20000000800 */
[----:B0-----:R-:W-:Y:S01]  /*2ce10*/  VIADD R8, R8, UR40 ;  /* 0x0000002808087c36 */ /* 0x001fe20008000000 */
[----:B------:R-:W-:Y:S02]  /*2ce20*/  ULDC UR40, c[0x0][0x228] ;  /* 0x00008a0000287ab9 */ /* 0x000fe40000000800 */
[----:B------:R-:W-:Y:S01]  /*2ce30*/  ISETP.LT.AND P0, PT, R4, UR40, !P0 ;  /* 0x0000002804007c0c */ /* 0x000fe2000c701270 */
[----:B------:R-:W-:-:S04]  /*2ce40*/  ULDC UR40, c[0x0][0x228] ;  /* 0x00008a0000287ab9 */ /* 0x000fc80000000800 */
[----:B------:R-:W-:-:S08]  /*2ce50*/  @P1 LOP3.LUT R50, R50, 0x1, RZ, 0xfc, !PT ;  /* 0x0000000132321812 */ /* 0x000fd000078efcff */
        /* <DEDUP_REMOVED lines=12> */
[----:B------:R-:W-:-:S04]  /*2cf20*/  @P1 LOP3.LUT R51, R51, 0x40000000, RZ, 0xfc, !PT ;  /* 0x4000000033331812 */ /* 0x000fc800078efcff */
[----:B------:R-:W-:Y:S01]  /*2cf30*/  LOP3.LUT R51, R51, 0xdfffffff, RZ, 0xc0, !PT ;  /* 0xdfffffff33337812 */ /* 0x000fe200078ec0ff */
[----:B------:R0:W-:Y:S03]  /*2cf40*/  STL [R1+0x5c8], R8 ;  /* 0x0005c80801007387 */ /* 0x0001e60000100800 */
        /* <DEDUP_REMOVED lines=16> */
[----:B------:R-:W-:Y:S01]  /*2d050*/  LOP3.LUT R51, R51, 0xf7ffffff, RZ, 0xc0, !PT ;  /* 0xf7ffffff33337812 */ /* 0x000fe200078ec0ff */
[----:B0-----:R-:W-:Y:S01]  /*2d060*/  VIADD R8, R8, UR48 ;  /* 0x0000003008087c36 */ /* 0x001fe20008000000 */
[----:B------:R-:W-:Y:S02]  /*2d070*/  ULDC UR48, c[0x0][0x248] ;  /* 0x0000920000307ab9 */ /* 0x000fe40000000800 */
[----:B------:R-:W-:Y:S02]  /*2d080*/  @P0 LOP3.LUT R51, R51, 0x8000000, RZ, 0xfc, !PT ;  /* 0x0800000033330812 */ /* 0x000fe400078efcff */
[----:B------:R0:W-:Y:S01]  /*2d090*/  STL [R1+0x5d4], R8 ;  /* 0x0005d40801007387 */ /* 0x0001e20000100800 */
[----:B------:R-:W-:Y:S01]  /*2d0a0*/  ISETP.GE.AND P0, PT, R2, UR55, PT ;  /* 0x0000003702007c0c */ /* 0x000fe2000bf06270 */
[----:B0-----:R-:W-:-:S03]  /*2d0b0*/  VIADD R8, R8, UR48 ;  /* 0x0000003008087c36 */ /* 0x001fc60008000000 */
[----:B------:R-:W-:Y:S02]  /*2d0c0*/  ISETP.LT.AND P1, PT, R5, UR54, !P0 ;  /* 0x0000003605007c0c */ /* 0x000fe4000c721270 */
[----:B------:R-:W-:Y:S01]  /*2d0d0*/  LOP3.LUT R51, R51, 0xfbffffff, RZ, 0xc0, !PT ;  /* 0xfbffffff33337812 */ /* 0x000fe200078ec0ff */
[----:B------:R-:W-:Y:S01]  /*2d0e0*/  VIADD R2, R3, 0xe8 ;  /* 0x000000e803027836 */ /* 0x000fe20000000000 */
[----:B------:R0:W-:Y:S01]  /*2d0f0*/  STL [R1+0x5d8], R8 ;  /* 0x0005d80801007387 */ /* 0x0001e20000100800 */
[----:B------:R-:W-:Y:S01]  /*2d100*/  ISETP.LT.AND P0, PT, R4, UR52, !P0 ;  /* 0x0000003404007c0c */ /* 0x000fe2000c701270 */
[----:B------:R-:W-:Y:S01]  /*2d110*/  ULDC UR48, c[0x0][0x228] ;  /* 0x00008a0000307ab9 */ /* 0x000fe20000000800 */
[----:B------:R-:W-:Y:S01]  /*2d120*/  ULDC UR55, c[0x0][0x228] ;  /* 0x00008a0000377ab9 */ /* 0x000fe20000000800 */
[----:B------:R-:W-:Y:S01]  /*2d130*/  ULDC UR52, c[0x0][0x228] ;  /* 0x00008a0000347ab9 */ /* 0x000fe20000000800 */
[----:B------:R-:W-:Y:S01]  /*2d140*/  ULDC UR54, c[0x0][0x228] ;  /* 0x00008a0000367ab9 */ /* 0x000fe20000000800 */
[----:B0-----:R-:W-:Y:S01]  /*2d150*/  VIADD R8, R8, UR44 ;  /* 0x0000002c08087c36 */ /* 0x001fe20008000000 */
[----:B------:R-:W-:-:S04]  /*2d160*/  ULDC UR44, c[0x0][0x248] ;  /* 0x00009200002c7ab9 */ /* 0x000fc80000000800 */
[----:B------:R0:W-:Y:S01]  /*2d170*/  STL [R1+0x5dc], R8 ;  /* 0x0005dc0801007387 */ /* 0x0001e20000100800 */
[----:B------:R-:W-:Y:S01]  /*2d180*/  @P1 LOP3.LUT R51, R51, 0x4000000, RZ, 0xfc, !PT ;  /* 0x0400000033331812 */ /* 0x000fe200078efcff */
[----:B0-----:R-:W-:-:S03]  /*2d190*/  VIADD R8, R8, UR44 ;  /* 0x0000002c08087c36 */ /* 0x001fc60008000000 */
[----:B------:R-:W-:Y:S01]  /*2d1a0*/  LOP3.LUT R51, R51, 0xfdffffff, RZ, 0xc0, !PT ;  /* 0xfdffffff33337812 */ /* 0x000fe200078ec0ff */
[----:B------:R-:W-:Y:S01]  /*2d1b0*/  ULDC UR44, c[0x0][0x228] ;  /* 0x00008a00002c7ab9 */ /* 0x000fe20000000800 */
[----:B------:R0:W-:Y:S02]  /*2d1c0*/  STL [R1+0x5e0], R8 ;  /* 0x0005e00801007387 */ /* 0x0001e40000100800 */
        /* <DEDUP_REMOVED lines=10> */
[----:B------:R0:W-:Y:S01]  /*2d270*/  STL [R1+0x5e8], R8 ;  /* 0x0005e80801007387 */ /* 0x0001e20000100800 */
[----:B------:R-:W-:Y:S01]  /*2d280*/  ISETP.LT.AND P1, PT, R5, UR50, !P0 ;  /* 0x0000003205007c0c */ /* 0x000fe2000c721270 */
[----:B------:R-:W-:Y:S01]  /*2d290*/  ULDC UR50, c[0x0][0x228] ;  /* 0x00008a0000327ab9 */ /* 0x000fe20000000800 */
[----:B0-----:R-:W-:Y:S01]  /*2d2a0*/  VIADD R8, R8, UR8 ;  /* 0x0000000808087c36 */ /* 0x001fe20008000000 */
[----:B------:R-:W-:-:S04]  /*2d2b0*/  ULDC UR8, c[0x0][0x248] ;  /* 0x0000920000087ab9 */ /* 0x000fc80000000800 */
[----:B------:R0:W-:Y:S01]  /*2d2c0*/  STL [R1+0x5ec], R8 ;  /* 0x0005ec0801007387 */ /* 0x0001e20000100800 */
[----:B------:R-:W-:Y:S01]  /*2d2d0*/  ISETP.LT.AND P0, PT, R4, UR48, !P0 ;  /* 0x0000003004007c0c */ /* 0x000fe2000c701270 */
[----:B0-----:R-:W-:-:S04]  /*2d2e0*/  VIADD R8, R8, UR8 ;  /* 0x0000000808087c36 */ /* 0x001fc80008000000 */
[----:B------:R-:W-:Y:S01]  /*2d2f0*/  @P1 LOP3.LUT R51, R51, 0x1000000, RZ, 0xfc, !PT ;  /* 0x0100000033331812 */ /* 0x000fe200078efcff */
[----:B------:R-:W-:Y:S01]  /*2d300*/  ULDC UR8, c[0x0][0x228] ;  /* 0x00008a0000087ab9 */ /* 0x000fe20000000800 */
[----:B------:R0:W-:Y:S02]  /*2d310*/  STL [R1+0x800], R8 ;  /* 0x0008000801007387 */ /* 0x0001e40000100800 */
[----:B------:R-:W-:Y:S01]  /*2d320*/  LOP3.LUT R51, R51, 0xff7fffff, RZ, 0xc0, !PT ;  /* 0xff7fffff33337812 */ /* 0x000fe200078ec0ff */
[----:B0-----:R-:W-:-:S03]  /*2d330*/  VIADD R8, R8, UR9 ;  /* 0x0000000908087c36 */ /* 0x001fc60008000000 */
[----:B------:R-:W-:Y:S01]  /*2d340*/  @P0 LOP3.LUT R51, R51, 0x800000, RZ, 0xfc, !PT ;  /* 0x0080000033330812 */ /* 0x000fe200078efcff */
[----:B------:R-:W-:Y:S01]  /*2d350*/  ULDC UR9, c[0x0][0x228] ;  /* 0x00008a0000097ab9 */ /* 0x000fe20000000800 */
[----:B------:R0:W-:Y:S01]  /*2d360*/  STL [R1+0x804], R8 ;  /* 0x0008040801007387 */ /* 0x0001e20000100800 */
[----:B------:R-:W-:Y:S01]  /*2d370*/  ISETP.GE.AND P0, PT, R2, UR53, PT ;  /* 0x0000003502007c0c */ /* 0x000fe2000bf06270 */
[----:B0-----:R-:W-:-:S03]  /*2d380*/  VIADD R8, R8, UR24 ;  /* 0x0000001808087c36 */ /* 0x001fc60008000000 */
[----:B------:R-:W-:Y:S02]  /*2d390*/  ISETP.LT.AND P1, PT, R5, UR38, !P0 ;  /* 0x0000002605007c0c */ /* 0x000fe4000c721270 */
[----:B------:R-:W-:Y:S01]  /*2d3a0*/  LOP3.LUT R51, R51, 0xffbfffff, RZ, 0xc0, !PT ;  /* 0xffbfffff33337812 */ /* 0x000fe200078ec0ff */
[----:B------:R-:W-:Y:S01]  /*2d3b0*/  VIADD R2, R3, 0xe4 ;  /* 0x000000e403027836 */ /* 0x000fe20000000000 */
[----:B------:R0:W-:Y:S01]  /*2d3c0*/  STL [R1+0x808], R8 ;  /* 0x0008080801007387 */ /* 0x0001e20000100800 */
[----:B------:R-:W-:Y:S01]  /*2d3d0*/  ULDC UR38, c[0x0][0x248] ;  /* 0x0000920000267ab9 */ /* 0x000fe20000000800 */
[----:B------:R-:W-:Y:S01]  /*2d3e0*/  ULDC UR24, c[0x0][0x228] ;  /* 0x00008a0000187ab9 */ /* 0x000fe20000000800 */
[----:B------:R-:W-:Y:S01]  /*2d3f0*/  ULDC UR53, c[0x0][0x228] ;  /* 0x00008a0000357ab9 */ /* 0x000fe20000000800 */
[----:B0-----:R-:W-:Y:S01]  /*2d400*/  VIADD R8, R8, UR12 ;  /* 0x0000000c08087c36 */ /* 0x001fe20008000000 */
[----:B------:R-:W-:Y:S01]  /*2d410*/  ISETP.LT.AND P0, PT, R4, UR46, !P0 ;  /* 0x0000002e04007c0c */ /* 0x000fe2000c701270 */
[----:B------:R-:W-:-:S03]  /*2d420*/  ULDC UR12, c[0x0][0x228] ;  /* 0x00008a00000c7ab9 */ /* 0x000fc60000000800 */
[----:B------:R-:W-:Y:S01]  /*2d430*/  @P1 LOP3.LUT R51, R51, 0x400000, RZ, 0xfc, !PT ;  /* 0x0040000033331812 */ /* 0x000fe200078efcff */
[----:B------:R-:W-:Y:S01]  /*2d440*/  ULDC UR46, c[0x0][0x228] ;  /* 0x00008a00002e7ab9 */ /* 0x000fe20000000800 */
[----:B------:R0:W-:Y:S02]  /*2d450*/  STL [R1+0x80c], R8 ;  /* 0x00080c0801007387 */ /* 0x0001e40000100800 */
[----:B0-----:R-:W-:Y:S01]  /*2d460*/  VIADD R8, R8, UR26 ;  /* 0x0000001a08087c36 */ /* 0x001fe20008000000 */
[----:B------:R-:W-:-:S04]  /*2d470*/  ULDC UR26, c[0x0][0x248] ;  /* 0x00009200001a7ab9 */ /* 0x000fc80000000800 */
[----:B------:R0:W-:Y:S02]  /*2d480*/  STL [R1+0x810], R8 ;  /* 0x0008100801007387 */ /* 0x0001e40000100800 */
[----:B0-----:R-:W-:Y:S01]  /*2d490*/  VIADD R8, R8, UR26 ;  /* 0x0000001a08087c36 */ /* 0x001fe20008000000 */
[----:B------:R-:W-:Y:S01]  /*2d4a0*/  LOP3.LUT R51, R51, 0xffdfffff, RZ, 0xc0, !PT ;  /* 0xffdfffff33337812 */ /* 0x000fe200078ec0ff */
[----:B------:R-:W-:-:S03]  /*2d4b0*/  ULDC UR26, c[0x0][0x228] ;  /* 0x00008a00001a7ab9 */ /* 0x000fc60000000800 */
[----:B------:R0:W-:Y:S01]  /*2d4c0*/  STL [R1+0x814], R8 ;  /* 0x0008140801007387 */ /* 0x0001e20000100800 */
[----:B------:R-:W-:Y:S01]  /*2d4d0*/  @P0 LOP3.LUT R51, R51, 0x200000, RZ, 0xfc, !PT ;  /* 0x0020000033330812 */ /* 0x000fe200078efcff */
[----:B0-----:R-:W-:Y:S01]  /*2d4e0*/  VIADD R8, R8, UR34 ;  /* 0x0000002208087c36 */ /* 0x001fe20008000000 */
[----:B------:R-:W-:Y:S01]  /*2d4f0*/  ISETP.GE.AND P0, PT, R2, UR27, PT ;  /* 0x0000001b02007c0c */ /* 0x000fe2000bf06270 */
[----:B------:R-:W-:-:S03]  /*2d500*/  ULDC UR34, c[0x0][0x248] ;  /* 0x0000920000227ab9 */ /* 0x000fc60000000800 */
[----:B------:R0:W-:Y:S01]  /*2d510*/  STL [R1+0x818], R8 ;  /* 0x0008180801007387 */ /* 0x0001e20000100800 */
[----:B------:R-:W-:Y:S02]  /*2d520*/  ISETP.LT.AND P1, PT, R5, UR55, !P0 ;  /* 0x0000003705007c0c */ /* 0x000fe4000c721270 */
[----:B------:R-:W-:Y:S01]  /*2d530*/  LOP3.LUT R51, R51, 0xffefffff, RZ, 0xc0, !PT ;  /* 0xffefffff33337812 */ /* 0x000fe200078ec0ff */
[----:B------:R-:W-:Y:S01]  /*2d540*/  VIADD R2, R3, 0xe2 ;  /* 0x000000e203027836 */ /* 0x000fe20000000000 */
[----:B------:R-:W-:Y:S01]  /*2d550*/  ULDC UR27, c[0x0][0x248] ;  /* 0x00009200001b7ab9 */ /* 0x000fe20000000800 */
[----:B0-----:R-:W-:Y:S01]  /*2d560*/  VIADD R8, R8, UR21 ;  /* 0x0000001508087c36 */ /* 0x001fe20008000000 */
[----:B------:R-:W-:Y:S01]  /*2d570*/  ISETP.LT.AND P0, PT, R4, UR57, !P0 ;  /* 0x0000003904007c0c */ /* 0x000fe2000c701270 */
[----:B------:R-:W-:Y:S01]  /*2d580*/  ULDC UR57, c[0x0][0x228] ;  /* 0x00008a0000397ab9 */ /* 0x000fe20000000800 */
[----:B------:R-:W-:Y:S01]  /*2d590*/  ULDC UR21, c[0x0][0x228] ;  /* 0x00008a0000157ab9 */ /* 0x000fe20000000800 */
[----:B------:R-:W-:Y:S01]  /*2d5a0*/  ULDC UR55, c[0x0][0x228] ;  /* 0x00008a0000377ab9 */ /* 0x000fe20000000800 */
[----:B------:R0:W-:Y:S02]  /*2d5b0*/  STL [R1+0x820], R8 ;  /* 0x0008200801007387 */ /* 0x0001e40000100800 */
[----:B0-----:R-:W-:Y:S01]  /*2d5c0*/  VIADD R8, R8, UR34 ;  /* 0x0000002208087c36 */ /* 0x001fe20008000000 */
[----:B------:R-:W-:Y:S01]  /*2d5d0*/  @P1 LOP3.LUT R51, R51, 0x100000, RZ, 0xfc, !PT ;  /* 0x0010000033331812 */ /* 0x000fe200078efcff */
[----:B------:R-:W-:-:S03]  /*2d5e0*/  ULDC UR34, c[0x0][0x228] ;  /* 0x00008a0000227ab9 */ /* 0x000fc60000000800 */
[----:B------:R0:W-:Y:S02]  /*2d5f0*/  STL [R1+0x824], R8 ;  /* 0x0008240801007387 */ /* 0x0001e40000100800 */
[----:B0-----:R-:W-:Y:S01]  /*2d600*/  VIADD R8, R8, UR22 ;  /* 0x0000001608087c36 */ /* 0x001fe20008000000 */
[----:B------:R-:W-:-:S04]  /*2d610*/  ULDC UR22, c[0x0][0x248] ;  /* 0x0000920000167ab9 */ /* 0x000fc80000000800 */
[----:B------:R0:W-:Y:S01]  /*2d620*/  STL [R1+0x828], R8 ;  /* 0x0008280801007387 */ /* 0x0001e20000100800 */
[----:B------:R-:W-:Y:S01]  /*2d630*/  LOP3.LUT R51, R51, 0xfff7ffff, RZ, 0xc0, !PT ;  /* 0xfff7ffff33337812 */ /* 0x000fe200078ec0ff */
[----:B0-----:R-:W-:-:S03]  /*2d640*/  VIADD R8, R8, UR22 ;  /* 0x0000001608087c36 */ /* 0x001fc60008000000 */
[----:B------:R-:W-:Y:S01]  /*2d650*/  @P0 LOP3.LUT R51, R51, 0x80000, RZ, 0xfc, !PT ;  /* 0x0008000033330812 */ /* 0x000fe200078efcff */
[----:B------:R-:W-:Y:S01]  /*2d660*/  ULDC UR22, c[0x0][0x248] ;  /* 0x0000920000167ab9 */ /* 0x000fe20000000800 */
[----:B------:R0:W-:Y:S01]  /*2d670*/  STL [R1+0x82c], R8 ;  /* 0x00082c0801007387 */ /* 0x0001e20000100800 */
        /* <DEDUP_REMOVED lines=10> */
[----:B------:R-:W-:Y:S01]  /*2d720*/  ISETP.LT.AND P0, PT, R4, UR61, !P0 ;  /* 0x0000003d04007c0c */ /* 0x000fe2000c701270 */
[----:B------:R-:W-:Y:S01]  /*2d730*/  ULDC UR5, c[0x0][0x228] ;  /* 0x00008a0000057ab9 */ /* 0x000fe20000000800 */
[----:B------:R-:W-:-:S02]  /*2d740*/  ULDC UR61, c[0x0][0x228] ;  /* 0x00008a00003d7ab9 */ /* 0x000fc40000000800 */
[----:B------:R0:W-:Y:S02]  /*2d750*/  STL [R1+0x834], R8 ;  /* 0x0008340801007387 */ /* 0x0001e40000100800 */
[----:B0-----:R-:W-:-:S04]  /*2d760*/  VIADD R8, R8, UR19 ;  /* 0x0000001308087c36 */ /* 0x001fc80008000000 */
        /* <DEDUP_REMOVED lines=16> */
[----:B0-----:R-:W-:Y:S01]  /*2d870*/  VIADD R8, R8, UR29 ;  /* 0x0000001d08087c36 */ /* 0x001fe20008000000 */
[----:B------:R-:W-:Y:S01]  /*2d880*/  ISETP.LT.AND P0, PT, R4, UR10, !P0 ;  /* 0x0000000a04007c0c */ /* 0x000fe2000c701270 */
[----:B------:R-:W-:-:S04]  /*2d890*/  ULDC UR10, c[0x0][0x248] ;  /* 0x00009200000a7ab9 */ /* 0x000fc80000000800 */
[----:B------:R-:W-:Y:S01]  /*2d8a0*/  @P1 LOP3.LUT R51, R51, 0x10000, RZ, 0xfc, !PT ;  /* 0x0001000033331812 */ /* 0x000fe200078efcff */
[----:B------:R-:W-:Y:S01]  /*2d8b0*/  ULDC UR29, c[0x0][0x228] ;  /* 0x00008a00001d7ab9 */ /* 0x000fe20000000800 */
[----:B------:R0:W-:Y:S02]  /*2d8c0*/  STL [R1+0x844], R8 ;  /* 0x0008440801007387 */ /* 0x0001e40000100800 */
[----:B0-----:R-:W-:Y:S01]  /*2d8d0*/  VIADD R8, R8, UR16 ;  /* 0x0000001008087c36 */ /* 0x001fe20008000000 */
[----:B------:R-:W-:Y:S01]  /*2d8e0*/  LOP3.LUT R51, R51, 0xffff7fff, RZ, 0xc0, !PT ;  /* 0xffff7fff33337812 */ /* 0x000fe200078ec0ff */
[----:B------:R-:W-:-:S03]  /*2d8f0*/  ULDC UR16, c[0x0][0x228] ;  /* 0x00008a0000107ab9 */ /* 0x000fc60000000800 */
[----:B------:R0:W-:Y:S02]  /*2d900*/  STL [R1+0x848], R8 ;  /* 0x0008480801007387 */ /* 0x0001e40000100800 */
[----:B0-----:R-:W-:Y:S01]  /*2d910*/  VIADD R8, R8, UR32 ;  /* 0x0000002008087c36 */ /* 0x001fe20008000000 */
[----:B------:R-:W-:Y:S01]  /*2d920*/  @P0 LOP3.LUT R51, R51, 0x8000, RZ, 0xfc, !PT ;  /* 0x0000800033330812 */ /* 0x000fe200078efcff */
[----:B------:R-:W-:-:S03]  /*2d930*/  ULDC UR32, c[0x0][0x228] ;  /* 0x00008a0000207ab9 */ /* 0x000fc60000000800 */
        /* <DEDUP_REMOVED lines=8> */
[----:B------:R-:W-:Y:S01]  /*2d9c0*/  ULDC.64 UR48, c[0x0][0x228] ;  /* 0x00008a0000307ab9 */ /* 0x000fe20000000a00 */
[----:B------:R-:W-:Y:S01]  /*2d9d0*/  ULDC UR33, c[0x0][0x228] ;  /* 0x00008a0000217ab9 */ /* 0x000fe20000000800 */
[----:B0-----:R-:W-:Y:S01]  /*2d9e0*/  VIADD R8, R8, UR35 ;  /* 0x0000002308087c36 */ /* 0x001fe20008000000 */
[----:B------:R-:W-:-:S04]  /*2d9f0*/  ULDC UR35, c[0x0][0x248] ;  /* 0x0000920000237ab9 */ /* 0x000fc80000000800 */
[----:B------:R0:W-:Y:S01]  /*2da00*/  STL [R1+0x854], R8 ;  /* 0x0008540801007387 */ /* 0x0001e20000100800 */
[----:B------:R-:W-:Y:S01]  /*2da10*/  ISETP.LT.AND P0, PT, R4, UR9, !P0 ;  /* 0x0000000904007c0c */ /* 0x000fe2000c701270 */
[----:B0-----:R-:W-:Y:S01]  /*2da20*/  VIADD R8, R8, UR35 ;  /* 0x0000002308087c36 */ /* 0x001fe20008000000 */
[----:B------:R-:W-:Y:S01]  /*2da30*/  @P1 LOP3.LUT R51, R51, 0x4000, RZ, 0xfc, !PT ;  /* 0x0000400033331812 */ /* 0x000fe200078efcff */
[----:B------:R-:W-:-:S03]  /*2da40*/  ULDC UR35, c[0x0][0x228] ;  /* 0x00008a0000237ab9 */ /* 0x000fc60000000800 */
        /* <DEDUP_REMOVED lines=12> */
[----:B------:R0:W-:Y:S02]  /*2db10*/  STL [R1+0x864], R8 ;  /* 0x0008640801007387 */ /* 0x0001e40000100800 */
[----:B0-----:R-:W-:Y:S01]  /*2db20*/  VIADD R8, R8, UR27 ;  /* 0x0000001b08087c36 */ /* 0x001fe20008000000 */
[----:B------:R-:W-:-:S04]  /*2db30*/  ULDC UR27, c[0x0][0x248] ;  /* 0x00009200001b7ab9 */ /* 0x000fc80000000800 */
[----:B------:R0:W-:Y:S01]  /*2db40*/  STL [R1+0x868], R8 ;  /* 0x0008680801007387 */ /* 0x0001e20000100800 */
[----:B------:R-:W-:Y:S02]  /*2db50*/  ISETP.LT.AND P0, PT, R4, UR24, !P0 ;  /* 0x0000001804007c0c */ /* 0x000fe4000c701270 */
[----:B------:R-:W-:Y:S01]  /*2db60*/  LOP3.LUT R51, R51, 0xfffffbff, RZ, 0xc0, !PT ;  /* 0xfffffbff33337812 */ /* 0x000fe200078ec0ff */
[----:B0-----:R-:W-:-:S05]  /*2db70*/  VIADD R8, R8, UR27 ;  /* 0x0000001b08087c36 */ /* 0x001fca0008000000 */
[----:B------:R0:W-:Y:S01]  /*2db80*/  STL [R1+0x86c], R8 ;  /* 0x00086c0801007387 */ /* 0x0001e20000100800 */
[----:B------:R-:W-:Y:S01]  /*2db90*/  @P1 LOP3.LUT R51, R51, 0x400, RZ, 0xfc, !PT ;  /* 0x0000040033331812 */ /* 0x000fe200078efcff */
[----:B------:R-:W-:Y:S02]  /*2dba0*/  VIADD R2, R3, 0xda ;  /* 0x000000da03027836 */ /* 0x000fe40000000000 */
[----:B0-----:R-:W-:Y:S01]  /*2dbb0*/  VIADD R8, R8, UR25 ;  /* 0x0000001908087c36 */ /* 0x001fe20008000000 */
[----:B------:R-:W-:Y:S01]  /*2dbc0*/  ULDC UR25, c[0x0][0x248] ;  /* 0x0000920000197ab9 */ /* 0x000fe20000000800 */
[----:B------:R-:W-:-:S03]  /*2dbd0*/  LOP3.LUT R51, R51, 0xfffffdff, RZ, 0xc0, !PT ;  /* 0xfffffdff33337812 */ /* 0x000fc600078ec0ff */
        /* <DEDUP_REMOVED lines=8> */
[----:B------:R-:W-:Y:S01]  /*2dc60*/  ULDC.64 UR24, c[0x0][0x228] ;  /* 0x00008a0000187ab9 */ /* 0x000fe20000000a00 */
[----:B------:R-:W-:Y:S01]  /*2dc70*/  ULDC UR7, c[0x0][0x248] ;  /* 0x0000920000077ab9 */ /* 0x000fe20000000800 */
[----:B0-----:R-:W-:Y:S01]  /*2dc80*/  VIADD R8, R8, UR10 ;  /* 0x0000000a08087c36 */ /* 0x001fe20008000000 */
[----:B------:R-:W-:-:S04]  /*2dc90*/  ULDC UR10, c[0x0][0x248] ;  /* 0x00009200000a7ab9 */ /* 0x000fc80000000800 */
[----:B------:R0:W-:Y:S01]  /*2dca0*/  STL [R1+0x878], R8 ;  /* 0x0008780801007387 */ /* 0x0001e20000100800 */
[----:B------:R-:W-:Y:S01]  /*2dcb0*/  ISETP.LT.AND P0, PT, R4, UR17, !P0 ;  /* 0x0000001104007c0c */ /* 0x000fe2000c701270 */
[----:B0-----:R-:W-:-:S05]  /*2dcc0*/  VIADD R8, R8, UR10 ;  /* 0x0000000a08087c36 */ /* 0x001fca0008000000 */
[----:B------:R0:W-:Y:S01]  /*2dcd0*/  STL [R1+0x87c], R8 ;  /* 0x00087c0801007387 */ /* 0x0001e20000100800 */
[----:B------:R-:W-:Y:S01]  /*2dce0*/  @P1 LOP3.LUT R51, R51, 0x40, RZ, 0xfc, !PT ;  /* 0x0000004033331812 */ /* 0x000fe200078efcff */
[----:B0-----:R-:W-:Y:S01]  /*2dcf0*/  VIADD R8, R8, UR8 ;  /* 0x0000000808087c36 */ /* 0x001fe20008000000 */
[----:B------:R-:W-:-:S04]  /*2dd00*/  ULDC UR8, c[0x0][0x248] ;  /* 0x0000920000087ab9 */ /* 0x000fc80000000800 */
[----:B------:R0:W-:Y:S01]  /*2dd10*/  STL [R1+0x880], R8 ;  /* 0x0008800801007387 */ /* 0x0001e20000100800 */
[----:B------:R-:W-:Y:S01]  /*2dd20*/  LOP3.LUT R51, R51, 0xffffffdf, RZ, 0xc0, !PT ;  /* 0xffffffdf33337812 */ /* 0x000fe200078ec0ff */
[----:B0-----:R-:W-:Y:S01]  /*2dd30*/  VIADD R8, R8, UR8 ;  /* 0x0000000808087c36 */ /* 0x001fe20008000000 */
[----:B------:R-:W-:Y:S02]  /*2dd40*/  ULDC UR8, c[0x0][0x248] ;  /* 0x0000920000087ab9 */ /* 0x000fe40000000800 */
[----:B------:R-:W-:Y:S02]  /*2dd50*/  @P0 LOP3.LUT R51, R51, 0x20, RZ, 0xfc, !PT ;  /* 0x0000002033330812 */ /* 0x000fe400078efcff */
[----:B------:R0:W-:Y:S01]  /*2dd60*/  STL [R1+0x884], R8 ;  /* 0x0008840801007387 */ /* 0x0001e20000100800 */
[----:B------:R-:W-:Y:S01]  /*2dd70*/  ISETP.GE.AND P0, PT, R2, UR11, PT ;  /* 0x0000000b02007c0c */ /* 0x000fe2000bf06270 */
[----:B0-----:R-:W-:Y:S01]  /*2dd80*/  VIADD R8, R8, UR8 ;  /* 0x0000000808087c36 */ /* 0x001fe20008000000 */
[----:B------:R-:W-:-:S02]  /*2dd90*/  ULDC UR8, c[0x0][0x248] ;  /* 0x0000920000087ab9 */ /* 0x000fc40000000800 */
[----:B------:R-:W-:Y:S02]  /*2dda0*/  ISETP.LT.AND P1, PT, R5, UR28, !P0 ;  /* 0x0000001c05007c0c */ /* 0x000fe4000c721270 */
[----:B------:R-:W-:Y:S01]  /*2ddb0*/  LOP3.LUT R51, R51, 0xfffffffb, RZ, 0xc0, !PT ;  /* 0xfffffffb33337812 */ /* 0x000fe200078ec0ff */
[----:B------:R0:W-:Y:S01]  /*2ddc0*/  STL [R1+0x888], R8 ;  /* 0x0008880801007387 */ /* 0x0001e20000100800 */
[----:B------:R-:W-:Y:S01]  /*2ddd0*/  VIADD R2, R3, 0xd7 ;  /* 0x000000d703027836 */ /* 0x000fe20000000000 */
[----:B------:R-:W-:Y:S01]  /*2dde0*/  ULDC.64 UR10, c[0x0][0x228] ;  /* 0x00008a00000a7ab9 */ /* 0x000fe20000000a00 */
[----:B0-----:R-:W-:Y:S01]  /*2ddf0*/  VIADD R8, R8, UR8 ;  /* 0x0000000808087c36 */ /* 0x001fe20008000000 */
[----:B------:R-:W-:-:S04]  /*2de00*/  ULDC UR8, c[0x0][0x248] ;  /* 0x0000920000087ab9 */ /* 0x000fc80000000800 */
[----:B------:R0:W-:Y:S02]  /*2de10*/  STL [R1+0x88c], R8 ;  /* 0x00088c0801007387 */ /* 0x0001e40000100800 */
[----:B------:R-:W-:Y:S01]  /*2de20*/  @P1 LOP3.LUT R51, R51, 0x4, RZ, 0xfc, !PT ;  /* 0x0000000433331812 */ /* 0x000fe200078efcff */
[----:B0-----:R-:W-:Y:S01]  /*2de30*/  VIADD R8, R8, UR8 ;  /* 0x0000000808087c36 */ /* 0x001fe20008000000 */
[----:B------:R-:W-:Y:S02]  /*2de40*/  ULDC.64 UR8, c[0x0][0x228] ;  /* 0x00008a0000087ab9 */ /* 0x000fe40000000a00 */
[----:B------:R-:W-:Y:S01]  /*2de50*/  ISETP.LT.AND P0, PT, R4, UR8, !P0 ;  /* 0x0000000804007c0c */ /* 0x000fe2000c701270 */
[----:B------:R-:W-:Y:S01]  /*2de60*/  ULDC UR8, c[0x0][0x248] ;  /* 0x0000920000087ab9 */ /* 0x000fe20000000800 */
[----:B------:R-:W-:-:S11]  /*2de70*/  LOP3.LUT R51, R51, 0xfffffffd, RZ, 0xc0, !PT ;  /* 0xfffffffd33337812 */ /* 0x000fd600078ec0ff */
[----:B------:R-:W-:Y:S02]  /*2de80*/  @P0 LOP3.LUT R51, R51, 0x2, RZ, 0xfc, !PT ;  /* 0x0000000233330812 */ /* 0x000fe400078efcff */
[----:B------:R-:W-:Y:S01]  /*2de90*/  ISETP.GE.AND P0, PT, R2, UR51, PT ;  /* 0x0000003302007c0c */ /* 0x000fe2000bf06270 */
[----:B------:R-:W-:Y:S01]  /*2dea0*/  VIADD R2, R3, 0xd6 ;  /* 0x000000d603027836 */ /* 0x000fe20000000000 */
[----:B------:R-:W-:Y:S01]  /*2deb0*/  LOP3.LUT R51, R51, 0xfffffffe, RZ, 0xc0, !PT ;  /* 0xfffffffe33337812 */ /* 0x000fe200078ec0ff */
[----:B------:R0:W-:Y:S01]  /*2dec0*/  STL [R1+0x890], R8 ;  /* 0x0008900801007387 */ /* 0x0001e20000100800 */
[----:B------:R-:W-:Y:S01]  /*2ded0*/  ISETP.LT.AND P1, PT, R5, UR26, !P0 ;  /* 0x0000001a05007c0c */ /* 0x000fe2000c721270 */
[----:B------:R-:W-:Y:S01]  /*2dee0*/  ULDC.64 UR26, c[0x0][0x228] ;  /* 0x00008a00001a7ab9 */ /* 0x000fe20000000a00 */
[----:B------:R-:W-:Y:S01]  /*2def0*/  ISETP.LT.AND P0, PT, R4, UR10, !P0 ;  /* 0x0000000a04007c0c */ /* 0x000fe2000c701270 */
[----:B------:R-:W-:-:S12]  /*2df00*/  ULDC UR51, c[0x0][0x228] ;  /* 0x00008a0000337ab9 */ /* 0x000fd80000000800 */
[----:B------:R-:W-:Y:S02]  /*2df10*/  @P0 LOP3.LUT R52, R52, 0x80000000, RZ, 0xfc, !PT ;  /* 0x8000000034340812 */ /* 0x000fe400078efcff */
[----:B------:R-:W-:Y:S02]  /*2df20*/  ISETP.GE.AND P0, PT, R2, UR47, PT ;  /* 0x0000002f02007c0c */ /* 0x000fe4000bf06270 */
[----:B------:R-:W-:Y:S02]  /*2df30*/  @P1 LOP3.LUT R51, R51, 0x1, RZ, 0xfc, !PT ;  /* 0x0000000133331812 */ /* 0x000fe400078efcff */
[----:B------:R-:W-:Y:S01]  /*2df40*/  LOP3.LUT R52, R52, 0xbfffffff, RZ, 0xc0, !PT ;  /* 0xbfffffff34347812 */ /* 0x000fe200078ec0ff */
[----:B------:R-:W-:Y:S01]  /*2df50*/  VIADD R2, R3, 0xd5 ;  /* 0x000000d503027836 */ /* 0x000fe20000000000 */
[----:B------:R-:W-:Y:S01]  /*2df60*/  ISETP.LT.AND P1, PT, R5, UR20, !P0 ;  /* 0x0000001405007c0c */ /* 0x000fe2000c721270 */
[----:B0-----:R-:W-:Y:S01]  /*2df70*/  VIADD R8, R8, UR7 ;  /* 0x0000000708087c36 */ /* 0x001fe20008000000 */
[----:B------:R-:W-:Y:S01]  /*2df80*/  ISETP.LT.AND P0, PT, R4, UR24, !P0 ;  /* 0x0000001804007c0c */ /* 0x000fe2000c701270 */
[----:B------:R-:W-:Y:S01]  /*2df90*/  ULDC UR7, c[0x0][0x248] ;  /* 0x0000920000077ab9 */ /* 0x000fe20000000800 */
[----:B------:R-:W-:-:S09]  /*2dfa0*/  ULDC UR47, c[0x0][0x228] ;  /* 0x00008a00002f7ab9 */ /* 0x000fd20000000800 */
[----:B------:R-:W-:-:S04]  /*2dfb0*/  @P1 LOP3.LUT R52, R52, 0x40000000, RZ, 0xfc, !PT ;  /* 0x4000000034341812 */ /* 0x000fc800078efcff */
[----:B------:R-:W-:-:S04]  /*2dfc0*/  LOP3.LUT R52, R52, 0xdfffffff, RZ, 0xc0, !PT ;  /* 0xdfffffff34347812 */ /* 0x000fc800078ec0ff */
[----:B------:R-:W-:Y:S02]  /*2dfd0*/  @P0 LOP3.LUT R52, R52, 0x20000000, RZ, 0xfc, !PT ;  /* 0x2000000034340812 */ /* 0x000fe400078efcff */
[----:B------:R-:W-:Y:S02]  /*2dfe0*/  ISETP.GE.AND P0, PT, R2, UR43, PT ;  /* 0x0000002b02007c0c */ /* 0x000fe4000bf06270 */
[----:B------:R-:W-:Y:S01]  /*2dff0*/  LOP3.LUT R52, R52, 0xefffffff, RZ, 0xc0, !PT ;  /* 0xefffffff34347812 */ /* 0x000fe200078ec0ff */
[----:B------:R-:W-:Y:S01]  /*2e000*/  VIADD R2, R3, 0xd4 ;  /* 0x000000d403027836 */ /* 0x000fe20000000000 */
[----:B------:R-:W-:Y:S01]  /*2e010*/  ISETP.LT.AND P1, PT, R5, UR14, !P0 ;  /* 0x0000000e05007c0c */ /* 0x000fe2000c721270 */
[----:B------:R-:W-:Y:S01]  /*2e020*/  ULDC.64 UR42, c[0x0][0x228] ;  /* 0x00008a00002a7ab9 */ /* 0x000fe20000000a00 */
[----:B------:R-:W-:-:S11]  /*2e030*/  ISETP.LT.AND P0, PT, R4, UR26, !P0 ;  /* 0x0000001a04007c0c */ /* 0x000fd6000c701270 */
        /* <DEDUP_REMOVED lines=9> */
[----:B------:R-:W-:Y:S01]  /*2e0d0*/  ULDC.64 UR44, c[0x0][0x228] ;  /* 0x00008a00002c7ab9 */ /* 0x000fe20000000a00 */
[----:B------:R-:W-:-:S09]  /*2e0e0*/  ULDC UR41, c[0x0][0x228] ;  /* 0x00008a0000297ab9 */ /* 0x000fd20000000800 */
        /* <DEDUP_REMOVED lines=11> */
[----:B------:R-:W-:Y:S01]  /*2e1a0*/  ULDC.64 UR20, c[0x0][0x228] ;  /* 0x00008a0000147ab9 */ /* 0x000fe20000000a00 */
[----:B------:R-:W-:Y:S01]  /*2e1b0*/  ULDC UR39, c[0x0][0x228] ;  /* 0x00008a0000277ab9 */ /* 0x000fe20000000800 */
[----:B0-----:R-:W-:Y:S01]  /*2e1c0*/  VIADD R8, R8, UR7 ;  /* 0x0000000708087c36 */ /* 0x001fe20008000000 */
[----:B------:R-:W-:-:S07]  /*2e1d0*/  ULDC UR7, c[0x0][0x248] ;  /* 0x0000920000077ab9 */ /* 0x000fce0000000800 */
[----:B------:R-:W-:Y:S01]  /*2e1e0*/  @P1 LOP3.LUT R52, R52, 0x1000000, RZ, 0xfc, !PT ;  /* 0x0100000034341812 */ /* 0x000fe200078efcff */
[----:B------:R0:W-:Y:S03]  /*2e1f0*/  STL [R1+0x89c], R8 ;  /* 0x00089c0801007387 */ /* 0x0001e60000100800 */
[----:B------:R-:W-:Y:S01]  /*2e200*/  LOP3.LUT R52, R52, 0xff7fffff, RZ, 0xc0, !PT ;  /* 0xff7fffff34347812 */ /* 0x000fe200078ec0ff */
[----:B0-----:R-:W-:Y:S01]  /*2e210*/  VIADD R8, R8, UR8 ;  /* 0x0000000808087c36 */ /* 0x001fe20008000000 */
[----:B------:R-:W-:-:S04]  /*2e220*/  ULDC UR8, c[0x0][0x248] ;  /* 0x0000920000087ab9 */ /* 0x000fc80000000800 */
[----:B------:R0:W-:Y:S01]  /*2e230*/  STL [R1+0x8a0], R8 ;  /* 0x0008a00801007387 */ /* 0x0001e20000100800 */
[----:B------:R-:W-:Y:S02]  /*2e240*/  @P0 LOP3.LUT R52, R52, 0x800000, RZ, 0xfc, !PT ;  /* 0x0080000034340812 */ /* 0x000fe400078efcff */
[----:B------:R-:W-:Y:S01]  /*2e250*/  ISETP.GE.AND P0, PT, R2, UR31, PT ;  /* 0x0000001f02007c0c */ /* 0x000fe2000bf06270 */
[----:B0-----:R-:W-:-:S03]  /*2e260*/  VIADD R8, R8, UR7 ;  /* 0x0000000708087c36 */ /* 0x001fc60008000000 */
[----:B------:R-:W-:Y:S01]  /*2e270*/  ISETP.LT.AND P1, PT, R5, UR56, !P0 ;  /* 0x0000003805007c0c */ /* 0x000fe2000c721270 */
[----:B------:R-:W-:Y:S01]  /*2e280*/  ULDC UR7, c[0x0][0x248] ;  /* 0x0000920000077ab9 */ /* 0x000fe20000000800 */
[----:B------:R0:W-:Y:S01]  /*2e290*/  STL [R1+0x8a4], R8 ;  /* 0x0008a40801007387 */ /* 0x0001e20000100800 */
[----:B------:R-:W-:Y:S01]  /*2e2a0*/  LOP3.LUT R52, R52, 0xffbfffff, RZ, 0xc0, !PT ;  /* 0xffbfffff34347812 */ /* 0x000fe200078ec0ff */
[----:B------:R-:W-:Y:S01]  /*2e2b0*/  VIADD R2, R3, 0xd1 ;  /* 0x000000d103027836 */ /* 0x000fe20000000000 */
[----:B------:R-:W-:Y:S01]  /*2e2c0*/  ULDC UR56, c[0x0][0x228] ;  /* 0x00008a0000387ab9 */ /* 0x000fe20000000800 */
[----:B0-----:R-:W-:Y:S01]  /*2e2d0*/  VIADD R8, R8, UR8 ;  /* 0x0000000808087c36 */ /* 0x001fe20008000000 */
[----:B------:R-:W-:-:S04]  /*2e2e0*/  ULDC UR8, c[0x0][0x248] ;  /* 0x0000920000087ab9 */ /* 0x000fc80000000800 */
[----:B------:R0:W-:Y:S01]  /*2e2f0*/  STL [R1+0x8a8], R8 ;  /* 0x0008a80801007387 */ /* 0x0001e20000100800 */
[----:B------:R-:W-:Y:S01]  /*2e300*/  ISETP.LT.AND P0, PT, R4, UR20, !P0 ;  /* 0x0000001404007c0c */ /* 0x000fe2000c701270 */
        /* <DEDUP_REMOVED lines=8> */
[----:B------:R-:W-:Y:S02]  /*2e390*/  @P0 LOP3.LUT R52, R52, 0x200000, RZ, 0xfc, !PT ;  /* 0x0020000034340812 */ /* 0x000fe400078efcff */
[----:B------:R-:W-:Y:S01]  /*2e3a0*/  ISETP.GE.AND P0, PT, R2, UR9, PT ;  /* 0x0000000902007c0c */ /* 0x000fe2000bf06270 */
[----:B0-----:R-:W-:Y:S01]  /*2e3b0*/  VIADD R8, R8, UR7 ;  /* 0x0000000708087c36 */ /* 0x001fe20008000000 */
[----:B------:R-:W-:-:S04]  /*2e3c0*/  ULDC UR7, c[0x0][0x248] ;  /* 0x0000920000077ab9 */ /* 0x000fc80000000800 */
[----:B------:R0:W-:Y:S01]  /*2e3d0*/  STL [R1+0x8b4], R8 ;  /* 0x0008b40801007387 */ /* 0x0001e20000100800 */
[----:B------:R-:W-:Y:S02]  /*2e3e0*/  ISETP.LT.AND P1, PT, R5, UR55, !P0 ;  /* 0x0000003705007c0c */ /* 0x000fe4000c721270 */
[----:B------:R-:W-:Y:S01]  /*2e3f0*/  LOP3.LUT R52, R52, 0xffefffff, RZ, 0xc0, !PT ;  /* 0xffefffff34347812 */ /* 0x000fe200078ec0ff */
[----:B------:R-:W-:Y:S02]  /*2e400*/  VIADD R2, R3, 0xd0 ;  /* 0x000000d003027836 */ /* 0x000fe40000000000 */
[----:B0-----:R-:W-:Y:S01]  /*2e410*/  VIADD R8, R8, UR8 ;  /* 0x0000000808087c36 */ /* 0x001fe20008000000 */
[----:B------:R-:W-:Y:S01]  /*2e420*/  ULDC UR8, c[0x0][0x248] ;  /* 0x0000920000087ab9 */ /* 0x000fe20000000800 */
[----:B------:R-:W-:-:S03]  /*2e430*/  ULDC UR55, c[0x0][0x228] ;  /* 0x00008a0000377ab9 */ /* 0x000fc60000000800 */
[----:B------:R0:W-:Y:S01]  /*2e440*/  STL [R1+0x8b8], R8 ;  /* 0x0008b80801007387 */ /* 0x0001e20000100800 */
[----:B------:R-:W-:Y:S01]  /*2e450*/  ISETP.LT.AND P0, PT, R4, UR48, !P0 ;  /* 0x0000003004007c0c */ /* 0x000fe2000c701270 */
[----:B------:R-:W-:Y:S01]  /*2e460*/  ULDC UR48, c[0x0][0x228] ;  /* 0x00008a0000307ab9 */ /* 0x000fe20000000800 */
[----:B0-----:R-:W-:Y:S01]  /*2e470*/  VIADD R8, R8, UR7 ;  /* 0x0000000708087c36 */ /* 0x001fe20008000000 */
[----:B------:R-:W-:-:S04]  /*2e480*/  ULDC UR7, c[0x0][0x248] ;  /* 0x0000920000077ab9 */ /* 0x000fc80000000800 */
[----:B------:R0:W-:Y:S01]  /*2e490*/  STL [R1+0x8bc], R8 ;  /* 0x0008bc0801007387 */ /* 0x0001e20000100800 */
[----:B------:R-:W-:Y:S01]  /*2e4a0*/  @P1 LOP3.LUT R52, R52, 0x100000, RZ, 0xfc, !PT ;  /* 0x0010000034341812 */ /* 0x000fe200078efcff */
        /* <DEDUP_REMOVED lines=9> */
[----:B0-----:R-:W-:-:S03]  /*2e540*/  VIADD R8, R8, UR8 ;  /* 0x0000000808087c36 */ /* 0x001fc60008000000 */
[----:B------:R-:W-:Y:S01]  /*2e550*/  ISETP.LT.AND P1, PT, R5, UR55, !P0 ;  /* 0x0000003705007c0c */ /* 0x000fe2000c721270 */
[----:B------:R-:W-:Y:S01]  /*2e560*/  ULDC UR8, c[0x0][0x248] ;  /* 0x0000920000087ab9 */ /* 0x000fe20000000800 */
[----:B------:R-:W-:Y:S01]  /*2e570*/  LOP3.LUT R52, R52, 0xfffbffff, RZ, 0xc0, !PT ;  /* 0xfffbffff34347812 */ /* 0x000fe200078ec0ff */
[----:B------:R-:W-:Y:S01]  /*2e580*/  VIADD R2, R3, 0xcf ;  /* 0x000000cf03027836 */ /* 0x000fe20000000000 */
[----:B------:R0:W-:Y:S01]  /*2e590*/  STL [R1+0x8c8], R8 ;  /* 0x0008c80801007387 */ /* 0x0001e20000100800 */
[----:B------:R-:W-:Y:S01]  /*2e5a0*/  ULDC UR55, c[0x0][0x228] ;  /* 0x00008a0000377ab9 */ /* 0x000fe20000000800 */
[----:B------:R-:W-:Y:S01]  /*2e5b0*/  ULDC.64 UR10, c[0x0][0x228] ;  /* 0x00008a00000a7ab9 */ /* 0x000fe20000000a00 */
[----:B0-----:R-:W-:-:S06]  /*2e5c0*/  VIADD R8, R8, UR7 ;  /* 0x0000000708087c36 */ /* 0x001fcc0008000000 */
[----:B------:R-:W-:Y:S01]  /*2e5d0*/  @P1 LOP3.LUT R52, R52, 0x40000, RZ, 0xfc, !PT ;  /* 0x0004000034341812 */ /* 0x000fe200078efcff */
[----:B------:R-:W-:Y:S01]  /*2e5e0*/  ULDC UR7, c[0x0][0x248] ;  /* 0x0000920000077ab9 */ /* 0x000fe20000000800 */
[----:B------:R0:W-:Y:S02]  /*2e5f0*/  STL [R1+0x8cc], R8 ;  /* 0x0008cc0801007387 */ /* 0x0001e40000100800 */
[----:B0-----:R-:W-:Y:S01]  /*2e600*/  VIADD R8, R8, UR8 ;  /* 0x0000000808087c36 */ /* 0x001fe20008000000 */
[----:B------:R-:W-:Y:S02]  /*2e610*/  ULDC.64 UR8, c[0x0][0x228] ;  /* 0x00008a0000087ab9 */ /* 0x000fe40000000a00 */
[----:B------:R-:W-:Y:S01]  /*2e620*/  ISETP.LT.AND P0, PT, R4, UR8, !P0 ;  /* 0x0000000804007c0c */ /* 0x000fe2000c701270 */
[----:B------:R-:W-:Y:S01]  /*2e630*/  ULDC UR8, c[0x0][0x248] ;  /* 0x0000920000087ab9 */ /* 0x000fe20000000800 */
[----:B------:R-:W-:-:S11]  /*2e640*/  LOP3.LUT R52, R52, 0xfffdffff, RZ, 0xc0, !PT ;  /* 0xfffdffff34347812 */ /* 0x000fd600078ec0ff */
[----:B------:R-:W-:Y:S02]  /*2e650*/  @P0 LOP3.LUT R52, R52, 0x20000, RZ, 0xfc, !PT ;  /* 0x0002000034340812 */ /* 0x000fe400078efcff */
[----:B------:R-:W-:Y:S02]  /*2e660*/  ISETP.GE.AND P0, PT, R2, UR25, PT ;  /* 0x0000001902007c0c */ /* 0x000fe4000bf06270 */
[----:B------:R-:W-:Y:S01]  /*2e670*/  LOP3.LUT R52, R52, 0xfffeffff, RZ, 0xc0, !PT ;  /* 0xfffeffff34347812 */ /* 0x000fe200078ec0ff */
[----:B------:R-:W-:Y:S01]  /*2e680*/  VIADD R2, R3, 0xce ;  /* 0x000000ce03027836 */ /* 0x000fe20000000000 */
[----:B------:R-:W-:Y:S01]  /*2e690*/  ISETP.LT.AND P1, PT, R5, UR55, !P0 ;  /* 0x0000003705007c0c */ /* 0x000fe2000c721270 */
[----:B------:R-:W-:Y:S01]  /*2e6a0*/  ULDC UR55, c[0x0][0x228] ;  /* 0x00008a0000377ab9 */ /* 0x000fe20000000800 */
[----:B------:R-:W-:Y:S01]  /*2e6b0*/  ISETP.LT.AND P0, PT, R4, UR10, !P0 ;  /* 0x0000000a04007c0c */ /* 0x000fe2000c701270 */
[----:B------:R-:W-:-:S10]  /*2e6c0*/  ULDC.64 UR24, c[0x0][0x228] ;  /* 0x00008a0000187ab9 */ /* 0x000fd40000000a00 */
[----:B------:R-:W-:-:S04]  /*2e6d0*/  @P1 LOP3.LUT R52, R52, 0x10000, RZ, 0xfc, !PT ;  /* 0x0001000034341812 */ /* 0x000fc800078efcff */
[----:B------:R-:W-:-:S04]  /*2e6e0*/  LOP3.LUT R52, R52, 0xffff7fff, RZ, 0xc0, !PT ;  /* 0xffff7fff34347812 */ /* 0x000fc800078ec0ff */
        /* <DEDUP_REMOVED lines=24> */
[----:B------:R-:W-:Y:S01]  /*2e870*/  LOP3.LUT R52, R52, 0xfffffbff, RZ, 0xc0, !PT ;  /* 0xfffffbff34347812 */ /* 0x000fe200078ec0ff */
[----:B------:R-:W-:Y:S01]  /*2e880*/  ULDC UR7, c[0x0][0x248] ;  /* 0x0000920000077ab9 */ /* 0x000fe20000000800 */
[----:B------:R-:W-:Y:S01]  /*2e890*/  ISETP.LT.AND P1, PT, R5, UR5, !P0 ;  /* 0x0000000505007c0c */ /* 0x000fe2000c721270 */
[----:B------:R-:W-:Y:S01]  /*2e8a0*/  VIADD R2, R3, 0xcb ;  /* 0x000000cb03027836 */ /* 0x000fe20000000000 */
[----:B------:R-:W-:Y:S01]  /*2e8b0*/  ISETP.LT.AND P0, PT, R4, UR42, !P0 ;  /* 0x0000002a04007c0c */ /* 0x000fe2000c701270 */
[----:B------:R0:W-:Y:S01]  /*2e8c0*/  STL [R1+0x8d4], R8 ;  /* 0x0008d40801007387 */ /* 0x0001e20000100800 */
[----:B------:R-:W-:Y:S01]  /*2e8d0*/  ULDC.64 UR44, c[0x0][0x228] ;  /* 0x00008a00002c7ab9 */ /* 0x000fe20000000a00 */
[----:B------:R-:W-:Y:S01]  /*2e8e0*/  ULDC UR5, c[0x0][0x248] ;  /* 0x0000920000057ab9 */ /* 0x000fe20000000800 */
[----:B------:R-:W-:Y:S01]  /*2e8f0*/  ULDC UR42, c[0x0][0x228] ;  /* 0x00008a00002a7ab9 */ /* 0x000fe20000000800 */
[----:B0-----:R-:W-:-:S06]  /*2e900*/  VIADD R8, R8, UR8 ;  /* 0x0000000808087c36 */ /* 0x001fcc0008000000 */
[----:B------:R-:W-:Y:S01]  /*2e910*/  @P1 LOP3.LUT R52, R52, 0x400, RZ, 0xfc, !PT ;  /* 0x0000040034341812 */ /* 0x000fe200078efcff */
[----:B------:R-:W-:Y:S01]  /*2e920*/  ULDC UR8, c[0x0][0x248] ;  /* 0x0000920000087ab9 */ /* 0x000fe20000000800 */
[----:B------:R0:W-:Y:S02]  /*2e930*/  STL [R1+0x8d8], R8 ;  /* 0x0008d80801007387 */ /* 0x0001e40000100800 */
[----:B------:R-:W-:-:S04]  /*2e940*/  LOP3.LUT R52, R52, 0xfffffdff, RZ, 0xc0, !PT ;  /* 0xfffffdff34347812 */ /* 0x000fc800078ec0ff */
        /* <DEDUP_REMOVED lines=8> */
[----:B------:R-:W-:Y:S01]  /*2e9d0*/  ULDC.64 UR20, c[0x0][0x228] ;  /* 0x00008a0000147ab9 */ /* 0x000fe20000000a00 */
[----:B0-----:R-:W-:Y:S01]  /*2e9e0*/  VIADD R8, R8, UR8 ;  /* 0x0000000808087c36 */ /* 0x001fe20008000000 */
[----:B------:R-:W-:Y:S01]  /*2e9f0*/  ULDC UR8, c[0x0][0x248] ;  /* 0x0000920000087ab9 */ /* 0x000fe20000000800 */
[----:B------:R-:W-:-:S03]  /*2ea00*/  ULDC.64 UR18, c[0x0][0x228] ;  /* 0x00008a0000127ab9 */ /* 0x000fc60000000a00 */
[----:B------:R0:W-:Y:S01]  /*2ea10*/  STL [R1+0x8e0], R8 ;  /* 0x0008e00801007387 */ /* 0x0001e20000100800 */
[----:B------:R-:W-:Y:S01]  /*2ea20*/  ISETP.LT.AND P0, PT, R4, UR44, !P0 ;  /* 0x0000002c04007c0c */ /* 0x000fe2000c701270 */
        /* <DEDUP_REMOVED lines=19> */
[----:B0-----:R-:W-:-:S05]  /*2eb60*/  VIADD R8, R8, UR8 ;  /* 0x0000000808087c36 */ /* 0x001fca0008000000 */
[----:B------:R0:W-:Y:S01]  /*2eb70*/  STL [R1+0x8f0], R8 ;  /* 0x0008f00801007387 */ /* 0x0001e20000100800 */
[----:B------:R-:W-:Y:S01]  /*2eb80*/  ISETP.LT.AND P0, PT, R4, UR18, !P0 ;  /* 0x0000001204007c0c */ /* 0x000fe2000c701270 */
        /* <DEDUP_REMOVED lines=18> */
[----:B------:R-:W-:Y:S01]  /*2ecb0*/  ULDC.64 UR8, c[0x0][0x228] ;  /* 0x00008a0000087ab9 */ /* 0x000fe20000000a00 */
        /* <DEDUP_REMOVED lines=15> */
[----:B------:R-:W-:Y:S01]  /*2edb0*/  ULDC.64 UR10, c[0x0][0x228] ;  /* 0x00008a00000a7ab9 */ /* 0x000fe20000000a00 */
[----:B------:R-:W-:Y:S01]  /*2edc0*/  ISETP.LT.AND P0, PT, R4, UR8, !P0 ;  /* 0x0000000804007c0c */ /* 0x000fe2000c701270 */
[----:B------:R-:W-:Y:S01]  /*2edd0*/  ULDC.64 UR22, c[0x0][0x228] ;  /* 0x00008a0000167ab9 */ /* 0x000fe20000000a00 */
[----:B------:R0:W-:Y:S01]  /*2ede0*/  STL [R1+0x908], R8 ;  /* 0x0009080801007387 */ /* 0x0001e20000100800 */
[----:B------:R-:W-:-:S08]  /*2edf0*/  ULDC UR8, c[0x0][0x248] ;  /* 0x0000920000087ab9 */ /* 0x000fd00000000800 */
[----:B------:R-:W-:-:S04]  /*2ee00*/  @P1 LOP3.LUT R52, R52, 0x4, RZ, 0xfc, !PT ;  /* 0x0000000434341812 */ /* 0x000fc800078efcff */
[----:B------:R-:W-:-:S04]  /*2ee10*/  LOP3.LUT R52, R52, 0xfffffffd, RZ, 0xc0, !PT ;  /* 0xfffffffd34347812 */ /* 0x000fc800078ec0ff */
[----:B------:R-:W-:Y:S02]  /*2ee20*/  @P0 LOP3.LUT R52, R52, 0x2, RZ, 0xfc, !PT ;  /* 0x0000000234340812 */ /* 0x000fe400078efcff */
[----:B------:R-:W-:Y:S01]  /*2ee30*/  ISETP.GE.AND P0, PT, R2, UR25, PT ;  /* 0x0000001902007c0c */ /* 0x000fe2000bf06270 */
[----:B------:R-:W-:Y:S01]  /*2ee40*/  VIADD R2, R3, 0xc6 ;  /* 0x000000c603027836 */ /* 0x000fe20000000000 */
[----:B------:R-:W-:Y:S01]  /*2ee50*/  LOP3.LUT R52, R52, 0xfffffffe, RZ, 0xc0, !PT ;  /* 0xfffffffe34347812 */ /* 0x000fe200078ec0ff */
[----:B0-----:R-:W-:Y:S01]  /*2ee60*/  VIADD R8, R8, UR5 ;  /* 0x0000000508087c36 */ /* 0x001fe20008000000 */
[----:B------:R-:W-:Y:S01]  /*2ee70*/  ISETP.LT.AND P1, PT, R5, UR30, !P0 ;  /* 0x0000001e05007c0c */ /* 0x000fe2000c721270 */
[----:B------:R-:W-:Y:S01]  /*2ee80*/  ULDC UR5, c[0x0][0x248] ;  /* 0x0000920000057ab9 */ /* 0x000fe20000000800 */
[----:B------:R-:W-:Y:S01]  /*2ee90*/  ISETP.LT.AND P0, PT, R4, UR10, !P0 ;  /* 0x0000000a04007c0c */ /* 0x000fe2000c701270 */
[----:B------:R-:W-:Y:S01]  /*2eea0*/  ULDC.64 UR24, c[0x0][0x228] ;  /* 0x00008a0000187ab9 */ /* 0x000fe20000000a00 */
[----:B------:R0:W-:Y:S01]  /*2eeb0*/  STL [R1+0x90c], R8 ;  /* 0x00090c0801007387 */ /* 0x0001e20000100800 */
[----:B------:R-:W-:Y:S01]  /*2eec0*/  ULDC UR10, c[0x0][0x248] ;  /* 0x00009200000a7ab9 */ /* 0x000fe20000000800 */
[----:B------:R-:W-:-:S09]  /*2eed0*/  ULDC.64 UR30, c[0x0][0x228] ;  /* 0x00008a00001e7ab9 */ /* 0x000fd20000000a00 */
        /* <DEDUP_REMOVED lines=9> */
[----:B------:R-:W-:Y:S01]  /*2ef70*/  ULDC UR12, c[0x0][0x248] ;  /* 0x00009200000c7ab9 */ /* 0x000fe20000000800 */
[----:B------:R-:W-:Y:S01]  /*2ef80*/  ULDC.64 UR26, c[0x0][0x228] ;  /* 0x00008a00001a7ab9 */ /* 0x000fe20000000a00 */
[----:B------:R-:W-:-:S07]  /*2ef90*/  ULDC.64 UR28, c[0x0][0x228] ;  /* 0x00008a00001c7ab9 */ /* 0x000fce0000000a00 */
        /* <DEDUP_REMOVED lines=8> */
[----:B------:R-:W-:Y:S01]  /*2f020*/  ISETP.LT.AND P0, PT, R4, UR20, !P0 ;  /* 0x0000001404007c0c */ /* 0x000fe2000c701270 */
[----:B------:R0:W-:Y:S01]  /*2f030*/  STL [R1+0x914], R8 ;  /* 0x0009140801007387 */ /* 0x0001e20000100800 */
        /* <DEDUP_REMOVED lines=22> */
[----:B------:R-:W-:-:S10]  /*2f1a0*/  ULDC.64 UR18, c[0x0][0x228] ;  /* 0x00008a0000127ab9 */ /* 0x000fd40000000a00 */
        /* <DEDUP_REMOVED lines=9> */
[----:B------:R0:W-:Y:S01]  /*2f240*/  STL [R1+0x91c], R8 ;  /* 0x00091c0801007387 */ /* 0x0001e20000100800 */
[----:B------:R-:W-:Y:S01]  /*2f250*/  ISETP.LT.AND P0, PT, R4, UR18, !P0 ;  /* 0x0000001204007c0c */ /* 0x000fe2000c701270 */
[----:B------:R-:W-:Y:S01]  /*2f260*/  ULDC.64 UR32, c[0x0][0x228] ;  /* 0x00008a0000207ab9 */ /* 0x000fe20000000a00 */
[----:B------:R-:W-:Y:S01]  /*2f270*/  ULDC UR18, c[0x0][0x248] ;  /* 0x0000920000127ab9 */ /* 0x000fe20000000800 */
[----:B------:R-:W-:Y:S01]  /*2f280*/  ULDC UR7, c[0x0][0x228] ;  /* 0x00008a0000077ab9 */ /* 0x000fe20000000800 */
[----:B0-----:R-:W-:-:S06]  /*2f290*/  VIADD R8, R8, UR5 ;  /* 0x0000000508087c36 */ /* 0x001fcc0008000000 */
        /* <DEDUP_REMOVED lines=16> */
[----:B------:R-:W-:Y:S01]  /*2f3a0*/  ULDC.64 UR14, c[0x0][0x228] ;  /* 0x00008a00000e7ab9 */ /* 0x000fe20000000a00 */
[----:B------:R-:W-:Y:S01]  /*2f3b0*/  ULDC UR9, c[0x0][0x228] ;  /* 0x00008a0000097ab9 */ /* 0x000fe20000000800 */
[----:B0-----:R-:W-:-:S05]  /*2f3c0*/  VIADD R8, R8, UR5 ;  /* 0x0000000508087c36 */ /* 0x001fca0008000000 */
[----:B------:R-:W-:Y:S01]  /*2f3d0*/  @P1 LOP3.LUT R53, R53, 0x100000, RZ, 0xfc, !PT ;  /* 0x0010000035351812 */ /* 0x000fe200078efcff */
[----:B------:R-:W-:Y:S01]  /*2f3e0*/  ULDC UR5, c[0x0][0x228] ;  /* 0x00008a0000057ab9 */ /* 0x000fe20000000800 */
        /* <DEDUP_REMOVED lines=17> */
[----:B0-----:R-:W-:Y:S01]  /*2f500*/  VIADD R8, R8, UR8 ;  /* 0x0000000808087c36 */ /* 0x001fe20008000000 */
[----:B------:R-:W-:Y:S01]  /*2f510*/  ISETP.LT.AND P0, PT, R4, UR14, !P0 ;  /* 0x0000000e04007c0c */ /* 0x000fe2000c701270 */
[----:B------:R-:W-:Y:S01]  /*2f520*/  ULDC UR14, c[0x0][0x248] ;  /* 0x00009200000e7ab9 */ /* 0x000fe20000000800 */
[----:B------:R-:W-:-:S02]  /*2f530*/  ULDC UR8, c[0x0][0x228] ;  /* 0x00008a0000087ab9 */ /* 0x000fc40000000800 */
[----:B------:R0:W-:Y:S02]  /*2f540*/  STL [R1+0x93c], R8 ;  /* 0x00093c0801007387 */ /* 0x0001e40000100800 */
        /* <DEDUP_REMOVED lines=17> */
[----:B------:R-:W-:Y:S01]  /*2f660*/  ISETP.LT.AND P0, PT, R4, UR26, !P0 ;  /* 0x0000001a04007c0c */ /* 0x000fe2000c701270 */
[----:B------:R-:W-:Y:S01]  /*2f670*/  ULDC UR12, c[0x0][0x248] ;  /* 0x00009200000c7ab9 */ /* 0x000fe20000000800 */
[----:B------:R-:W-:Y:S02]  /*2f680*/  ULDC.64 UR34, c[0x0][0x228] ;  /* 0x00008a0000227ab9 */ /* 0x000fe40000000a00 */
        /* <DEDUP_REMOVED lines=18> */
[----:B------:R-:W-:Y:S01]  /*2f7b0*/  ULDC UR40, c[0x0][0x228] ;  /* 0x00008a0000287ab9 */ /* 0x000fe20000000800 */
[----:B0-----:R-:W-:Y:S01]  /*2f7c0*/  VIADD R8, R8, UR11 ;  /* 0x0000000b08087c36 */ /* 0x001fe20008000000 */
[----:B------:R-:W-:-:S04]  /*2f7d0*/  ULDC UR11, c[0x0][0x228] ;  /* 0x00008a00000b7ab9 */ /* 0x000fc80000000800 */
[----:B------:R0:W-:Y:S02]  /*2f7e0*/  STL [R1+0x95c], R8 ;  /* 0x00095c0801007387 */ /* 0x0001e40000100800 */
[----:B0-----:R-:W-:Y:S01]  /*2f7f0*/  VIADD R8, R8, UR12 ;  /* 0x0000000c08087c36 */ /* 0x001fe20008000000 */
[----:B------:R-:W-:-:S04]  /*2f800*/  ULDC UR12, c[0x0][0x248] ;  /* 0x00009200000c7ab9 */ /* 0x000fc80000000800 */
[----:B------:R0:W-:Y:S01]  /*2f810*/  STL [R1+0x960], R8 ;  /* 0x0009600801007387 */ /* 0x0001e20000100800 */
[----:B------:R-:W-:Y:S01]  /*2f820*/  @P1 LOP3.LUT R53, R53, 0x4000, RZ, 0xfc, !PT ;  /* 0x0000400035351812 */ /* 0x000fe200078efcff */
[----:B0-----:R-:W-:Y:S01]  /*2f830*/  VIADD R8, R8, UR12 ;  /* 0x0000000c08087c36 */ /* 0x001fe20008000000 */
[----:B------:R-:W-:Y:S02]  /*2f840*/  ULDC.64 UR12, c[0x0][0x228] ;  /* 0x00008a00000c7ab9 */ /* 0x000fe40000000a00 */
[----:B------:R-:W-:Y:S01]  /*2f850*/  ISETP.LT.AND P0, PT, R4, UR12, !P0 ;  /* 0x0000000c04007c0c */ /* 0x000fe2000c701270 */
[----:B------:R-:W-:Y:S01]  /*2f860*/  ULDC UR12, c[0x0][0x228] ;  /* 0x00008a00000c7ab9 */ /* 0x000fe20000000800 */
[----:B------:R-:W-:-:S11]  /*2f870*/  LOP3.LUT R53, R53, 0xffffdfff, RZ, 0xc0, !PT ;  /* 0xffffdfff35357812 */ /* 0x000fd600078ec0ff */
[----:B------:R-:W-:Y:S02]  /*2f880*/  @P0 LOP3.LUT R53, R53, 0x2000, RZ, 0xfc, !PT ;  /* 0x0000200035350812 */ /* 0x000fe400078efcff */
[----:B------:R-:W-:-:S04]  /*2f890*/  ISETP.GE.AND P0, PT, R2, UR17, PT ;  /* 0x0000001102007c0c */ /* 0x000fc8000bf06270 */
[----:B------:R-:W-:Y:S02]  /*2f8a0*/  ISETP.LT.AND P1, PT, R5, UR37, !P0 ;  /* 0x0000002505007c0c */ /* 0x000fe4000c721270 */
[----:B------:R-:W-:Y:S01]  /*2f8b0*/  LOP3.LUT R53, R53, 0xffffefff, RZ, 0xc0, !PT ;  /* 0xffffefff35357812 */ /* 0x000fe200078ec0ff */
[----:B------:R0:W-:Y:S01]  /*2f8c0*/  STL [R1+0x964], R8 ;  /* 0x0009640801007387 */ /* 0x0001e20000100800 */
[----:B------:R-:W-:Y:S01]  /*2f8d0*/  ISETP.LT.AND P0, PT, R4, UR20, !P0 ;  /* 0x0000001404007c0c */ /* 0x000fe2000c701270 */
[----:B------:R-:W-:Y:S01]  /*2f8e0*/  VIADD R2, R3, 0xbc ;  /* 0x000000bc03027836 */ /* 0x000fe20000000000 */
[----:B------:R-:W-:Y:S01]  /*2f8f0*/  ULDC UR20, c[0x0][0x248] ;  /* 0x0000920000147ab9 */ /* 0x000fe20000000800 */
[----:B------:R-:W-:Y:S01]  /*2f900*/  ULDC.64 UR36, c[0x0][0x228] ;  /* 0x00008a0000247ab9 */ /* 0x000fe20000000a00 */
[----:B0-----:R-:W-:-:S05]  /*2f910*/  VIADD R8, R8, UR14 ;  /* 0x0000000e08087c36 */ /* 0x001fca0008000000 */
[----:B------:R-:W-:Y:S01]  /*2f920*/  @P1 LOP3.LUT R53, R53, 0x1000, RZ, 0xfc, !PT ;  /* 0x0000100035351812 */ /* 0x000fe200078efcff */
[----:B------:R-:W-:-:S03]  /*2f930*/  ULDC UR14, c[0x0][0x248] ;  /* 0x00009200000e7ab9 */ /* 0x000fc60000000800 */
[----:B------:R-:W-:Y:S01]  /*2f940*/  LOP3.LUT R53, R53, 0xfffff7ff, RZ, 0xc0, !PT ;  /* 0xfffff7ff35357812 */ /* 0x000fe200078ec0ff */
[----:B------:R0:W-:Y:S03]  /*2f950*/  STL [R1+0x968], R8 ;  /* 0x0009680801007387 */ /* 0x0001e60000100800 */
        /* <DEDUP_REMOVED lines=37> */
[----:B0-----:R-:W-:Y:S01]  /*2fbb0*/  VIADD R8, R8, UR18 ;  /* 0x0000001208087c36 */ /* 0x001fe20008000000 */
        /* <DEDUP_REMOVED lines=29> */
[----:B------:R-:W-:Y:S01]  /*2fd90*/  ISETP.GE.AND P0, PT, R2, UR13, PT ;  /* 0x0000000d02007c0c */ /* 0x000fe2000bf06270 */
[----:B------:R-:W-:Y:S01]  /*2fda0*/  VIADD R2, R3, 0xb6 ;  /* 0x000000b603027836 */ /* 0x000fe20000000000 */
[----:B------:R-:W-:Y:S01]  /*2fdb0*/  LOP3.LUT R53, R53, 0xfffffffe, RZ, 0xc0, !PT ;  /* 0xfffffffe35357812 */ /* 0x000fe200078ec0ff */
[----:B------:R0:W-:Y:S01]  /*2fdc0*/  STL [R1+0x97c], R8 ;  /* 0x00097c0801007387 */ /* 0x0001e20000100800 */
[----:B------:R-:W-:Y:S01]  /*2fdd0*/  ISETP.LT.AND P1, PT, R5, UR54, !P0 ;  /* 0x0000003605007c0c */ /* 0x000fe2000c721270 */
[----:B------:R-:W-:Y:S01]  /*2fde0*/  ULDC UR13, c[0x0][0x228] ;  /* 0x00008a00000d7ab9 */ /* 0x000fe20000000800 */
        /* <DEDUP_REMOVED lines=22> */
[----:B0-----:R-:W-:Y:S01]  /*2ff50*/  VIADD R8, R8, UR19 ;  /* 0x0000001308087c36 */ /* 0x001fe20008000000 */
[----:B------:R-:W-:Y:S01]  /*2ff60*/  ISETP.LT.AND P0, PT, R4, UR34, !P0 ;  /* 0x0000002204007c0c */ /* 0x000fe2000c701270 */
[----:B------:R-:W-:Y:S01]  /*2ff70*/  ULDC UR19, c[0x0][0x228] ;  /* 0x00008a0000137ab9 */ /* 0x000fe20000000800 */
[----:B------:R-:W-:-:S02]  /*2ff80*/  ULDC UR57, c[0x0][0x228] ;  /* 0x00008a0000397ab9 */ /* 0x000fc40000000800 */
[----:B------:R0:W-:Y:S06]  /*2ff90*/  STL [R1+0x984], R8 ;  /* 0x0009840801007387 */ /* 0x0001ec0000100800 */
        /* <DEDUP_REMOVED lines=63> */
[----:B------:R-:W-:Y:S02]  /*30390*/  ULDC UR48, c[0x0][0x228] ;  /* 0x00008a0000307ab9 */ /* 0x000fe40000000800 */
[----:B------:R0:W-:Y:S02]  /*303a0*/  STL [R1+0x9b4], R8 ;  /* 0x0009b40801007387 */ /* 0x0001e40000100800 */
        /* <DEDUP_REMOVED lines=68> */
[----:B------:R-:W-:-:S09]  /*307f0*/  ULDC.64 UR36, c[0x0][0x228] ;  /* 0x00008a0000247ab9 */ /* 0x000fd20000000a00 */
[----:B------:R-:W-:Y:S01]  /*30800*/  @P1 LOP3.LUT R54, R54, 0x1000, RZ, 0xfc, !PT ;  /* 0x0000100036361812 */ /* 0x000fe200078efcff */
[----:B0-----:R-:W-:Y:S01]  /*30810*/  VIADD R8, R8, UR23 ;  /* 0x0000001708087c36 */ /* 0x001fe20008000000 */
[----:B------:R-:W-:Y:S02]  /*30820*/  ULDC UR23, c[0x0][0x248] ;  /* 0x0000920000177ab9 */ /* 0x000fe40000000800 */
        /* <DEDUP_REMOVED lines=8> */
[----:B------:R-:W-:Y:S01]  /*308b0*/  ULDC.64 UR38, c[0x0][0x228] ;  /* 0x00008a0000267ab9 */ /* 0x000fe20000000a00 */
[----:B0-----:R-:W-:Y:S01]  /*308c0*/  VIADD R8, R8, UR24 ;  /* 0x0000001808087c36 */ /* 0x001fe20008000000 */
[----:B------:R-:W-:Y:S01]  /*308d0*/  ISETP.LT.AND P0, PT, R4, UR36, !P0 ;  /* 0x0000002404007c0c */ /* 0x000fe2000c701270 */
[----:B------:R-:W-:-:S03]  /*308e0*/  ULDC UR24, c[0x0][0x248] ;  /* 0x0000920000187ab9 */ /* 0x000fc60000000800 */
[----:B------:R0:W-:Y:S05]  /*308f0*/  STL [R1+0x9d4], R8 ;  /* 0x0009d40801007387 */ /* 0x0001ea0000100800 */
[----:B------:R-:W-:Y:S01]  /*30900*/  @P1 LOP3.LUT R54, R54, 0x400, RZ, 0xfc, !PT ;  /* 0x0000040036361812 */ /* 0x000fe200078efcff */
        /* <DEDUP_REMOVED lines=83> */
[----:B------:R-:W-:Y:S01]  /*30e40*/  ISETP.GE.AND P0, PT, R2, UR33, PT ;  /* 0x0000002102007c0c */ /* 0x000fe2000bf06270 */
[----:B------:R-:W-:Y:S01]  /*30e50*/  VIADD R2, R3, 0xa6 ;  /* 0x000000a603027836 */ /* 0x000fe20000000000 */
[----:B------:R-:W-:Y:S01]  /*30e60*/  LOP3.LUT R54, R54, 0xfffffffe, RZ, 0xc0, !PT ;  /* 0xfffffffe36367812 */ /* 0x000fe200078ec0ff */
[----:B------:R-:W-:Y:S01]  /*30e70*/  ULDC.64 UR32, c[0x0][0x228] ;  /* 0x00008a0000207ab9 */ /* 0x000fe20000000a00 */
[----:B------:R-:W-:Y:S01]  /*30e80*/  ISETP.LT.AND P1, PT, R5, UR43, !P0 ;  /* 0x0000002b05007c0c */ /* 0x000fe2000c721270 */
[----:B------:R-:W-:Y:S01]  /*30e90*/  ULDC UR43, c[0x0][0x228] ;  /* 0x00008a00002b7ab9 */ /* 0x000fe20000000800 */
[----:B------:R-:W-:-:S13]  /*30ea0*/  ISETP.LT.AND P0, PT, R4, UR26, !P0 ;  /* 0x0000001a04007c0c */ /* 0x000fda000c701270 */
[----:B------:R-:W-:Y:S02]  /*30eb0*/  @P0 LOP3.LUT R55, R55, 0x80000000, RZ, 0xfc, !PT ;  /* 0x8000000037370812 */ /* 0x000fe400078efcff */
[----:B------:R-:W-:Y:S02]  /*30ec0*/  ISETP.GE.AND P0, PT, R2, UR35, PT ;  /* 0x0000002302007c0c */ /* 0x000fe4000bf06270 */
[----:B------:R-:W-:Y:S02]  /*30ed0*/  @P1 LOP3.LUT R54, R54, 0x1, RZ, 0xfc, !PT ;  /* 0x0000000136361812 */ /* 0x000fe400078efcff */
        /* <DEDUP_REMOVED lines=95> */
[----:B------:R-:W-:Y:S01]  /*314d0*/  ULDC.64 UR30, c[0x0][0x228] ;  /* 0x00008a00001e7ab9 */ /* 0x000fe20000000a00 */
[----:B------:R-:W-:Y:S01]  /*314e0*/  ULDC UR60, c[0x0][0x228] ;  /* 0x00008a00003c7ab9 */ /* 0x000fe20000000800 */
        /* <DEDUP_REMOVED lines=50> */
[----:B------:R-:W-:Y:S01]  /*31810*/  ULDC.64 UR36, c[0x0][0x228] ;  /* 0x00008a0000247ab9 */ /* 0x000fe20000000a00 */
        /* <DEDUP_REMOVED lines=10> */
[----:B------:R-:W-:Y:S01]  /*318c0*/  ULDC.64 UR38, c[0x0][0x228] ;  /* 0x00008a0000267ab9 */ /* 0x000fe20000000a00 */
[----:B------:R-:W-:Y:S01]  /*318d0*/  ISETP.LT.AND P0, PT, R4, UR36, !P0 ;  /* 0x0000002404007c0c */ /* 0x000fe2000c701270 */
[----:B------:R-:W-:Y:S01]  /*318e0*/  ULDC UR36, c[0x0][0x228] ;  /* 0x00008a0000247ab9 */ /* 0x000fe20000000800 */
[----:B------:R-:W-:Y:S01]  /*318f0*/  ULDC UR47, c[0x0][0x228] ;  /* 0x00008a00002f7ab9 */ /* 0x000fe20000000800 */
[----:B0-----:R-:W-:Y:S01]  /*31900*/  VIADD R8, R8, UR23 ;  /* 0x0000001708087c36 */ /* 0x001fe20008000000 */
[----:B------:R-:W-:-:S04]  /*31910*/  ULDC UR23, c[0x0][0x248] ;  /* 0x0000920000177ab9 */ /* 0x000fc80000000800 */
[----:B------:R0:W-:Y:S03]  /*31920*/  STL [R1+0xa58], R8 ;  /* 0x000a580801007387 */ /* 0x0001e60000100800 */
[----:B------:R-:W-:Y:S01]  /*31930*/  @P1 LOP3.LUT R55, R55, 0x400, RZ, 0xfc, !PT ;  /* 0x0000040037371812 */ /* 0x000fe200078efcff */
[----:B0-----:R-:W-:-:S03]  /*31940*/  VIADD R8, R8, UR24 ;  /* 0x0000001808087c36 */ /* 0x001fc60008000000 */
[----:B------:R-:W-:Y:S01]  /*31950*/  LOP3.LUT R55, R55, 0xfffffdff, RZ, 0xc0, !PT ;  /* 0xfffffdff37377812 */ /* 0x000fe200078ec0ff */
[----:B------:R-:W-:Y:S01]  /*31960*/  ULDC UR24, c[0x0][0x248] ;  /* 0x0000920000187ab9 */ /* 0x000fe20000000800 */
[----:B------:R0:W-:Y:S02]  /*31970*/  STL [R1+0xa5c], R8 ;  /* 0x000a5c0801007387 */ /* 0x0001e40000100800 */
        /* <DEDUP_REMOVED lines=83> */
[----:B------:R-:W-:Y:S01]  /*31eb0*/  ULDC.64 UR32, c[0x0][0x228] ;  /* 0x00008a0000207ab9 */ /* 0x000fe20000000a00 */
[----:B------:R-:W-:Y:S01]  /*31ec0*/  ISETP.LT.AND P0, PT, R4, UR26, !P0 ;  /* 0x0000001a04007c0c */ /* 0x000fe2000c701270 */
[----:B------:R-:W-:Y:S01]  /*31ed0*/  ULDC UR23, c[0x0][0x248] ;  /* 0x0000920000177ab9 */ /* 0x000fe20000000800 */
[----:B------:R0:W-:Y:S01]  /*31ee0*/  STL [R1+0xa90], R8 ;  /* 0x000a900801007387 */ /* 0x0001e20000100800 */
[----:B------:R-:W-:-:S10]  /*31ef0*/  ULDC UR6, c[0x0][0x248] ;  /* 0x0000920000067ab9 */ /* 0x000fd40000000800 */
[----:B------:R-:W-:Y:S02]  /*31f00*/  @P0 LOP3.LUT R56, R56, 0x80000000, RZ, 0xfc, !PT ;  /* 0x8000000038380812 */ /* 0x000fe400078efcff */
[----:B------:R-:W-:Y:S02]  /*31f10*/  ISETP.GE.AND P0, PT, R2, UR35, PT ;  /* 0x0000002302007c0c */ /* 0x000fe4000bf06270 */
[----:B------:R-:W-:Y:S01]  /*31f20*/  @P1 LOP3.LUT R55, R55, 0x1, RZ, 0xfc, !PT ;  /* 0x0000000137371812 */ /* 0x000fe200078efcff */
[----:B0-----:R-:W-:Y:S01]  /*31f30*/  VIADD R8, R8, UR24 ;  /* 0x0000001808087c36 */ /* 0x001fe20008000000 */
[----:B------:R-:W-:Y:S02]  /*31f40*/  ISETP.LT.AND P1, PT, R5, UR8, !P0 ;  /* 0x0000000805007c0c */ /* 0x000fe4000c721270 */
[----:B------:R-:W-:Y:S01]  /*31f50*/  LOP3.LUT R56, R56, 0xbfffffff, RZ, 0xc0, !PT ;  /* 0xbfffffff38387812 */ /* 0x000fe200078ec0ff */
[----:B------:R-:W-:Y:S01]  /*31f60*/  VIADD R2, R3, 0x95 ;  /* 0x0000009503027836 */ /* 0x000fe20000000000 */
[----:B------:R-:W-:Y:S01]  /*31f70*/  ISETP.LT.AND P0, PT, R4, UR32, !P0 ;  /* 0x0000002004007c0c */ /* 0x000fe2000c701270 */
[----:B------:R0:W-:Y:S01]  /*31f80*/  STL [R1+0xa94], R8 ;  /* 0x000a940801007387 */ /* 0x0001e20000100800 */
[----:B------:R-:W-:-:S07]  /*31f90*/  ULDC.64 UR34, c[0x0][0x228] ;  /* 0x00008a0000227ab9 */ /* 0x000fce0000000a00 */
[----:B------:R-:W-:Y:S01]  /*31fa0*/  @P1 LOP3.LUT R56, R56, 0x40000000, RZ, 0xfc, !PT ;  /* 0x4000000038381812 */ /* 0x000fe200078efcff */
[----:B0-----:R-:W-:Y:S01]  /*31fb0*/  VIADD R8, R8, UR23 ;  /* 0x0000001708087c36 */ /* 0x001fe20008000000 */
[----:B------:R-:W-:Y:S02]  /*31fc0*/  ULDC UR23, c[0x0][0x248] ;  /* 0x0000920000177ab9 */ /* 0x000fe40000000800 */
[----:B------:R-:W-:Y:S02]  /*31fd0*/  LOP3.LUT R56, R56, 0xdfffffff, RZ, 0xc0, !PT ;  /* 0xdfffffff38387812 */ /* 0x000fe400078ec0ff */
[----:B------:R0:W-:Y:S02]  /*31fe0*/  STL [R1+0xa98], R8 ;  /* 0x000a980801007387 */ /* 0x0001e40000100800 */
[----:B------:R-:W-:Y:S02]  /*31ff0*/  @P0 LOP3.LUT R56, R56, 0x20000000, RZ, 0xfc, !PT ;  /* 0x2000000038380812 */ /* 0x000fe400078efcff */
[----:B------:R-:W-:Y:S01]  /*32000*/  ISETP.GE.AND P0, PT, R2, UR37, PT ;  /* 0x0000002502007c0c */ /* 0x000fe2000bf06270 */
[----:B0-----:R-:W-:-:S03]  /*32010*/  VIADD R8, R8, UR23 ;  /* 0x0000001708087c36 */ /* 0x001fc60008000000 */
[----:B------:R-:W-:Y:S02]  /*32020*/  ISETP.LT.AND P1, PT, R5, UR7, !P0 ;  /* 0x0000000705007c0c */ /* 0x000fe4000c721270 */
[----:B------:R0:W-:Y:S01]  /*32030*/  STL [R1+0xa9c], R8 ;  /* 0x000a9c0801007387 */ /* 0x0001e20000100800 */
[----:B------:R-:W-:Y:S01]  /*32040*/  ISETP.LT.AND P0, PT, R4, UR34, !P0 ;  /* 0x0000002204007c0c */ /* 0x000fe2000c701270 */
[----:B0-----:R-:W-:Y:S01]  /*32050*/  VIADD R8, R8, UR5 ;  /* 0x0000000508087c36 */ /* 0x001fe20008000000 */
[----:B------:R-:W-:Y:S01]  /*32060*/  LOP3.LUT R56, R56, 0xefffffff, RZ, 0xc0, !PT ;  /* 0xefffffff38387812 */ /* 0x000fe200078ec0ff */
[----:B------:R-:W-:-:S03]  /*32070*/  ULDC UR5, c[0x0][0x248] ;  /* 0x0000920000057ab9 */ /* 0x000fc60000000800 */
[----:B------:R0:W-:Y:S04]  /*32080*/  STL [R1+0xaa0], R8 ;  /* 0x000aa00801007387 */ /* 0x0001e80000100800 */
[----:B------:R-:W-:Y:S01]  /*32090*/  @P1 LOP3.LUT R56, R56, 0x10000000, RZ, 0xfc, !PT ;  /* 0x1000000038381812 */ /* 0x000fe200078efcff */
[----:B0-----:R-:W-:Y:S01]  /*320a0*/  VIADD R8, R8, UR6 ;  /* 0x0000000608087c36 */ /* 0x001fe20008000000 */
[----:B------:R-:W-:-:S04]  /*320b0*/  ULDC UR6, c[0x0][0x248] ;  /* 0x0000920000067ab9 */ /* 0x000fc80000000800 */
[----:B------:R0:W-:Y:S01]  /*320c0*/  STL [R1+0xaa4], R8 ;  /* 0x000aa40801007387 */ /* 0x0001e20000100800 */
[----:B------:R-:W-:Y:S01]  /*320d0*/  LOP3.LUT R56, R56, 0xf7ffffff, RZ, 0xc0, !PT ;  /* 0xf7ffffff38387812 */ /* 0x000fe200078ec0ff */
[----:B------:R-:W-:Y:S02]  /*320e0*/  VIADD R2, R3, 0x94 ;  /* 0x0000009403027836 */ /* 0x000fe40000000000 */
[----:B0-----:R-:W-:Y:S01]  /*320f0*/  VIADD R8, R8, UR5 ;  /* 0x0000000508087c36 */ /* 0x001fe20008000000 */
[----:B------:R-:W-:Y:S01]  /*32100*/  @P0 LOP3.LUT R56, R56, 0x8000000, RZ, 0xfc, !PT ;  /* 0x0800000038380812 */ /* 0x000fe200078efcff */
[----:B------:R-:W-:-:S03]  /*32110*/  ULDC UR5, c[0x0][0x248] ;  /* 0x0000920000057ab9 */ /* 0x000fc60000000800 */
        /* <DEDUP_REMOVED lines=9> */
[----:B0-----:R-:W-:-:S07]  /*321b0*/  VIADD R8, R8, UR5 ;  /* 0x0000000508087c36 */ /* 0x001fce0008000000 */
        /* <DEDUP_REMOVED lines=37> */
[----:B------:R-:W-:Y:S01]  /*32410*/  ULDC.64 UR30, c[0x0][0x228] ;  /* 0x00008a00001e7ab9 */ /* 0x000fe20000000a00 */
        /* <DEDUP_REMOVED lines=35> */
[----:B0-----:R-:W-:Y:S01]  /*32650*/  VIADD R8, R8, UR5 ;  /* 0x0000000508087c36 */ /* 0x001fe20008000000 */
[----:B------:R-:W-:-:S04]  /*32660*/  ULDC UR5, c[0x0][0x248] ;  /* 0x0000920000057ab9 */ /* 0x000fc80000000800 */
[----:B------:R0:W-:Y:S05]  /*32670*/  STL [R1+0xac0], R8 ;  /* 0x000ac00801007387 */ /* 0x0001ea0000100800 */
        /* <DEDUP_REMOVED lines=14> */
[----:B------:R-:W-:Y:S01]  /*32760*/  ULDC.64 UR18, c[0x0][0x228] ;  /* 0x00008a0000127ab9 */ /* 0x000fe20000000a00 */
[----:B0-----:R-:W-:Y:S01]  /*32770*/  VIADD R8, R8, UR5 ;  /* 0x0000000508087c36 */ /* 0x001fe20008000000 */
[----:B------:R-:W-:Y:S01]  /*32780*/  ISETP.LT.AND P0, PT, R4, UR32, !P0 ;  /* 0x0000002004007c0c */ /* 0x000fe2000c701270 */
[----:B------:R-:W-:-:S03]  /*32790*/  ULDC UR5, c[0x0][0x228] ;  /* 0x00008a0000057ab9 */ /* 0x000fc60000000800 */
        /* <DEDUP_REMOVED lines=41> */
[----:B------:R-:W-:-:S04]  /*32a30*/  ULDC UR14, c[0x0][0x248] ;  /* 0x00009200000e7ab9 */ /* 0x000fc80000000800 */
[----:B------:R0:W-:Y:S02]  /*32a40*/  STL [R1+0xc0c], R8 ;  /* 0x000c0c0801007387 */ /* 0x0001e40000100800 */
[----:B0-----:R-:W-:Y:S01]  /*32a50*/  VIADD R8, R8, UR12 ;  /* 0x0000000c08087c36 */ /* 0x001fe20008000000 */
[----:B------:R-:W-:Y:S01]  /*32a60*/  @P1 LOP3.LUT R56, R56, 0x100, RZ, 0xfc, !PT ;  /* 0x0000010038381812 */ /* 0x000fe200078efcff */
[----:B------:R-:W-:-:S03]  /*32a70*/  ULDC UR12, c[0x0][0x248] ;  /* 0x00009200000c7ab9 */ /* 0x000fc60000000800 */
        /* <DEDUP_REMOVED lines=25> */
[----:B------:R-:W-:Y:S01]  /*32c10*/  ULDC.64 UR20, c[0x0][0x228] ;  /* 0x00008a0000147ab9 */ /* 0x000fe20000000a00 */
        /* <DEDUP_REMOVED lines=21> */
[----:B------:R-:W-:Y:S01]  /*32d70*/  ISETP.LT.AND P0, PT, R4, UR20, !P0 ;  /* 0x0000001404007c0c */ /* 0x000fe2000c701270 */
        /* <DEDUP_REMOVED lines=17> */
[----:B------:R-:W-:Y:S01]  /*32e90*/  ISETP.LT.AND P1, PT, R5, UR22, !P0 ;  /* 0x0000001605007c0c */ /* 0x000fe2000c721270 */
[----:B------:R-:W-:Y:S01]  /*32ea0*/  VIADD R2, R3, 0x86 ;  /* 0x0000008603027836 */ /* 0x000fe20000000000 */
[----:B------:R-:W-:Y:S01]  /*32eb0*/  LOP3.LUT R56, R56, 0xfffffffe, RZ, 0xc0, !PT ;  /* 0xfffffffe38387812 */ /* 0x000fe200078ec0ff */
[----:B------:R0:W-:Y:S01]  /*32ec0*/  STL [R1+0xc48], R8 ;  /* 0x000c480801007387 */ /* 0x0001e20000100800 */
[----:B------:R-:W-:Y:S01]  /*32ed0*/  ULDC.64 UR22, c[0x0][0x228] ;  /* 0x00008a0000167ab9 */ /* 0x000fe20000000a00 */
[----:B------:R-:W-:Y:S01]  /*32ee0*/  ULDC.64 UR30, c[0x0][0x228] ;  /* 0x00008a00001e7ab9 */ /* 0x000fe20000000a00 */
[----:B0-----:R-:W-:Y:S01]  /*32ef0*/  VIADD R8, R8, UR16 ;  /* 0x0000001008087c36 */ /* 0x001fe20008000000 */
[----:B------:R-:W-:-:S02]  /*32f00*/  ULDC.64 UR16, c[0x0][0x228] ;  /* 0x00008a0000107ab9 */ /* 0x000fc40000000a00 */
[----:B------:R-:W-:Y:S01]  /*32f10*/  ISETP.LT.AND P0, PT, R4, UR16, !P0 ;  /* 0x0000001004007c0c */ /* 0x000fe2000c701270 */
[----:B------:R-:W-:-:S03]  /*32f20*/  ULDC UR16, c[0x0][0x228] ;  /* 0x00008a0000107ab9 */ /* 0x000fc60000000800 */
[----:B------:R-:W-:-:S09]  /*32f30*/  @P1 LOP3.LUT R56, R56, 0x1, RZ, 0xfc, !PT ;  /* 0x0000000138381812 */ /* 0x000fd200078efcff */
        /* <DEDUP_REMOVED lines=56> */
[----:B------:R0:W-:Y:S01]  /*332c0*/  STL [R1+0xc60], R8 ;  /* 0x000c600801007387 */ /* 0x0001e20000100800 */
[----:B------:R-:W-:-:S09]  /*332d0*/  ULDC.64 UR34, c[0x0][0x228] ;  /* 0x00008a0000227ab9 */ /* 0x000fd20000000a00 */
        /* <DEDUP_REMOVED lines=11> */
[----:B------:R-:W-:Y:S01]  /*33390*/  ULDC UR36, c[0x0][0x228] ;  /* 0x00008a0000247ab9 */ /* 0x000fe20000000800 */
[----:B------:R-:W-:Y:S01]  /*333a0*/  ULDC UR21, c[0x0][0x228] ;  /* 0x00008a0000157ab9 */ /* 0x000fe20000000800 */
[----:B0-----:R-:W-:-:S07]  /*333b0*/  VIADD R8, R8, UR22 ;  /* 0x0000001608087c36 */ /* 0x001fce0008000000 */
[----:B------:R-:W-:Y:S01]  /*333c0*/  @P1 LOP3.LUT R57, R57, 0x100000, RZ, 0xfc, !PT ;  /* 0x0010000039391812 */ /* 0x000fe200078efcff */
[----:B------:R-:W-:-:S03]  /*333d0*/  ULDC UR22, c[0x0][0x248] ;  /* 0x0000920000167ab9 */ /* 0x000fc60000000800 */
[----:B------:R-:W-:Y:S01]  /*333e0*/  LOP3.LUT R57, R57, 0xfff7ffff, RZ, 0xc0, !PT ;  /* 0xfff7ffff39397812 */ /* 0x000fe200078ec0ff */
[----:B------:R0:W-:Y:S03]  /*333f0*/  STL [R1+0xc6c], R8 ;  /* 0x000c6c0801007387 */ /* 0x0001e60000100800 */
        /* <DEDUP_REMOVED lines=61> */
[----:B0-----:R-:W-:-:S05]  /*337d0*/  VIADD R8, R8, UR26 ;  /* 0x0000001a08087c36 */ /* 0x001fca0008000000 */
[----:B------:R0:W-:Y:S01]  /*337e0*/  STL [R1+0xcb8], R8 ;  /* 0x000cb80801007387 */ /* 0x0001e20000100800 */
[----:B------:R-:W-:Y:S01]  /*337f0*/  LOP3.LUT R57, R57, 0xffffdfff, RZ, 0xc0, !PT ;  /* 0xffffdfff39397812 */ /* 0x000fe200078ec0ff */
[----:B0-----:R-:W-:Y:S01]  /*33800*/  VIADD R8, R8, UR24 ;  /* 0x0000001808087c36 */ /* 0x001fe20008000000 */
[----:B------:R-:W-:Y:S02]  /*33810*/  ULDC UR24, c[0x0][0x248] ;  /* 0x0000920000187ab9 */ /* 0x000fe40000000800 */
[----:B------:R-:W-:Y:S02]  /*33820*/  @P0 LOP3.LUT R57, R57, 0x2000, RZ, 0xfc, !PT ;  /* 0x0000200039390812 */ /* 0x000fe400078efcff */
        /* <DEDUP_REMOVED lines=57> */
[----:B------:R-:W-:Y:S01]  /*33bc0*/  ULDC.64 UR34, c[0x0][0x228] ;  /* 0x00008a0000227ab9 */ /* 0x000fe20000000a00 */
[----:B0-----:R-:W-:Y:S01]  /*33bd0*/  VIADD R8, R8, UR23 ;  /* 0x0000001708087c36 */ /* 0x001fe20008000000 */
[----:B------:R-:W-:-:S07]  /*33be0*/  ULDC UR23, c[0x0][0x248] ;  /* 0x0000920000177ab9 */ /* 0x000fce0000000800 */
[----:B------:R-:W-:Y:S01]  /*33bf0*/  @P1 LOP3.LUT R57, R57, 0x10, RZ, 0xfc, !PT ;  /* 0x0000001039391812 */ /* 0x000fe200078efcff */
[----:B------:R0:W-:Y:S03]  /*33c00*/  STL [R1+0xcd4], R8 ;  /* 0x000cd40801007387 */ /* 0x0001e60000100800 */
        /* <DEDUP_REMOVED lines=12> */
[----:B------:R-:W-:-:S03]  /*33cd0*/  ULDC UR45, c[0x0][0x228] ;  /* 0x00008a00002d7ab9 */ /* 0x000fc60000000800 */
[----:B------:R0:W-:Y:S01]  /*33ce0*/  STL [R1+0xcdc], R8 ;  /* 0x000cdc0801007387 */ /* 0x0001e20000100800 */
[----:B------:R-:W-:Y:S01]  /*33cf0*/  ISETP.LT.AND P0, PT, R4, UR34, !P0 ;  /* 0x0000002204007c0c */ /* 0x000fe2000c701270 */
[----:B0-----:R-:W-:Y:S01]  /*33d00*/  VIADD R8, R8, UR24 ;  /* 0x0000001808087c36 */ /* 0x001fe20008000000 */
[----:B------:R-:W-:Y:S01]  /*33d10*/  @P1 LOP3.LUT R57, R57, 0x4, RZ, 0xfc, !PT ;  /* 0x0000000439391812 */ /* 0x000fe200078efcff */
[----:B------:R-:W-:-:S03]  /*33d20*/  ULDC UR24, c[0x0][0x248] ;  /* 0x0000920000187ab9 */ /* 0x000fc60000000800 */
[----:B------:R0:W-:Y:S01]  /*33d30*/  STL [R1+0xce4], R8 ;  /* 0x000ce40801007387 */ /* 0x0001e20000100800 */
        /* <DEDUP_REMOVED lines=8> */
[----:B------:R-:W-:Y:S01]  /*33dc0*/  VIADD R2, R3, 0x76 ;  /* 0x0000007603027836 */ /* 0x000fe20000000000 */
[----:B------:R-:W-:Y:S01]  /*33dd0*/  LOP3.LUT R57, R57, 0xfffffffe, RZ, 0xc0, !PT ;  /* 0xfffffffe39397812 */ /* 0x000fe200078ec0ff */
[----:B------:R-:W-:Y:S01]  /*33de0*/  ULDC.64 UR38, c[0x0][0x228] ;  /* 0x00008a0000267ab9 */ /* 0x000fe20000000a00 */
[----:B------:R0:W-:Y:S01]  /*33df0*/  STL [R1+0xcf0], R8 ;  /* 0x000cf00801007387 */ /* 0x0001e20000100800 */
[----:B------:R-:W-:Y:S01]  /*33e00*/  ISETP.LT.AND P1, PT, R5, UR45, !P0 ;  /* 0x0000002d05007c0c */ /* 0x000fe2000c721270 */
[----:B------:R-:W-:Y:S01]  /*33e10*/  ULDC UR45, c[0x0][0x228] ;  /* 0x00008a00002d7ab9 */ /* 0x000fe20000000800 */
[----:B------:R-:W-:Y:S01]  /*33e20*/  ISETP.LT.AND P0, PT, R4, UR36, !P0 ;  /* 0x0000002404007c0c */ /* 0x000fe2000c701270 */
[----:B0-----:R-:W-:Y:S01]  /*33e30*/  VIADD R8, R8, UR23 ;  /* 0x0000001708087c36 */ /* 0x001fe20008000000 */
[----:B------:R-:W-:-:S04]  /*33e40*/  ULDC UR23, c[0x0][0x248] ;  /* 0x0000920000177ab9 */ /* 0x000fc80000000800 */
[----:B------:R0:W-:Y:S02]  /*33e50*/  STL [R1+0xcf4], R8 ;  /* 0x000cf40801007387 */ /* 0x0001e40000100800 */
[----:B0-----:R-:W-:Y:S01]  /*33e60*/  VIADD R8, R8, UR24 ;  /* 0x0000001808087c36 */ /* 0x001fe20008000000 */
[----:B------:R-:W-:-:S04]  /*33e70*/  ULDC UR24, c[0x0][0x248] ;  /* 0x0000920000187ab9 */ /* 0x000fc80000000800 */
[----:B------:R0:W-:Y:S01]  /*33e80*/  STL [R1+0xcfc], R8 ;  /* 0x000cfc0801007387 */ /* 0x0001e20000100800 */
[----:B------:R-:W-:Y:S02]  /*33e90*/  @P0 LOP3.LUT R58, R58, 0x80000000, RZ, 0xfc, !PT ;  /* 0x800000003a3a0812 */ /* 0x000fe400078efcff */
[----:B------:R-:W-:Y:S01]  /*33ea0*/  ISETP.GE.AND P0, PT, R2, UR25, PT ;  /* 0x0000001902007c0c */ /* 0x000fe2000bf06270 */
[----:B0-----:R-:W-:Y:S01]  /*33eb0*/  VIADD R8, R8, UR23 ;  /* 0x0000001708087c36 */ /* 0x001fe20008000000 */
[----:B------:R-:W-:-:S04]  /*33ec0*/  ULDC UR23, c[0x0][0x248] ;  /* 0x0000920000177ab9 */ /* 0x000fc80000000800 */
[----:B------:R0:W-:Y:S01]  /*33ed0*/  STL [R1+0xd00], R8 ;  /* 0x000d000801007387 */ /* 0x0001e20000100800 */
[----:B------:R-:W-:Y:S02]  /*33ee0*/  @P1 LOP3.LUT R57, R57, 0x1, RZ, 0xfc, !PT ;  /* 0x0000000139391812 */ /* 0x000fe400078efcff */
        /* <DEDUP_REMOVED lines=93> */
[----:B0-----:R-:W-:Y:S01]  /*344c0*/  VIADD R8, R8, UR23 ;  /* 0x0000001708087c36 */ /* 0x001fe20008000000 */
[----:B------:R-:W-:-:S04]  /*344d0*/  ULDC UR23, c[0x0][0x248] ;  /* 0x0000920000177ab9 */ /* 0x000fc80000000800 */
[----:B------:R0:W-:Y:S04]  /*344e0*/  STL [R1+0xd3c], R8 ;  /* 0x000d3c0801007387 */ /* 0x0001e80000100800 */
        /* <DEDUP_REMOVED lines=159> */
[----:B------:R-:W-:Y:S01]  /*34ee0*/  ISETP.LT.AND P1, PT, R5, UR41, !P0 ;  /* 0x0000002905007c0c */ /* 0x000fe2000c721270 */
[----:B0-----:R-:W-:Y:S01]  /*34ef0*/  VIADD R8, R8, UR24 ;  /* 0x0000001808087c36 */ /* 0x001fe20008000000 */
[----:B------:R-:W-:-:S04]  /*34f00*/  ULDC UR24, c[0x0][0x248] ;  /* 0x0000920000187ab9 */ /* 0x000fc80000000800 */
[----:B------:R0:W-:Y:S01]  /*34f10*/  STL [R1+0xdbc], R8 ;  /* 0x000dbc0801007387 */ /* 0x0001e20000100800 */
[----:B------:R-:W-:Y:S01]  /*34f20*/  ISETP.LT.AND P0, PT, R4, UR38, !P0 ;  /* 0x0000002604007c0c */ /* 0x000fe2000c701270 */
[----:B0-----:R-:W-:Y:S01]  /*34f30*/  VIADD R8, R8, UR23 ;  /* 0x0000001708087c36 */ /* 0x001fe20008000000 */
[----:B------:R-:W-:Y:S01]  /*34f40*/  LOP3.LUT R59, R59, 0xbfffffff, RZ, 0xc0, !PT ;  /* 0xbfffffff3b3b7812 */ /* 0x000fe200078ec0ff */
[----:B------:R-:W-:-:S03]  /*34f50*/  ULDC UR23, c[0x0][0x248] ;  /* 0x0000920000177ab9 */ /* 0x000fc60000000800 */
[----:B------:R0:W-:Y:S01]  /*34f60*/  STL [R1+0xdc0], R8 ;  /* 0x000dc00801007387 */ /* 0x0001e20000100800 */
        /* <DEDUP_REMOVED lines=60> */
[----:B------:R-:W-:Y:S01]  /*35330*/  LOP3.LUT R59, R59, 0xffdfffff, RZ, 0xc0, !PT ;  /* 0xffdfffff3b3b7812 */ /* 0x000fe200078ec0ff */
[----:B0-----:R-:W-:-:S03]  /*35340*/  VIADD R8, R8, UR24 ;  /* 0x0000001808087c36 */ /* 0x001fc60008000000 */
        /* <DEDUP_REMOVED lines=13> */
[----:B------:R-:W-:Y:S02]  /*35420*/  LOP3.LUT R59, R59, 0xfff7ffff, RZ, 0xc0, !PT ;  /* 0xfff7ffff3b3b7812 */ /* 0x000fe400078ec0ff */
[----:B------:R0:W-:Y:S02]  /*35430*/  STL [R1+0xdf4], R8 ;  /* 0x000df40801007387 */ /* 0x0001e40000100800 */
[----:B------:R-:W-:Y:S02]  /*35440*/  @P0 LOP3.LUT R59, R59, 0x80000, RZ, 0xfc, !PT ;  /* 0x000800003b3b0812 */ /* 0x000fe400078efcff */
[----:B------:R-:W-:Y:S01]  /*35450*/  ISETP.GE.AND P0, PT, R2, UR37, PT ;  /* 0x0000002502007c0c */ /* 0x000fe2000bf06270 */
[----:B0-----:R-:W-:Y:S01]  /*35460*/  VIADD R8, R8, UR5 ;  /* 0x0000000508087c36 */ /* 0x001fe20008000000 */
[----:B------:R-:W-:Y:S01]  /*35470*/  ULDC UR5, c[0x0][0x248] ;  /* 0x0000920000057ab9 */ /* 0x000fe20000000800 */
[----:B------:R-:W-:Y:S01]  /*35480*/  LOP3.LUT R59, R59, 0xfffbffff, RZ, 0xc0, !PT ;  /* 0xfffbffff3b3b7812 */ /* 0x000fe200078ec0ff */
[----:B------:R-:W-:Y:S01]  /*35490*/  VIADD R2, R3, 0x5f ;  /* 0x0000005f03027836 */ /* 0x000fe20000000000 */
[----:B------:R-:W-:Y:S01]  /*354a0*/  ULDC.64 UR36, c[0x0][0x228] ;  /* 0x00008a0000247ab9 */ /* 0x000fe20000000a00 */
[----:B------:R0:W-:Y:S01]  /*354b0*/  STL [R1+0xdfc], R8 ;  /* 0x000dfc0801007387 */ /* 0x0001e20000100800 */
[----:B------:R-:W-:Y:S01]  /*354c0*/  ISETP.LT.AND P1, PT, R5, UR7, !P0 ;  /* 0x0000000705007c0c */ /* 0x000fe2000c721270 */
        /* <DEDUP_REMOVED lines=63> */
[----:B0-----:R-:W-:Y:S01]  /*358c0*/  VIADD R8, R8, UR5 ;  /* 0x0000000508087c36 */ /* 0x001fe20008000000 */
        /* <DEDUP_REMOVED lines=56> */
[----:B------:R-:W-:Y:S01]  /*35c50*/  ULDC UR9, c[0x0][0x248] ;  /* 0x0000920000097ab9 */ /* 0x000fe20000000800 */
[----:B------:R0:W-:Y:S01]  /*35c60*/  STL [R1+0xf54], R8 ;  /* 0x000f540801007387 */ /* 0x0001e20000100800 */
[----:B------:R-:W-:Y:S01]  /*35c70*/  ULDC UR15, c[0x0][0x228] ;  /* 0x00008a00000f7ab9 */ /* 0x000fe20000000800 */
[----:B------:R-:W-:-:S09]  /*35c80*/  ULDC UR18, c[0x0][0x228] ;  /* 0x00008a0000127ab9 */ /* 0x000fd20000000800 */
[----:B------:R-:W-:Y:S02]  /*35c90*/  @P0 LOP3.LUT R188, R188, 0x80000000, RZ, 0xfc, !PT ;  /* 0x80000000bcbc0812 */ /* 0x000fe400078efcff */
[----:B------:R-:W-:Y:S02]  /*35ca0*/  ISETP.GE.AND P0, PT, R2, UR25, PT ;  /* 0x0000001902007c0c */ /* 0x000fe4000bf06270 */
[----:B------:R-:W-:Y:S02]  /*35cb0*/  @P1 LOP3.LUT R59, R59, 0x1, RZ, 0xfc, !PT ;  /* 0x000000013b3b1812 */ /* 0x000fe400078efcff */
        /* <DEDUP_REMOVED lines=93> */
[----:B------:R-:W-:-:S10]  /*36290*/  ULDC UR25, c[0x0][0x228] ;  /* 0x00008a0000197ab9 */ /* 0x000fd40000000800 */
        /* <DEDUP_REMOVED lines=146> */
[----:B------:R-:W-:Y:S01]  /*36bc0*/  R2UR UR4, R27 ;  /* 0x000000001b0472ca */ /* 0x000fe200000e0000 */
[----:B------:R-:W-:Y:S01]  /*36bd0*/  VIADD R26, R3, 0x1a ;  /* 0x0000001a031a7836 */ /* 0x000fe20000000000 */
[----:B------:R-:W-:-:S06]  /*36be0*/  ULDC UR61, c[0x0][0x228] ;  /* 0x00008a00003d7ab9 */ /* 0x000fcc0000000800 */
        /* <DEDUP_REMOVED lines=10> */
[----:B------:R-:W-:Y:S01]  /*36c90*/  VIADD R27, R3, 0x1b ;  /* 0x0000001b031b7836 */ /* 0x000fe20000000000 */
[----:B------:R-:W-:Y:S01]  /*36ca0*/  ULDC UR60, c[0x0][0x228] ;  /* 0x00008a00003c7ab9 */ /* 0x000fe20000000800 */
[----:B0-----:R-:W-:Y:S01]  /*36cb0*/  VIADD R8, R8, UR5 ;  /* 0x0000000508087c36 */ /* 0x001fe20008000000 */
[----:B------:R-:W-:-:S07]  /*36cc0*/  ULDC UR5, c[0x0][0x248] ;  /* 0x0000920000057ab9 */ /* 0x000fce0000000800 */
[----:B------:R-:W-:Y:S01]  /*36cd0*/  @P1 LOP3.LUT R189, R189, 0x10000, RZ, 0xfc, !PT ;  /* 0x00010000bdbd1812 */ /* 0x000fe200078efcff */
[----:B------:R0:W-:Y:S03]  /*36ce0*/  STL [R1+0xf74], R8 ;  /* 0x000f740801007387 */ /* 0x0001e60000100800 */
[----:B------:R-:W-:Y:S01]  /*36cf0*/  LOP3.LUT R189, R189, 0xffff7fff, RZ, 0xc0, !PT ;  /* 0xffff7fffbdbd7812 */ /* 0x000fe200078ec0ff */
[----:B0-----:R-:W-:-:S03]  /*36d00*/  VIADD R8, R8, UR10 ;  /* 0x0000000a08087c36 */ /* 0x001fc60008000000 */
[----:B------:R-:W-:Y:S01]  /*36d10*/  @P0 LOP3.LUT R189, R189, 0x8000, RZ, 0xfc, !PT ;  /* 0x00008000bdbd0812 */ /* 0x000fe200078efcff */
[----:B------:R-:W-:Y:S01]  /*36d20*/  ULDC UR10, c[0x0][0x228] ;  /* 0x00008a00000a7ab9 */ /* 0x000fe20000000800 */
[----:B------:R-:W-:Y:S01]  /*36d30*/  ISETP.GE.AND P0, PT, R2, UR37, PT ;  /* 0x0000002502007c0c */ /* 0x000fe2000bf06270 */
[----:B------:R0:W-:Y:S01]  /*36d40*/  STL [R1+0xf78], R8 ;  /* 0x000f780801007387 */ /* 0x0001e20000100800 */
[----:B------:R-:W-:Y:S01]  /*36d50*/  LOP3.LUT R189, R189, 0xffffbfff, RZ, 0xc0, !PT ;  /* 0xffffbfffbdbd7812 */ /* 0x000fe200078ec0ff */
[----:B------:R-:W-:Y:S01]  /*36d60*/  VIADD R2, R3, 0x3d ;  /* 0x0000003d03027836 */ /* 0x000fe20000000000 */
[----:B------:R-:W-:Y:S01]  /*36d70*/  ISETP.LT.AND P1, PT, R5, UR57, !P0 ;  /* 0x0000003905007c0c */ /* 0x000fe2000c721270 */
[----:B------:R-:W-:Y:S01]  /*36d80*/  ULDC.64 UR36, c[0x0][0x228] ;  /* 0x00008a0000247ab9 */ /* 0x000fe20000000a00 */
[----:B0-----:R-:W-:Y:S01]  /*36d90*/  VIADD R8, R8, UR5 ;  /* 0x0000000508087c36 */ /* 0x001fe20008000000 */
[----:B------:R-:W-:Y:S01]  /*36da0*/  ULDC UR5, c[0x0][0x248] ;  /* 0x0000920000057ab9 */ /* 0x000fe20000000800 */
[----:B------:R-:W-:Y:S01]  /*36db0*/  VIADD R25, R3, 0x19 ;  /* 0x0000001903197836 */ /* 0x000fe20000000000 */
[----:B------:R-:W-:-:S02]  /*36dc0*/  ULDC UR57, c[0x0][0x228] ;  /* 0x00008a0000397ab9 */ /* 0x000fc40000000800 */
[----:B------:R0:W-:Y:S01]  /*36dd0*/  STL [R1+0xf7c], R8 ;  /* 0x000f7c0801007387 */ /* 0x0001e20000100800 */
[----:B------:R-:W-:Y:S01]  /*36de0*/  ISETP.LT.AND P0, PT, R4, UR32, !P0 ;  /* 0x0000002004007c0c */ /* 0x000fe2000c701270 */
        /* <DEDUP_REMOVED lines=17> */
[----:B------:R-:W-:-:S02]  /*36f00*/  VIADD R24, R3, 0x18 ;  /* 0x0000001803187836 */ /* 0x000fc40000000000 */
[----:B0-----:R-:W-:Y:S01]  /*36f10*/  VIADD R8, R8, UR5 ;  /* 0x0000000508087c36 */ /* 0x001fe20008000000 */
[----:B------:R-:W-:Y:S01]  /*36f20*/  ULDC UR5, c[0x0][0x248] ;  /* 0x0000920000057ab9 */ /* 0x000fe20000000800 */
[----:B------:R-:W-:Y:S01]  /*36f30*/  VIADD R23, R3, 0x17 ;  /* 0x0000001703177836 */ /* 0x000fe20000000000 */
[----:B------:R-:W-:Y:S02]  /*36f40*/  ULDC UR56, c[0x0][0x228] ;  /* 0x00008a0000387ab9 */ /* 0x000fe40000000800 */
[----:B------:R0:W-:Y:S01]  /*36f50*/  STL [R1+0xf94], R8 ;  /* 0x000f940801007387 */ /* 0x0001e20000100800 */
[----:B------:R-:W-:Y:S01]  /*36f60*/  ISETP.LT.AND P0, PT, R4, UR36, !P0 ;  /* 0x0000002404007c0c */ /* 0x000fe2000c701270 */
[----:B0-----:R-:W-:-:S03]  /*36f70*/  VIADD R8, R8, UR14 ;  /* 0x0000000e08087c36 */ /* 0x001fc60008000000 */
        /* <DEDUP_REMOVED lines=16> */
[C---:B------:R-:W-:Y:S01]  /*37080*/  VIADD R2, R3.reuse, 0x3b ;  /* 0x0000003b03027836 */ /* 0x040fe20000000000 */
[----:B------:R0:W-:Y:S01]  /*37090*/  STL [R1+0xfac], R8 ;  /* 0x000fac0801007387 */ /* 0x0001e20000100800 */
[----:B------:R-:W-:Y:S01]  /*370a0*/  ISETP.LT.AND P0, PT, R4, UR38, !P0 ;  /* 0x0000002604007c0c */ /* 0x000fe2000c701270 */
[----:B------:R-:W-:Y:S01]  /*370b0*/  ULDC.64 UR40, c[0x0][0x228] ;  /* 0x00008a0000287ab9 */ /* 0x000fe20000000a00 */
[----:B------:R-:W-:Y:S01]  /*370c0*/  VIADD R22, R3, 0x16 ;  /* 0x0000001603167836 */ /* 0x000fe20000000000 */
        /* <DEDUP_REMOVED lines=18> */
[C---:B------:R-:W-:Y:S01]  /*371f0*/  VIADD R2, R3.reuse, 0x3a ;  /* 0x0000003a03027836 */ /* 0x040fe20000000000 */
[----:B------:R0:W-:Y:S01]  /*37200*/  STL [R1+0xfc4], R8 ;  /* 0x000fc40801007387 */ /* 0x0001e20000100800 */
[----:B------:R-:W-:Y:S01]  /*37210*/  ULDC.64 UR34, c[0x0][0x228] ;  /* 0x00008a0000227ab9 */ /* 0x000fe20000000a00 */
        /* <DEDUP_REMOVED lines=91> */
[----:B------:R-:W-:Y:S01]  /*377d0*/  VIADD R2, R3, 0x36 ;  /* 0x0000003603027836 */ /* 0x000fe20000000000 */
[----:B------:R-:W-:Y:S01]  /*377e0*/  LOP3.LUT R189, R189, 0xfffffffe, RZ, 0xc0, !PT ;  /* 0xfffffffebdbd7812 */ /* 0x000fe200078ec0ff */
[----:B------:R-:W-:Y:S01]  /*377f0*/  ULDC.64 UR32, c[0x0][0x228] ;  /* 0x00008a0000207ab9 */ /* 0x000fe20000000a00 */
[----:B------:R0:W-:Y:S01]  /*37800*/  STL [R1+0x1020], R8 ;  /* 0x0010200801007387 */ /* 0x0001e20000100800 */
[----:B------:R-:W-:Y:S01]  /*37810*/  ISETP.LT.AND P0, PT, R4, UR30, !P0 ;  /* 0x0000001e04007c0c */ /* 0x000fe2000c701270 */
[----:B------:R-:W-:Y:S01]  /*37820*/  ULDC UR5, c[0x0][0x228] ;  /* 0x00008a0000057ab9 */ /* 0x000fe20000000800 */
[----:B------:R-:W-:Y:S01]  /*37830*/  VIADD R16, R3, 0x10 ;  /* 0x0000001003107836 */ /* 0x000fe20000000000 */
        /* <DEDUP_REMOVED lines=9> */
[----:B------:R-:W-:Y:S01]  /*378d0*/  ISETP.GE.AND P0, PT, R2, UR37, PT ;  /* 0x0000002502007c0c */ /* 0x000fe2000bf06270 */
[----:B------:R-:W-:-:S03]  /*378e0*/  ULDC UR21, c[0x0][0x248] ;  /* 0x0000920000157ab9 */ /* 0x000fc60000000800 */
[----:B------:R0:W-:Y:S01]  /*378f0*/  STL [R1+0x1034], R8 ;  /* 0x0010340801007387 */ /* 0x0001e20000100800 */
[----:B------:R-:W-:Y:S02]  /*37900*/  @P1 LOP3.LUT R189, R189, 0x1, RZ, 0xfc, !PT ;  /* 0x00000001bdbd1812 */ /* 0x000fe400078efcff */
[----:B------:R-:W-:Y:S01]  /*37910*/  LOP3.LUT R190, R190, 0xbfffffff, RZ, 0xc0, !PT ;  /* 0xbfffffffbebe7812 */ /* 0x000fe200078ec0ff */
[----:B------:R-:W-:Y:S01]  /*37920*/  VIADD R2, R3, 0x35 ;  /* 0x0000003503027836 */ /* 0x000fe20000000000 */
[----:B------:R-:W-:Y:S01]  /*37930*/  ULDC.64 UR36, c[0x0][0x228] ;  /* 0x00008a0000247ab9 */ /* 0x000fe20000000a00 */
[----:B0-----:R-:W-:Y:S01]  /*37940*/  VIADD R8, R8, UR23 ;  /* 0x0000001708087c36 */ /* 0x001fe20008000000 */
[----:B------:R-:W-:Y:S01]  /*37950*/  ISETP.LT.AND P1, PT, R5, UR49, !P0 ;  /* 0x0000003105007c0c */ /* 0x000fe2000c721270 */
        /* <DEDUP_REMOVED lines=262> */
[----:B------:R-:W-:-:S04]  /*389c0*/  VIADD R13, R3, 0xd ;  /* 0x0000000d030d7836 */ /* 0x000fc80000000000 */
[----:B------:R-:W-:Y:S01]  /*389d0*/  @P1 LOP3.LUT R190, R190, 0x100, RZ, 0xfc, !PT ;  /* 0x00000100bebe1812 */ /* 0x000fe200078efcff */
[----:B------:R-:W-:Y:S01]  /*389e0*/  VIADD R12, R3, 0xc ;  /* 0x0000000c030c7836 */ /* 0x000fe20000000000 */
[----:B------:R-:W-:Y:S01]  /*389f0*/  ULDC UR40, c[0x0][0x248] ;  /* 0x0000920000287ab9 */ /* 0x000fe20000000800 */
        /* <DEDUP_REMOVED lines=21> */
[----:B0-----:R-:W-:-:S05]  /*38b50*/  VIADD R8, R8, UR21 ;  /* 0x0000001508087c36 */ /* 0x001fca0008000000 */
[----:B------:R-:W-:Y:S01]  /*38b60*/  @P1 LOP3.LUT R190, R190, 0x40, RZ, 0xfc, !PT ;  /* 0x00000040bebe1812 */ /* 0x000fe200078efcff */
[----:B------:R-:W-:Y:S01]  /*38b70*/  ULDC UR21, c[0x0][0x248] ;  /* 0x0000920000157ab9 */ /* 0x000fe20000000800 */
        /* <DEDUP_REMOVED lines=55> */
[----:B------:R-:W-:Y:S01]  /*38ef0*/  ISETP.LT.AND P1, PT, R5, UR13, !P0 ;  /* 0x0000000d05007c0c */ /* 0x000fe2000c721270 */
[----:B------:R-:W-:Y:S01]  /*38f00*/  VIADD R2, R3, 0x26 ;  /* 0x0000002603027836 */ /* 0x000fe20000000000 */
[----:B------:R-:W-:Y:S01]  /*38f10*/  LOP3.LUT R190, R190, 0xfffffffe, RZ, 0xc0, !PT ;  /* 0xfffffffebebe7812 */ /* 0x000fe200078ec0ff */
[----:B------:R-:W-:Y:S01]  /*38f20*/  ULDC UR23, c[0x0][0x248] ;  /* 0x0000920000177ab9 */ /* 0x000fe20000000800 */
[----:B------:R0:W-:Y:S01]  /*38f30*/  STL [R1+0xf98], R8 ;  /* 0x000f980801007387 */ /* 0x0001e20000100800 */
[----:B------:R-:W-:Y:S01]  /*38f40*/  ISETP.LT.AND P0, PT, R4, UR30, !P0 ;  /* 0x0000001e04007c0c */ /* 0x000fe2000c701270 */
[----:B------:R-:W-:Y:S01]  /*38f50*/  ULDC UR30, c[0x0][0x248] ;  /* 0x00009200001e7ab9 */ /* 0x000fe20000000800 */
[----:B------:R-:W-:Y:S01]  /*38f60*/  ULDC UR33, c[0x0][0x248] ;  /* 0x0000920000217ab9 */ /* 0x000fe20000000800 */
[----:B0-----:R-:W-:-:S05]  /*38f70*/  VIADD R8, R8, UR6 ;  /* 0x0000000608087c36 */ /* 0x001fca0008000000 */
[----:B------:R-:W-:Y:S01]  /*38f80*/  @P1 LOP3.LUT R190, R190, 0x1, RZ, 0xfc, !PT ;  /* 0x00000001bebe1812 */ /* 0x000fe200078efcff */
[----:B------:R-:W-:Y:S01]  /*38f90*/  ULDC UR6, c[0x0][0x248] ;  /* 0x0000920000067ab9 */ /* 0x000fe20000000800 */
        /* <DEDUP_REMOVED lines=17> */
[----:B0-----:R-:W-:-:S05]  /*390b0*/  VIADD R8, R8, UR26 ;  /* 0x0000001a08087c36 */ /* 0x001fca0008000000 */
[----:B------:R0:W-:Y:S02]  /*390c0*/  STL [R1+0xf50], R8 ;  /* 0x000f500801007387 */ /* 0x0001e40000100800 */
[----:B0-----:R-:W-:Y:S01]  /*390d0*/  VIADD R8, R8, UR27 ;  /* 0x0000001b08087c36 */ /* 0x001fe20008000000 */
[----:B------:R-:W-:Y:S02]  /*390e0*/  ULDC.64 UR26, c[0x0][0x228] ;  /* 0x00008a00001a7ab9 */ /* 0x000fe40000000a00 */
[----:B------:R-:W-:Y:S01]  /*390f0*/  ISETP.LT.AND P0, PT, R4, UR26, !P0 ;  /* 0x0000001a04007c0c */ /* 0x000fe2000c701270 */
[----:B------:R-:W-:Y:S01]  /*39100*/  ULDC UR26, c[0x0][0x248] ;  /* 0x00009200001a7ab9 */ /* 0x000fe20000000800 */
[----:B------:R-:W-:Y:S01]  /*39110*/  LOP3.LUT R191, R191, 0xdfffffff, RZ, 0xc0, !PT ;  /* 0xdfffffffbfbf7812 */ /* 0x000fe200078ec0ff */
[----:B------:R0:W-:Y:S10]  /*39120*/  STL [R1+0xf48], R8 ;  /* 0x000f480801007387 */ /* 0x0001f40000100800 */
[----:B------:R-:W-:-:S02]  /*39130*/  @P0 LOP3.LUT R191, R191, 0x20000000, RZ, 0xfc, !PT ;  /* 0x20000000bfbf0812 */ /* 0x000fc400078efcff */
[----:B------:R-:W-:Y:S01]  /*39140*/  ISETP.GE.AND P0, PT, R2, UR39, PT ;  /* 0x0000002702007c0c */ /* 0x000fe2000bf06270 */
[----:B0-----:R-:W-:Y:S01]  /*39150*/  VIADD R8, R8, UR12 ;  /* 0x0000000c08087c36 */ /* 0x001fe20008000000 */
[----:B------:R-:W-:Y:S01]  /*39160*/  ULDC.64 UR12, c[0x0][0x228] ;  /* 0x00008a00000c7ab9 */ /* 0x000fe20000000a00 */
        /* <DEDUP_REMOVED lines=10> */
[----:B------:R-:W-:-:S04]  /*39210*/  ISETP.GE.AND P0, PT, R2, UR41, PT ;  /* 0x0000002902007c0c */ /* 0x000fc8000bf06270 */
[----:B------:R-:W-:Y:S01]  /*39220*/  ISETP.LT.AND P1, PT, R5, UR24, !P0 ;  /* 0x0000001805007c0c */ /* 0x000fe2000c721270 */
[----:B0-----:R-:W-:Y:S01]  /*39230*/  VIADD R8, R8, UR10 ;  /* 0x0000000a08087c36 */ /* 0x001fe20008000000 */
[----:B------:R-:W-:Y:S02]  /*39240*/  ISETP.LT.AND P0, PT, R4, UR28, !P0 ;  /* 0x0000001c04007c0c */ /* 0x000fe4000c701270 */
[----:B------:R-:W-:Y:S01]  /*39250*/  LOP3.LUT R191, R191, 0xfbffffff, RZ, 0xc0, !PT ;  /* 0xfbffffffbfbf7812 */ /* 0x000fe200078ec0ff */
[----:B------:R-:W-:Y:S01]  /*39260*/  VIADD R2, R3, 0x23 ;  /* 0x0000002303027836 */ /* 0x000fe20000000000 */
[----:B------:R0:W-:Y:S01]  /*39270*/  STL [R1+0xf2c], R8 ;  /* 0x000f2c0801007387 */ /* 0x0001e20000100800 */
[----:B------:R-:W-:Y:S01]  /*39280*/  ULDC UR10, c[0x0][0x248] ;  /* 0x00009200000a7ab9 */ /* 0x000fe20000000800 */
[----:B------:R-:W-:Y:S01]  /*39290*/  ULDC UR24, c[0x0][0x248] ;  /* 0x0000920000187ab9 */ /* 0x000fe20000000800 */
[----:B------:R-:W-:-:S04]  /*392a0*/  ULDC UR28, c[0x0][0x248] ;  /* 0x00009200001c7ab9 */ /* 0x000fc80000000800 */
        /* <DEDUP_REMOVED lines=14> */
[----:B0-----:R-:W-:-:S05]  /*39390*/  VIADD R8, R8, UR6 ;  /* 0x0000000608087c36 */ /* 0x001fca0008000000 */
[----:B------:R0:W-:Y:S01]  /*393a0*/  STL [R1+0xddc], R8 ;  /* 0x000ddc0801007387 */ /* 0x0001e20000100800 */
[----:B------:R-:W-:Y:S01]  /*393b0*/  @P1 LOP3.LUT R191, R191, 0x1000000, RZ, 0xfc, !PT ;  /* 0x01000000bfbf1812 */ /* 0x000fe200078efcff */
[----:B0-----:R-:W-:Y:S01]  /*393c0*/  VIADD R8, R8, UR7 ;  /* 0x0000000708087c36 */ /* 0x001fe20008000000 */
[----:B------:R-:W-:Y:S02]  /*393d0*/  ULDC.64 UR6, c[0x0][0x228] ;  /* 0x00008a0000067ab9 */ /* 0x000fe40000000a00 */
[----:B------:R-:W-:Y:S01]  /*393e0*/  ISETP.LT.AND P0, PT, R4, UR6, !P0 ;  /* 0x0000000604007c0c */ /* 0x000fe2000c701270 */
[----:B------:R-:W-:Y:S01]  /*393f0*/  VIADD R10, R3, 0xb ;  /* 0x0000000b030a7836 */ /* 0x000fe20000000000 */
[----:B------:R-:W-:Y:S01]  /*39400*/  LOP3.LUT R191, R191, 0xff7fffff, RZ, 0xc0, !PT ;  /* 0xff7fffffbfbf7812 */ /* 0x000fe200078ec0ff */
[----:B------:R0:W-:Y:S01]  /*39410*/  STL [R1+0xdd4], R8 ;  /* 0x000dd40801007387 */ /* 0x0001e20000100800 */
[----:B------:R-:W-:Y:S01]  /*39420*/  VIADD R9, R3, 0xa ;  /* 0x0000000a03097836 */ /* 0x000fe20000000000 */
[----:B------:R-:W-:-:S08]  /*39430*/  ULDC UR6, c[0x0][0x248] ;  /* 0x0000920000067ab9 */ /* 0x000fd00000000800 */
        /* <DEDUP_REMOVED lines=8> */
[----:B------:R-:W-:Y:S01]  /*394c0*/  ULDC.64 UR42, c[0x0][0x228] ;  /* 0x00008a00002a7ab9 */ /* 0x000fe20000000a00 */
[----:B0-----:R-:W-:Y:S01]  /*394d0*/  VIADD R8, R8, UR21 ;  /* 0x0000001508087c36 */ /* 0x001fe20008000000 */
[----:B------:R-:W-:-:S02]  /*394e0*/  ULDC.64 UR20, c[0x0][0x228] ;  /* 0x00008a0000147ab9 */ /* 0x000fc40000000a00 */
        /* <DEDUP_REMOVED lines=11> */
[----:B------:R-:W-:Y:S01]  /*395a0*/  ULDC.64 UR18, c[0x0][0x228] ;  /* 0x00008a0000127ab9 */ /* 0x000fe20000000a00 */
[----:B------:R0:W-:Y:S01]  /*395b0*/  STL [R1+0xda8], R8 ;  /* 0x000da80801007387 */ /* 0x0001e20000100800 */
[----:B------:R-:W-:Y:S01]  /*395c0*/  ULDC UR25, c[0x0][0x248] ;  /* 0x0000920000197ab9 */ /* 0x000fe20000000800 */
[----:B0-----:R-:W-:Y:S01]  /*395d0*/  VIADD R8, R8, UR16 ;  /* 0x0000001008087c36 */ /* 0x001fe20008000000 */
[----:B------:R-:W-:-:S02]  /*395e0*/  ULDC.64 UR16, c[0x0][0x228] ;  /* 0x00008a0000107ab9 */ /* 0x000fc40000000a00 */
[----:B------:R-:W-:-:S06]  /*395f0*/  ISETP.LT.AND P0, PT, R4, UR16, !P0 ;  /* 0x0000001004007c0c */ /* 0x000fcc000c701270 */
        /* <DEDUP_REMOVED lines=8> */
[----:B------:R-:W-:Y:S01]  /*39680*/  ULDC UR11, c[0x0][0x248] ;  /* 0x00009200000b7ab9 */ /* 0x000fe20000000800 */
[----:B0-----:R-:W-:Y:S01]  /*39690*/  VIADD R8, R8, UR14 ;  /* 0x0000000e08087c36 */ /* 0x001fe20008000000 */
[----:B------:R-:W-:Y:S02]  /*396a0*/  ULDC.64 UR14, c[0x0][0x228] ;  /* 0x00008a00000e7ab9 */ /* 0x000fe40000000a00 */
[----:B------:R-:W-:-:S05]  /*396b0*/  ISETP.LT.AND P0, PT, R4, UR14, !P0 ;  /* 0x0000000e04007c0c */ /* 0x000fca000c701270 */
[----:B------:R-:W-:-:S04]  /*396c0*/  @P1 LOP3.LUT R191, R191, 0x40000, RZ, 0xfc, !PT ;  /* 0x00040000bfbf1812 */ /* 0x000fc800078efcff */
[----:B------:R-:W-:-:S04]  /*396d0*/  LOP3.LUT R191, R191, 0xfffdffff, RZ, 0xc0, !PT ;  /* 0xfffdffffbfbf7812 */ /* 0x000fc800078ec0ff */
[----:B------:R-:W-:Y:S02]  /*396e0*/  @P0 LOP3.LUT R191, R191, 0x20000, RZ, 0xfc, !PT ;  /* 0x00020000bfbf0812 */ /* 0x000fe400078efcff */
[----:B------:R-:W-:-:S04]  /*396f0*/  ISETP.GE.AND P0, PT, R2, UR27, PT ;  /* 0x0000001b02007c0c */ /* 0x000fc8000bf06270 */
[----:B------:R-:W-:Y:S01]  /*39700*/  ISETP.LT.AND P1, PT, R5, UR9, !P0 ;  /* 0x0000000905007c0c */ /* 0x000fe2000c721270 */
[----:B------:R0:W-:Y:S01]  /*39710*/  STL [R1+0xd8c], R8 ;  /* 0x000d8c0801007387 */ /* 0x0001e20000100800 */
[----:B------:R-:W-:Y:S02]  /*39720*/  ISETP.LT.AND P0, PT, R4, UR18, !P0 ;  /* 0x0000001204007c0c */ /* 0x000fe4000c701270 */
[----:B------:R-:W-:Y:S01]  /*39730*/  LOP3.LUT R191, R191, 0xfffeffff, RZ, 0xc0, !PT ;  /* 0xfffeffffbfbf7812 */ /* 0x000fe200078ec0ff */
[----:B------:R-:W-:Y:S01]  /*39740*/  VIADD R2, R3, 0x1e ;  /* 0x0000001e03027836 */ /* 0x000fe20000000000 */
[----:B------:R-:W-:Y:S01]  /*39750*/  ULDC UR9, c[0x0][0x248] ;  /* 0x0000920000097ab9 */ /* 0x000fe20000000800 */
[----:B0-----:R-:W-:Y:S01]  /*39760*/  VIADD R8, R8, UR32 ;  /* 0x0000002008087c36 */ /* 0x001fe20008000000 */
[----:B------:R-:W-:-:S05]  /*39770*/  ULDC UR32, c[0x0][0x248] ;  /* 0x0000920000207ab9 */ /* 0x000fca0000000800 */
[----:B------:R-:W-:Y:S01]  /*39780*/  @P1 LOP3.LUT R191, R191, 0x10000, RZ, 0xfc, !PT ;  /* 0x00010000bfbf1812 */ /* 0x000fe200078efcff */
[----:B------:R0:W-:Y:S03]  /*39790*/  STL [R1+0xd84], R8 ;  /* 0x000d840801007387 */ /* 0x0001e60000100800 */
        /* <DEDUP_REMOVED lines=9> */
[C---:B------:R-:W-:Y:S01]  /*39830*/  VIADD R2, R3.reuse, 0x1d ;  /* 0x0000001d03027836 */ /* 0x040fe20000000000 */
[----:B------:R0:W-:Y:S01]  /*39840*/  STL [R1+0xd68], R8 ;  /* 0x000d680801007387 */ /* 0x0001e20000100800 */
[----:B------:R-:W-:Y:S01]  /*39850*/  ULDC UR13, c[0x0][0x248] ;  /* 0x00009200000d7ab9 */ /* 0x000fe20000000800 */
[----:B------:R-:W-:Y:S01]  /*39860*/  VIADD R252, R3, 0x9 ;  /* 0x0000000903fc7836 */ /* 0x000fe20000000000 */
[----:B------:R-:W-:Y:S01]  /*39870*/  ULDC UR5, c[0x0][0x248] ;  /* 0x0000920000057ab9 */ /* 0x000fe20000000800 */
[----:B0-----:R-:W-:-:S05]  /*39880*/  VIADD R8, R8, UR39 ;  /* 0x0000002708087c36 */ /* 0x001fca0008000000 */
[----:B------:R-:W-:Y:S01]  /*39890*/  @P1 LOP3.LUT R191, R191, 0x4000, RZ, 0xfc, !PT ;  /* 0x00004000bfbf1812 */ /* 0x000fe200078efcff */
[----:B------:R-:W-:Y:S01]  /*398a0*/  ULDC.64 UR38, c[0x0][0x228] ;  /* 0x00008a0000267ab9 */ /* 0x000fe20000000a00 */
[----:B------:R0:W-:Y:S02]  /*398b0*/  STL [R1+0xd54], R8 ;  /* 0x000d540801007387 */ /* 0x0001e40000100800 */
[----:B0-----:R-:W-:Y:S01]  /*398c0*/  VIADD R8, R8, UR23 ;  /* 0x0000001708087c36 */ /* 0x001fe20008000000 */
[----:B------:R-:W-:Y:S02]  /*398d0*/  ULDC.64 UR22, c[0x0][0x228] ;  /* 0x00008a0000167ab9 */ /* 0x000fe40000000a00 */
[----:B------:R-:W-:Y:S02]  /*398e0*/  ISETP.LT.AND P0, PT, R4, UR22, !P0 ;  /* 0x0000001604007c0c */ /* 0x000fe4000c701270 */
[----:B------:R-:W-:Y:S01]  /*398f0*/  LOP3.LUT R191, R191, 0xffffdfff, RZ, 0xc0, !PT ;  /* 0xffffdfffbfbf7812 */ /* 0x000fe200078ec0ff */
[----:B------:R0:W-:Y:S10]  /*39900*/  STL [R1+0xd4c], R8 ;  /* 0x000d4c0801007387 */ /* 0x0001f40000100800 */
[----:B------:R-:W-:-:S02]  /*39910*/  @P0 LOP3.LUT R191, R191, 0x2000, RZ, 0xfc, !PT ;  /* 0x00002000bfbf0812 */ /* 0x000fc400078efcff */
        /* <DEDUP_REMOVED lines=8> */
[----:B0-----:R-:W-:Y:S01]  /*399a0*/  VIADD R8, R8, UR26 ;  /* 0x0000001a08087c36 */ /* 0x001fe20008000000 */
[----:B------:R-:W-:Y:S02]  /*399b0*/  ULDC.64 UR26, c[0x0][0x228] ;  /* 0x00008a00001a7ab9 */ /* 0x000fe40000000a00 */
[----:B------:R-:W-:-:S06]  /*399c0*/  ISETP.LT.AND P0, PT, R4, UR26, !P0 ;  /* 0x0000001a04007c0c */ /* 0x000fcc000c701270 */
        /* <DEDUP_REMOVED lines=9> */
[----:B------:R-:W-:Y:S01]  /*39a60*/  ISETP.LT.AND P0, PT, R4, UR47, !P0 ;  /* 0x0000002f04007c0c */ /* 0x000fe2000c701270 */
[----:B------:R-:W-:Y:S01]  /*39a70*/  ULDC.64 UR46, c[0x0][0x228] ;  /* 0x00008a00002e7ab9 */ /* 0x000fe20000000a00 */
        /* <DEDUP_REMOVED lines=17> */
[----:B------:R-:W-:Y:S01]  /*39b90*/  LOP3.LUT R191, R191, 0xfffffeff, RZ, 0xc0, !PT ;  /* 0xfffffeffbfbf7812 */ /* 0x000fe200078ec0ff */
[----:B------:R0:W-:Y:S01]  /*39ba0*/  STL [R1+0xcf8], R8 ;  /* 0x000cf80801007387 */ /* 0x0001e20000100800 */
[----:B------:R-:W-:-:S03]  /*39bb0*/  ULDC UR49, c[0x0][0x228] ;  /* 0x00008a0000317ab9 */ /* 0x000fc60000000800 */
[----:B------:R-:W4:Y:S04]  /*39bc0*/  LDL.LU R27, [R1+0x144c] ;  /* 0x00144c00011b7983 */ /* 0x000f280000300800 */
[----:B------:R-:W-:-:S04]  /*39bd0*/  @P1 LOP3.LUT R191, R191, 0x100, RZ, 0xfc, !PT ;  /* 0x00000100bfbf1812 */ /* 0x000fc800078efcff */
[----:B------:R-:W-:Y:S01]  /*39be0*/  LOP3.LUT R191, R191, 0xffffff7f, RZ, 0xc0, !PT ;  /* 0xffffff7fbfbf7812 */ /* 0x000fe200078ec0ff */
[----:B0-----:R-:W-:Y:S01]  /*39bf0*/  VIADD R8, R8, UR34 ;  /* 0x0000002208087c36 */ /* 0x001fe20008000000 */
[----:B------:R-:W-:Y:S02]  /*39c00*/  ULDC.64 UR34, c[0x0][0x228] ;  /* 0x00008a0000227ab9 */ /* 0x000fe40000000a00 */
[----:B------:R-:W-:Y:S02]  /*39c10*/  @P0 LOP3.LUT R191, R191, 0x80, RZ, 0xfc, !PT ;  /* 0x00000080bfbf0812 */ /* 0x000fe400078efcff */
[----:B------:R-:W-:Y:S01]  /*39c20*/  ISETP.GE.AND P0, PT, R26, UR17, PT ;  /* 0x000000111a007c0c */ /* 0x000fe2000bf06270 */
[----:B------:R-:W-:-:S03]  /*39c30*/  ULDC.64 UR16, c[0x0][0x228] ;  /* 0x00008a0000107ab9 */ /* 0x000fc60000000a00 */
[----:B------:R-:W-:Y:S02]  /*39c40*/  ISETP.LT.AND P1, PT, R5, UR34, !P0 ;  /* 0x0000002205007c0c */ /* 0x000fe4000c721270 */
[----:B------:R-:W-:Y:S01]  /*39c50*/  ISETP.LT.AND P0, PT, R4, UR49, !P0 ;  /* 0x0000003104007c0c */ /* 0x000fe2000c701270 */
[----:B------:R-:W-:Y:S01]  /*39c60*/  ULDC UR49, c[0x0][0x228] ;  /* 0x00008a0000317ab9 */ /* 0x000fe20000000800 */
[----:B------:R-:W-:-:S09]  /*39c70*/  LOP3.LUT R191, R191, 0xffffffbf, RZ, 0xc0, !PT ;  /* 0xffffffbfbfbf7812 */ /* 0x000fd200078ec0ff */
[----:B------:R-:W-:-:S04]  /*39c80*/  @P1 LOP3.LUT R191, R191, 0x40, RZ, 0xfc, !PT ;  /* 0x00000040bfbf1812 */ /* 0x000fc800078efcff */
[----:B------:R-:W-:-:S04]  /*39c90*/  LOP3.LUT R191, R191, 0xffffffdf, RZ, 0xc0, !PT ;  /* 0xffffffdfbfbf7812 */ /* 0x000fc800078ec0ff */
        /* <DEDUP_REMOVED lines=20> */
[----:B------:R0:W-:Y:S01]  /*39de0*/  STL [R1+0xce8], R8 ;  /* 0x000ce80801007387 */ /* 0x0001e20000100800 */
[----:B------:R-:W-:Y:S01]  /*39df0*/  LOP3.LUT R191, R191, 0xfffffffe, RZ, 0xc0, !PT ;  /* 0xfffffffebfbf7812 */ /* 0x000fe200078ec0ff */
[----:B------:R-:W-:Y:S01]  /*39e00*/  ULDC.64 UR22, c[0x0][0x228] ;  /* 0x00008a0000167ab9 */ /* 0x000fe20000000a00 */
[----:B------:R-:W-:Y:S02]  /*39e10*/  ISETP.LT.AND P1, PT, R5, UR46, !P0 ;  /* 0x0000002e05007c0c */ /* 0x000fe4000c721270 */
[----:B------:R-:W-:Y:S01]  /*39e20*/  ISETP.LT.AND P0, PT, R4, UR49, !P0 ;  /* 0x0000003104007c0c */ /* 0x000fe2000c701270 */
[----:B------:R-:W-:-:S12]  /*39e30*/  ULDC UR49, c[0x0][0x228] ;  /* 0x00008a0000317ab9 */ /* 0x000fd80000000800 */
[----:B------:R-:W-:Y:S02]  /*39e40*/  @P0 LOP3.LUT R192, R192, 0x80000000, RZ, 0xfc, !PT ;  /* 0x80000000c0c00812 */ /* 0x000fe400078efcff */
[----:B------:R-:W-:Y:S01]  /*39e50*/  ISETP.GE.AND P0, PT, R22, UR27, PT ;  /* 0x0000001b16007c0c */ /* 0x000fe2000bf06270 */
[----:B0-----:R-:W-:Y:S01]  /*39e60*/  VIADD R8, R8, UR37 ;  /* 0x0000002508087c36 */ /* 0x001fe20008000000 */
[----:B------:R-:W-:Y:S01]  /*39e70*/  @P1 LOP3.LUT R191, R191, 0x1, RZ, 0xfc, !PT ;  /* 0x00000001bfbf1812 */ /* 0x000fe200078efcff */
[----:B------:R-:W-:Y:S01]  /*39e80*/  ULDC.64 UR26, c[0x0][0x228] ;  /* 0x00008a00001a7ab9 */ /* 0x000fe20000000a00 */
[----:B------:R-:W-:Y:S01]  /*39e90*/  ISETP.LT.AND P1, PT, R5, UR14, !P0 ;  /* 0x0000000e05007c0c */ /* 0x000fe2000c721270 */
[----:B------:R-:W-:Y:S01]  /*39ea0*/  ULDC UR14, c[0x0][0x228] ;  /* 0x00008a00000e7ab9 */ /* 0x000fe20000000800 */
        /* <DEDUP_REMOVED lines=10> */
[----:B------:R-:W-:Y:S01]  /*39f50*/  ISETP.LT.AND P1, PT, R5, UR16, !P0 ;  /* 0x0000001005007c0c */ /* 0x000fe2000c721270 */
[----:B------:R-:W4:Y:S01]  /*39f60*/  LDL.LU R26, [R1+0x1448] ;  /* 0x00144800011a7983 */ /* 0x000f220000300800 */
[----:B------:R-:W-:Y:S01]  /*39f70*/  ISETP.LT.AND P0, PT, R4, UR49, !P0 ;  /* 0x0000003104007c0c */ /* 0x000fe2000c701270 */
[----:B------:R-:W-:-:S10]  /*39f80*/  ULDC UR49, c[0x0][0x228] ;  /* 0x00008a0000317ab9 */ /* 0x000fd40000000800 */
[----:B------:R-:W-:-:S04]  /*39f90*/  @P1 LOP3.LUT R192, R192, 0x10000000, RZ, 0xfc, !PT ;  /* 0x10000000c0c01812 */ /* 0x000fc800078efcff */
[----:B------:R-:W-:-:S04]  /*39fa0*/  LOP3.LUT R192, R192, 0xf7ffffff, RZ, 0xc0, !PT ;  /* 0xf7ffffffc0c07812 */ /* 0x000fc800078ec0ff */
[----:B------:R-:W-:Y:S02]  /*39fb0*/  @P0 LOP3.LUT R192, R192, 0x8000000, RZ, 0xfc, !PT ;  /* 0x08000000c0c00812 */ /* 0x000fe400078efcff */
[----:B------:R-:W-:Y:S01]  /*39fc0*/  ISETP.GE.AND P0, PT, R20, UR35, PT ;  /* 0x0000002314007c0c */ /* 0x000fe2000bf06270 */
[----:B0-----:R-:W-:Y:S01]  /*39fd0*/  VIADD R8, R8, UR33 ;  /* 0x0000002108087c36 */ /* 0x001fe20008000000 */
[----:B------:R-:W-:Y:S01]  /*39fe0*/  LOP3.LUT R192, R192, 0xfbffffff, RZ, 0xc0, !PT ;  /* 0xfbffffffc0c07812 */ /* 0x000fe200078ec0ff */
[----:B------:R-:W-:Y:S01]  /*39ff0*/  ULDC.64 UR34, c[0x0][0x228] ;  /* 0x00008a0000227ab9 */ /* 0x000fe20000000a00 */
[----:B------:R-:W-:Y:S02]  /*3a000*/  ISETP.LT.AND P1, PT, R5, UR18, !P0 ;  /* 0x0000001205007c0c */ /* 0x000fe4000c721270 */
[----:B------:R-:W-:Y:S01]  /*3a010*/  ISETP.LT.AND P0, PT, R4, UR49, !P0 ;  /* 0x0000003104007c0c */ /* 0x000fe2000c701270 */
[----:B------:R0:W-:Y:S01]  /*3a020*/  STL [R1+0xccc], R8 ;  /* 0x000ccc0801007387 */ /* 0x0001e20000100800 */
[----:B------:R-:W-:-:S03]  /*3a030*/  ULDC UR49, c[0x0][0x228] ;  /* 0x00008a0000317ab9 */ /* 0x000fc60000000800 */
[----:B------:R-:W4:Y:S06]  /*3a040*/  LDL.LU R25, [R1+0x1444] ;  /* 0x0014440001197983 */ /* 0x000f2c0000300800 */
[----:B------:R-:W-:Y:S01]  /*3a050*/  @P1 LOP3.LUT R192, R192, 0x4000000, RZ, 0xfc, !PT ;  /* 0x04000000c0c01812 */ /* 0x000fe200078efcff */
[----:B0-----:R-:W-:-:S03]  /*3a060*/  VIADD R8, R8, UR25 ;  /* 0x0000001908087c36 */ /* 0x001fc60008000000 */
[----:B------:R-:W-:Y:S02]  /*3a070*/  LOP3.LUT R192, R192, 0xfdffffff, RZ, 0xc0, !PT ;  /* 0xfdffffffc0c07812 */ /* 0x000fe400078ec0ff */
[----:B------:R0:W-:Y:S02]  /*3a080*/  STL [R1+0xcc4], R8 ;  /* 0x000cc40801007387 */ /* 0x0001e40000100800 */
[----:B------:R-:W-:Y:S02]  /*3a090*/  @P0 LOP3.LUT R192, R192, 0x2000000, RZ, 0xfc, !PT ;  /* 0x02000000c0c00812 */ /* 0x000fe400078efcff */
[----:B------:R-:W-:Y:S01]  /*3a0a0*/  ISETP.GE.AND P0, PT, R19, UR39, PT ;  /* 0x0000002713007c0c */ /* 0x000fe2000bf06270 */
[----:B------:R-:W4:Y:S01]  /*3a0b0*/  LDL.LU R24, [R1+0x1440] ;  /* 0x0014400001187983 */ /* 0x000f220000300800 */
[----:B0-----:R-:W-:Y:S01]  /*3a0c0*/  VIADD R8, R8, UR20 ;  /* 0x0000001408087c36 */ /* 0x001fe20008000000 */
[----:B------:R-:W-:Y:S01]  /*3a0d0*/  ULDC.64 UR20, c[0x0][0x228] ;  /* 0x00008a0000147ab9 */ /* 0x000fe20000000a00 */
[----:B------:R-:W-:Y:S01]  /*3a0e0*/  LOP3.LUT R192, R192, 0xfeffffff, RZ, 0xc0, !PT ;  /* 0xfeffffffc0c07812 */ /* 0x000fe200078ec0ff */
[----:B------:R-:W-:Y:S01]  /*3a0f0*/  ULDC.64 UR38, c[0x0][0x228] ;  /* 0x00008a0000267ab9 */ /* 0x000fe20000000a00 */
[----:B------:R-:W-:-:S02]  /*3a100*/  ISETP.LT.AND P1, PT, R5, UR20, !P0 ;  /* 0x0000001405007c0c */ /* 0x000fc4000c721270 */
[----:B------:R-:W-:Y:S01]  /*3a110*/  ISETP.LT.AND P0, PT, R4, UR49, !P0 ;  /* 0x0000003104007c0c */ /* 0x000fe2000c701270 */
[----:B------:R-:W-:-:S10]  /*3a120*/  ULDC UR49, c[0x0][0x228] ;  /* 0x00008a0000317ab9 */ /* 0x000fd40000000800 */
        /* <DEDUP_REMOVED lines=12> */
[----:B------:R-:W-:Y:S01]  /*3a1f0*/  LOP3.LUT R192, R192, 0xffdfffff, RZ, 0xc0, !PT ;  /* 0xffdfffffc0c07812 */ /* 0x000fe200078ec0ff */
[----:B0-----:R-:W-:Y:S01]  /*3a200*/  VIADD R8, R8, UR24 ;  /* 0x0000001808087c36 */ /* 0x001fe20008000000 */
[----:B------:R-:W-:Y:S02]  /*3a210*/  ULDC.64 UR24, c[0x0][0x228] ;  /* 0x00008a0000187ab9 */ /* 0x000fe40000000a00 */
[----:B------:R-:W-:Y:S02]  /*3a220*/  @P0 LOP3.LUT R192, R192, 0x200000, RZ, 0xfc, !PT ;  /* 0x00200000c0c00812 */ /* 0x000fe400078efcff */
[----:B------:R-:W-:Y:S01]  /*3a230*/  ISETP.GE.AND P0, PT, R17, UR47, PT ;  /* 0x0000002f11007c0c */ /* 0x000fe2000bf06270 */
[----:B------:R0:W-:Y:S01]  /*3a240*/  STL [R1+0xca8], R8 ;  /* 0x000ca80801007387 */ /* 0x0001e20000100800 */
[----:B------:R-:W-:Y:S01]  /*3a250*/  LOP3.LUT R192, R192, 0xffefffff, RZ, 0xc0, !PT ;  /* 0xffefffffc0c07812 */ /* 0x000fe200078ec0ff */
[----:B------:R-:W-:Y:S01]  /*3a260*/  VIADD R194, R3, 0x7 ;  /* 0x0000000703c27836 */ /* 0x000fe20000000000 */
[----:B------:R-:W-:Y:S01]  /*3a270*/  ISETP.LT.AND P1, PT, R5, UR24, !P0 ;  /* 0x0000001805007c0c */ /* 0x000fe2000c721270 */
[----:B------:R-:W4:Y:S01]  /*3a280*/  LDL.LU R22, [R1+0x1438] ;  /* 0x0014380001167983 */ /* 0x000f220000300800 */
[----:B------:R-:W-:Y:S01]  /*3a290*/  ISETP.LT.AND P0, PT, R4, UR49, !P0 ;  /* 0x0000003104007c0c */ /* 0x000fe2000c701270 */
[----:B------:R-:W-:Y:S01]  /*3a2a0*/  VIADD R193, R3, 0x6 ;  /* 0x0000000603c17836 */ /* 0x000fe20000000000 */
[----:B------:R-:W-:-:S09]  /*3a2b0*/  ULDC.64 UR46, c[0x0][0x228] ;  /* 0x00008a00002e7ab9 */ /* 0x000fd20000000a00 */
[----:B------:R-:W-:-:S04]  /*3a2c0*/  @P1 LOP3.LUT R192, R192, 0x100000, RZ, 0xfc, !PT ;  /* 0x00100000c0c01812 */ /* 0x000fc800078efcff */
[----:B------:R-:W-:-:S04]  /*3a2d0*/  LOP3.LUT R192, R192, 0xfff7ffff, RZ, 0xc0, !PT ;  /* 0xfff7ffffc0c07812 */ /* 0x000fc800078ec0ff */
[----:B------:R-:W-:Y:S02]  /*3a2e0*/  @P0 LOP3.LUT R192, R192, 0x80000, RZ, 0xfc, !PT ;  /* 0x00080000c0c00812 */ /* 0x000fe400078efcff */
[----:B------:R-:W-:-:S04]  /*3a2f0*/  ISETP.GE.AND P0, PT, R16, UR15, PT ;  /* 0x0000000f10007c0c */ /* 0x000fc8000bf06270 */
[----:B------:R-:W-:Y:S02]  /*3a300*/  ISETP.LT.AND P1, PT, R5, UR26, !P0 ;  /* 0x0000001a05007c0c */ /* 0x000fe4000c721270 */
[----:B------:R-:W-:Y:S01]  /*3a310*/  ISETP.LT.AND P0, PT, R4, UR14, !P0 ;  /* 0x0000000e04007c0c */ /* 0x000fe2000c701270 */
[----:B0-----:R-:W-:Y:S01]  /*3a320*/  VIADD R8, R8, UR28 ;  /* 0x0000001c08087c36 */ /* 0x001fe20008000000 */
[----:B------:R-:W-:Y:S01]  /*3a330*/  LOP3.LUT R192, R192, 0xfffbffff, RZ, 0xc0, !PT ;  /* 0xfffbffffc0c07812 */ /* 0x000fe200078ec0ff */
[----:B------:R-:W-:Y:S01]  /*3a340*/  ULDC.64 UR28, c[0x0][0x228] ;  /* 0x00008a00001c7ab9 */ /* 0x000fe20000000a00 */
[----:B------:R-:W-:-:S07]  /*3a350*/  ULDC UR14, c[0x0][0x228] ;  /* 0x00008a00000e7ab9 */ /* 0x000fce0000000800 */
[----:B------:R-:W-:-:S04]  /*3a360*/  @P1 LOP3.LUT R192, R192, 0x40000, RZ, 0xfc, !PT ;  /* 0x00040000c0c01812 */ /* 0x000fc800078efcff */
[----:B------:R-:W-:-:S04]  /*3a370*/  LOP3.LUT R192, R192, 0xfffdffff, RZ, 0xc0, !PT ;  /* 0xfffdffffc0c07812 */ /* 0x000fc800078ec0ff */
[----:B------:R-:W-:Y:S02]  /*3a380*/  @P0 LOP3.LUT R192, R192, 0x20000, RZ, 0xfc, !PT ;  /* 0x00020000c0c00812 */ /* 0x000fe400078efcff */
[----:B------:R-:W-:-:S04]  /*3a390*/  ISETP.GE.AND P0, PT, R15, UR17, PT ;  /* 0x000000110f007c0c */ /* 0x000fc8000bf06270 */
[----:B------:R-:W-:Y:S02]  /*3a3a0*/  ISETP.LT.AND P1, PT, R5, UR28, !P0 ;  /* 0x0000001c05007c0c */ /* 0x000fe4000c721270 */
[----:B------:R-:W-:Y:S01]  /*3a3b0*/  ISETP.LT.AND P0, PT, R4, UR14, !P0 ;  /* 0x0000000e04007c0c */ /* 0x000fe2000c701270 */
[----:B------:R-:W-:Y:S01]  /*3a3c0*/  ULDC UR14, c[0x0][0x228] ;  /* 0x00008a00000e7ab9 */ /* 0x000fe20000000800 */
[----:B------:R-:W-:-:S09]  /*3a3d0*/  LOP3.LUT R192, R192, 0xfffeffff, RZ, 0xc0, !PT ;  /* 0xfffeffffc0c07812 */ /* 0x000fd200078ec0ff */
[----:B------:R-:W-:-:S04]  /*3a3e0*/  @P1 LOP3.LUT R192, R192, 0x10000, RZ, 0xfc, !PT ;  /* 0x00010000c0c01812 */ /* 0x000fc800078efcff */
[----:B------:R-:W-:-:S04]  /*3a3f0*/  LOP3.LUT R192, R192, 0xffff7fff, RZ, 0xc0, !PT ;  /* 0xffff7fffc0c07812 */ /* 0x000fc800078ec0ff */
[----:B------:R-:W-:Y:S02]  /*3a400*/  @P0 LOP3.LUT R192, R192, 0x8000, RZ, 0xfc, !PT ;  /* 0x00008000c0c00812 */ /* 0x000fe400078efcff */
[----:B------:R-:W-:-:S04]  /*3a410*/  ISETP.GE.AND P0, PT, R14, UR19, PT ;  /* 0x000000130e007c0c */ /* 0x000fc8000bf06270 */
[----:B------:R-:W-:Y:S02]  /*3a420*/  ISETP.LT.AND P1, PT, R5, UR30, !P0 ;  /* 0x0000001e05007c0c */ /* 0x000fe4000c721270 */
[----:B------:R-:W-:Y:S01]  /*3a430*/  ISETP.LT.AND P0, PT, R4, UR14, !P0 ;  /* 0x0000000e04007c0c */ /* 0x000fe2000c701270 */
[----:B------:R0:W-:Y:S01]  /*3a440*/  STL [R1+0xca0], R8 ;  /* 0x000ca00801007387 */ /* 0x0001e20000100800 */
[----:B------:R-:W-:Y:S01]  /*3a450*/  LOP3.LUT R192, R192, 0xffffbfff, RZ, 0xc0, !PT ;  /* 0xffffbfffc0c07812 */ /* 0x000fe200078ec0ff */
[----:B------:R-:W-:Y:S02]  /*3a460*/  ULDC UR14, c[0x0][0x228] ;  /* 0x00008a00000e7ab9 */ /* 0x000fe40000000800 */
[----:B------:R-:W4:Y:S06]  /*3a470*/  LDL.LU R21, [R1+0x1434] ;  /* 0x0014340001157983 */ /* 0x000f2c0000300800 */
[----:B------:R-:W-:-:S04]  /*3a480*/  @P1 LOP3.LUT R192, R192, 0x4000, RZ, 0xfc, !PT ;  /* 0x00004000c0c01812 */ /* 0x000fc800078efcff */
[----:B------:R-:W-:Y:S01]  /*3a490*/  LOP3.LUT R192, R192, 0xffffdfff, RZ, 0xc0, !PT ;  /* 0xffffdfffc0c07812 */ /* 0x000fe200078ec0ff */
[----:B0-----:R-:W-:Y:S01]  /*3a4a0*/  VIADD R8, R8, UR32 ;  /* 0x0000002008087c36 */ /* 0x001fe20008000000 */
[----:B------:R-:W-:Y:S02]  /*3a4b0*/  ULDC.64 UR32, c[0x0][0x228] ;  /* 0x00008a0000207ab9 */ /* 0x000fe40000000a00 */
        /* <DEDUP_REMOVED lines=16> */
[----:B------:R0:W-:Y:S01]  /*3a5c0*/  STL [R1+0xc8c], R8 ;  /* 0x000c8c0801007387 */ /* 0x0001e20000100800 */
[----:B------:R-:W-:-:S03]  /*3a5d0*/  ISETP.LT.AND P0, PT, R4, UR14, !P0 ;  /* 0x0000000e04007c0c */ /* 0x000fc6000c701270 */
[----:B------:R-:W4:Y:S01]  /*3a5e0*/  LDL.LU R19, [R1+0x142c] ;  /* 0x00142c0001137983 */ /* 0x000f220000300800 */
[----:B0-----:R-:W-:-:S06]  /*3a5f0*/  VIADD R8, R8, UR40 ;  /* 0x0000002808087c36 */ /* 0x001fcc0008000000 */
[----:B------:R-:W-:Y:S01]  /*3a600*/  @P1 LOP3.LUT R192, R192, 0x400, RZ, 0xfc, !PT ;  /* 0x00000400c0c01812 */ /* 0x000fe200078efcff */
[----:B------:R-:W-:Y:S01]  /*3a610*/  ULDC.64 UR40, c[0x0][0x228] ;  /* 0x00008a0000287ab9 */ /* 0x000fe20000000a00 */
[----:B------:R0:W-:Y:S02]  /*3a620*/  STL [R1+0xc78], R8 ;  /* 0x000c780801007387 */ /* 0x0001e40000100800 */
[----:B------:R-:W-:Y:S02]  /*3a630*/  LOP3.LUT R192, R192, 0xfffffdff, RZ, 0xc0, !PT ;  /* 0xfffffdffc0c07812 */ /* 0x000fe400078ec0ff */
[----:B------:R-:W4:Y:S01]  /*3a640*/  LDL.LU R18, [R1+0x1428] ;  /* 0x0014280001127983 */ /* 0x000f220000300800 */
[----:B0-----:R-:W-:Y:S01]  /*3a650*/  VIADD R8, R8, UR44 ;  /* 0x0000002c08087c36 */ /* 0x001fe20008000000 */
[----:B------:R-:W-:Y:S01]  /*3a660*/  @P0 LOP3.LUT R192, R192, 0x200, RZ, 0xfc, !PT ;  /* 0x00000200c0c00812 */ /* 0x000fe200078efcff */
[----:B------:R-:W-:-:S03]  /*3a670*/  ULDC.64 UR44, c[0x0][0x228] ;  /* 0x00008a00002c7ab9 */ /* 0x000fc60000000a00 */
[----:B------:R0:W-:Y:S01]  /*3a680*/  STL [R1+0xc70], R8 ;  /* 0x000c700801007387 */ /* 0x0001e20000100800 */
[----:B------:R-:W-:-:S03]  /*3a690*/  ISETP.GE.AND P0, PT, R10, UR25, PT ;  /* 0x000000190a007c0c */ /* 0x000fc6000bf06270 */
[----:B------:R-:W4:Y:S01]  /*3a6a0*/  LDL.LU R17, [R1+0x1424] ;  /* 0x0014240001117983 */ /* 0x000f220000300800 */
[----:B0-----:R-:W-:Y:S01]  /*3a6b0*/  VIADD R8, R8, UR48 ;  /* 0x0000003008087c36 */ /* 0x001fe20008000000 */
[----:B------:R-:W-:Y:S01]  /*3a6c0*/  ISETP.LT.AND P2, PT, R5, UR36, !P0 ;  /* 0x0000002405007c0c */ /* 0x000fe2000c741270 */
[----:B------:R-:W-:Y:S01]  /*3a6d0*/  VIADD R2, R3, 0x5 ;  /* 0x0000000503027836 */ /* 0x000fe20000000000 */
[----:B------:R-:W-:Y:S01]  /*3a6e0*/  ISETP.LT.AND P1, PT, R4, UR61, !P0 ;  /* 0x0000003d04007c0c */ /* 0x000fe2000c721270 */
[----:B------:R-:W-:Y:S01]  /*3a6f0*/  ULDC.64 UR48, c[0x0][0x228] ;  /* 0x00008a0000307ab9 */ /* 0x000fe20000000a00 */
[----:B------:R0:W-:Y:S04]  /*3a700*/  STL [R1+0xc68], R8 ;  /* 0x000c680801007387 */ /* 0x0001e80000100800 */
[----:B------:R-:W4:Y:S04]  /*3a710*/  LDL.LU R16, [R1+0x1420] ;  /* 0x0014200001107983 */ /* 0x000f280000300800 */
[----:B------:R-:W4:Y:S01]  /*3a720*/  LDL.LU R15, [R1+0x141c] ;  /* 0x00141c00010f7983 */ /* 0x000f220000300800 */
[----:B0-----:R-:W-:-:S05]  /*3a730*/  VIADD R8, R8, UR52 ;  /* 0x0000003408087c36 */ /* 0x001fca0008000000 */
[----:B------:R0:W-:Y:S01]  /*3a740*/  STL [R1+0xc5c], R8 ;  /* 0x000c5c0801007387 */ /* 0x0001e20000100800 */
[----:B------:R-:W-:-:S03]  /*3a750*/  LOP3.LUT R192, R192, 0xfffffeff, RZ, 0xc0, !PT ;  /* 0xfffffeffc0c07812 */ /* 0x000fc600078ec0ff */
[----:B------:R-:W4:Y:S01]  /*3a760*/  LDL.LU R14, [R1+0x1418] ;  /* 0x00141800010e7983 */ /* 0x000f220000300800 */
[----:B0-----:R-:W-:Y:S01]  /*3a770*/  VIADD R8, R8, UR51 ;  /* 0x0000003308087c36 */ /* 0x001fe20008000000 */
[----:B------:R-:W-:-:S04]  /*3a780*/  ISETP.GE.AND P0, PT, R9, UR27, PT ;  /* 0x0000001b09007c0c */ /* 0x000fc8000bf06270 */
[----:B------:R0:W-:Y:S01]  /*3a790*/  STL [R1+0xc54], R8 ;  /* 0x000c540801007387 */ /* 0x0001e20000100800 */
[----:B------:R-:W-:-:S03]  /*3a7a0*/  @P2 LOP3.LUT R192, R192, 0x100, RZ, 0xfc, !PT ;  /* 0x00000100c0c02812 */ /* 0x000fc600078efcff */
[----:B------:R-:W4:Y:S01]  /*3a7b0*/  LDL.LU R13, [R1+0x1414] ;  /* 0x00141400010d7983 */ /* 0x000f220000300800 */
[----:B0-----:R-:W-:Y:S01]  /*3a7c0*/  VIADD R8, R8, UR50 ;  /* 0x0000003208087c36 */ /* 0x001fe20008000000 */
[----:B------:R-:W-:-:S04]  /*3a7d0*/  ISETP.LT.AND P2, PT, R5, UR38, !P0 ;  /* 0x0000002605007c0c */ /* 0x000fc8000c741270 */
[----:B------:R0:W-:Y:S01]  /*3a7e0*/  STL [R1+0xc4c], R8 ;  /* 0x000c4c0801007387 */ /* 0x0001e20000100800 */
[----:B------:R-:W-:-:S03]  /*3a7f0*/  LOP3.LUT R192, R192, 0xffffff7f, RZ, 0xc0, !PT ;  /* 0xffffff7fc0c07812 */ /* 0x000fc600078ec0ff */
[----:B------:R-:W4:Y:S01]  /*3a800*/  LDL.LU R12, [R1+0x1410] ;  /* 0x00141000010c7983 */ /* 0x000f220000300800 */
[----:B0-----:R-:W-:Y:S01]  /*3a810*/  VIADD R8, R8, UR13 ;  /* 0x0000000d08087c36 */ /* 0x001fe20008000000 */
[----:B------:R-:W-:-:S04]  /*3a820*/  @P1 LOP3.LUT R192, R192, 0x80, RZ, 0xfc, !PT ;  /* 0x00000080c0c01812 */ /* 0x000fc800078efcff */
[----:B------:R0:W-:Y:S01]  /*3a830*/  STL [R1+0xc3c], R8 ;  /* 0x000c3c0801007387 */ /* 0x0001e20000100800 */
[----:B------:R-:W-:Y:S02]  /*3a840*/  R2UR UR14, R11 ;  /* 0x000000000b0e72ca */ /* 0x000fe400000e0000 */
[----:B------:R-:W-:Y:S01]  /*3a850*/  ISETP.LT.AND P1, PT, R4, UR60, !P0 ;  /* 0x0000003c04007c0c */ /* 0x000fe2000c721270 */
[----:B------:R-:W4:Y:S01]  /*3a860*/  LDL.LU R11, [R1+0x140c] ;  /* 0x00140c00010b7983 */ /* 0x000f220000300800 */
[----:B------:R-:W-:-:S03]  /*3a870*/  LOP3.LUT R192, R192, 0xffffffbf, RZ, 0xc0, !PT ;  /* 0xffffffbfc0c07812 */ /* 0x000fc600078ec0ff */
[----:B------:R-:W4:Y:S01]  /*3a880*/  LDL.LU R10, [R1+0x1408] ;  /* 0x00140800010a7983 */ /* 0x000f220000300800 */
[----:B0-----:R-:W-:Y:S01]  /*3a890*/  VIADD R8, R8, UR12 ;  /* 0x0000000c08087c36 */ /* 0x001fe20008000000 */
[----:B------:R-:W-:-:S04]  /*3a8a0*/  ISETP.GE.AND P0, PT, R252, UR29, PT ;  /* 0x0000001dfc007c0c */ /* 0x000fc8000bf06270 */
[----:B------:R0:W-:Y:S01]  /*3a8b0*/  STL [R1+0xc30], R8 ;  /* 0x000c300801007387 */ /* 0x0001e20000100800 */
[----:B------:R-:W-:Y:S02]  /*3a8c0*/  @P2 LOP3.LUT R192, R192, 0x40, RZ, 0xfc, !PT ;  /* 0x00000040c0c02812 */ /* 0x000fe400078efcff */
[----:B------:R-:W-:Y:S01]  /*3a8d0*/  ISETP.LT.AND P2, PT, R5, UR40, !P0 ;  /* 0x0000002805007c0c */ /* 0x000fe2000c741270 */
[----:B------:R-:W4:Y:S01]  /*3a8e0*/  LDL.LU R9, [R1+0x1404] ;  /* 0x0014040001097983 */ /* 0x000f220000300800 */
[----:B0-----:R-:W-:Y:S01]  /*3a8f0*/  VIADD R8, R8, UR11 ;  /* 0x0000000b08087c36 */ /* 0x001fe20008000000 */
[----:B------:R-:W-:-:S04]  /*3a900*/  LOP3.LUT R192, R192, 0xffffffdf, RZ, 0xc0, !PT ;  /* 0xffffffdfc0c07812 */ /* 0x000fc800078ec0ff */
[----:B------:R0:W-:Y:S01]  /*3a910*/  STL [R1+0xc20], R8 ;  /* 0x000c200801007387 */ /* 0x0001e20000100800 */
[----:B------:R-:W-:Y:S02]  /*3a920*/  @P1 LOP3.LUT R192, R192, 0x20, RZ, 0xfc, !PT ;  /* 0x00000020c0c01812 */ /* 0x000fe400078efcff */
[----:B------:R-:W-:Y:S01]  /*3a930*/  ISETP.LT.AND P1, PT, R4, UR57, !P0 ;  /* 0x0000003904007c0c */ /* 0x000fe2000c721270 */
[----:B0-----:R-:W-:-:S04]  /*3a940*/  VIADD R8, R8, UR10 ;  /* 0x0000000a08087c36 */ /* 0x001fc80008000000 */
[----:B------:R-:W-:Y:S01]  /*3a950*/  VIADD R252, R8, UR9 ;  /* 0x0000000908fc7c36 */ /* 0x000fe20008000000 */
[----:B------:R0:W-:Y:S01]  /*3a960*/  STL [R1+0xc18], R8 ;  /* 0x000c180801007387 */ /* 0x0001e20000100800 */
[----:B------:R-:W-:Y:S02]  /*3a970*/  LOP3.LUT R192, R192, 0xffffffef, RZ, 0xc0, !PT ;  /* 0xffffffefc0c07812 */ /* 0x000fe400078ec0ff */
[----:B------:R-:W-:Y:S02]  /*3a980*/  ISETP.GE.AND P0, PT, R195, UR31, PT ;  /* 0x0000001fc3007c0c */ /* 0x000fe4000bf06270 */
[----:B------:R-:W-:Y:S01]  /*3a990*/  @P2 LOP3.LUT R192, R192, 0x10, RZ, 0xfc, !PT ;  /* 0x00000010c0c02812 */ /* 0x000fe200078efcff */
[----:B0-----:R-:W4:Y:S04]  /*3a9a0*/  LDL.LU R8, [R1+0x1400] ;  /* 0x0014000001087983 */ /* 0x001f280000300800 */
[----:B------:R0:W-:Y:S01]  /*3a9b0*/  STL [R1+0xc08], R252 ;  /* 0x000c08fc01007387 */ /* 0x0001e20000100800 */
[----:B------:R-:W-:-:S02]  /*3a9c0*/  LOP3.LUT R192, R192, 0xfffffff7, RZ, 0xc0, !PT ;  /* 0xfffffff7c0c07812 */ /* 0x000fc400078ec0ff */
[----:B------:R-:W-:Y:S01]  /*3a9d0*/  ISETP.LT.AND P2, PT, R5, UR42, !P0 ;  /* 0x0000002a05007c0c */ /* 0x000fe2000c741270 */
[----:B0-----:R-:W-:-:S04]  /*3a9e0*/  VIADD R252, R252, UR8 ;  /* 0x00000008fcfc7c36 */ /* 0x001fc80008000000 */
[----:B------:R-:W-:Y:S01]  /*3a9f0*/  VIADD R195, R252, UR7 ;  /* 0x00000007fcc37c36 */ /* 0x000fe20008000000 */
[----:B------:R0:W-:Y:S01]  /*3aa00*/  STL [R1+0xaec], R252 ;  /* 0x000aecfc01007387 */ /* 0x0001e20000100800 */
[----:B------:R-:W-:Y:S02]  /*3aa10*/  @P1 LOP3.LUT R192, R192, 0x8, RZ, 0xfc, !PT ;  /* 0x00000008c0c01812 */ /* 0x000fe400078efcff */
[----:B------:R-:W-:Y:S01]  /*3aa20*/  ISETP.LT.AND P1, PT, R4, UR56, !P0 ;  /* 0x0000003804007c0c */ /* 0x000fe2000c721270 */
[----:B0-----:R-:W0:Y:S01]  /*3aa30*/  S2R R252, SR_TID.X ;  /* 0x0000000000fc7919 */ /* 0x001e220000002100 */
[----:B------:R-:W-:Y:S01]  /*3aa40*/  ISETP.GE.AND P0, PT, R194, UR33, PT ;  /* 0x00000021c2007c0c */ /* 0x000fe2000bf06270 */
[----:B------:R-:W-:Y:S01]  /*3aa50*/  VIADD R194, R195, UR6 ;  /* 0x00000006c3c27c36 */ /* 0x000fe20008000000 */
[----:B------:R-:W-:Y:S01]  /*3aa60*/  LOP3.LUT R192, R192, 0xfffffffb, RZ, 0xc0, !PT ;  /* 0xfffffffbc0c07812 */ /* 0x000fe200078ec0ff */
[----:B------:R-:W-:Y:S04]  /*3aa70*/  STL [R1+0xadc], R195 ;  /* 0x000adcc301007387 */ /* 0x000fe80000100800 */
[----:B------:R1:W-:Y:S01]  /*3aa80*/  STL [R1+0xad4], R194 ;  /* 0x000ad4c201007387 */ /* 0x0003e20000100800 */
[----:B------:R-:W-:-:S04]  /*3aa90*/  @P2 LOP3.LUT R192, R192, 0x4, RZ, 0xfc, !PT ;  /* 0x00000004c0c02812 */ /* 0x000fc800078efcff */
[----:B------:R-:W-:Y:S01]  /*3aaa0*/  LOP3.LUT R192, R192, 0xfffffffd, RZ, 0xc0, !PT ;  /* 0xfffffffdc0c07812 */ /* 0x000fe200078ec0ff */
[----:B-1----:R-:W-:-:S03]  /*3aab0*/  VIADD R194, R194, UR5 ;  /* 0x00000005c2c27c36 */ /* 0x002fc60008000000 */
[----:B------:R-:W-:Y:S02]  /*3aac0*/  @P1 LOP3.LUT R192, R192, 0x2, RZ, 0xfc, !PT ;  /* 0x00000002c0c01812 */ /* 0x000fe400078efcff */
[----:B------:R1:W-:Y:S01]  /*3aad0*/  STL [R1+0x110c], R194 ;  /* 0x00110cc201007387 */ /* 0x0003e20000100800 */
[----:B------:R-:W-:Y:S02]  /*3aae0*/  ISETP.LT.AND P1, PT, R5, UR44, !P0 ;  /* 0x0000002c05007c0c */ /* 0x000fe4000c721270 */
[----:B------:R-:W-:Y:S02]  /*3aaf0*/  LOP3.LUT R192, R192, 0xfffffffe, RZ, 0xc0, !PT ;  /* 0xfffffffec0c07812 */ /* 0x000fe400078ec0ff */
[----:B------:R-:W-:Y:S02]  /*3ab00*/  ISETP.GE.AND P2, PT, R193, UR35, PT ;  /* 0x00000023c1007c0c */ /* 0x000fe4000bf46270 */
[----:B------:R-:W-:Y:S01]  /*3ab10*/  ISETP.GE.AND P4, PT, R2, UR37, PT ;  /* 0x0000002502007c0c */ /* 0x000fe2000bf86270 */
[----:B0-----:R-:W-:-:S02]  /*3ab20*/  IMAD.SHL.U32 R195, R252, 0x10, RZ ;  /* 0x00000010fcc37824 */ /* 0x001fc400078e00ff */
[----:B------:R-:W-:Y:S01]  /*3ab30*/  IMAD.SHL.U32 R252, R252, 0x40, RZ ;  /* 0x00000040fcfc7824 */ /* 0x000fe200078e00ff */
[----:B------:R-:W-:-:S03]  /*3ab40*/  ISETP.LT.AND P3, PT, R5, UR54, !P4 ;  /* 0x0000003605007c0c */ /* 0x000fc6000e761270 */
[----:B------:R-:W-:Y:S02]  /*3ab50*/  @P1 LOP3.LUT R192, R192, 0x1, RZ, 0xfc, !PT ;  /* 0x00000001c0c01812 */ /* 0x000fe400078efcff */
[----:B------:R-:W-:Y:S02]  /*3ab60*/  ISETP.LT.AND P1, PT, R5, UR46, !P2 ;  /* 0x0000002e05007c0c */ /* 0x000fe4000d721270 */
[C---:B------:R-:W-:Y:S02]  /*3ab70*/  ISETP.LT.AND P0, PT, R4.reuse, UR55, !P0 ;  /* 0x0000003704007c0c */ /* 0x040fe4000c701270 */
[C---:B------:R-:W-:Y:S02]  /*3ab80*/  ISETP.LT.AND P2, PT, R4.reuse, UR48, !P2 ;  /* 0x0000003004007c0c */ /* 0x040fe4000d741270 */
[----:B------:R-:W-:Y:S02]  /*3ab90*/  ISETP.LT.AND P4, PT, R4, UR53, !P4 ;  /* 0x0000003504007c0c */ /* 0x000fe4000e781270 */
[----:B------:R-:W-:-:S02]  /*3aba0*/  LOP3.LUT R193, R195, 0xf0, RZ, 0xc0, !PT ;  /* 0x000000f0c3c17812 */ /* 0x000fc400078ec0ff */
[----:B------:R-:W-:Y:S02]  /*3abb0*/  LOP3.LUT R2, R252, 0x400, RZ, 0xc0, !PT ;  /* 0x00000400fc027812 */ /* 0x000fe400078ec0ff */
[----:B------:R-:W-:Y:S01]  /*3abc0*/  ISETP.GE.AND P5, PT, R4, UR14, PT ;  /* 0x0000000e04007c0c */ /* 0x000fe2000bfa6270 */
[----:B-1----:R-:W0:Y:S01]  /*3abd0*/  S2R R194, SR_TID.X ;  /* 0x0000000000c27919 */ /* 0x002e220000002100 */
[----:B------:R-:W1:Y:S01]  /*3abe0*/  S2R R252, SR_TID.X ;  /* 0x0000000000fc7919 */ /* 0x000e620000002100 */
[----:B------:R-:W-:Y:S01]  /*3abf0*/  IADD3 R2, R2, UR4, R193 ;  /* 0x0000000402027c10 */ /* 0x000fe2000fffe0c1 */
[----:B------:R-:W-:Y:S01]  /*3ac00*/  ULDC UR5, c[0x0][0x228] ;  /* 0x00008a0000057ab9 */ /* 0x000fe20000000800 */
[----:B------:R-:W2:Y:S01]  /*3ac10*/  LDL R195, [R1+0x910] ;  /* 0x0009100001c37983 */ /* 0x000ea20000100800 */
[----:B------:R-:W-:Y:S01]  /*3ac20*/  BAR.SYNC.DEFER_BLOCKING 0x0 ;  /* 0x0000000000007b1d */ /* 0x000fe20000010000 */
[----:B------:R-:W-:-:S05]  /*3ac30*/  ISETP.LT.AND P5, PT, R3, UR49, !P5 ;  /* 0x0000003103007c0c */ /* 0x000fca000efa1270 */
[----:B------:R-:W-:Y:S01]  /*3ac40*/  ULDC UR6, c[0x0][0x22c] ;  /* 0x00008b0000067ab9 */ /* 0x000fe20000000800 */
[----:B------:R-:W-:Y:S04]  /*3ac50*/  STL [R1+0x1480], R192 ;  /* 0x001480c001007387 */ /* 0x000fe80000100800 */
[----:B------:R-:W-:Y:S04]  /*3ac60*/  STL [R1+0x1478], R191 ;  /* 0x001478bf01007387 */ /* 0x000fe80000100800 */
[----:B------:R-:W-:Y:S01]  /*3ac70*/  STL [R1+0x1474], R190 ;  /* 0x001474be01007387 */ /* 0x000fe20000100800 */
[----:B0-----:R-:W-:-:S03]  /*3ac80*/  LOP3.LUT R194, R194, 0x60, RZ, 0xc0, !PT ;  /* 0x00000060c2c27812 */ /* 0x001fc600078ec0ff */
[----:B------:R-:W-:Y:S01]  /*3ac90*/  STL [R1+0x1464], R189 ;  /* 0x001464bd01007387 */ /* 0x000fe20000100800 */
[----:B-1----:R-:W-:Y:S01]  /*3aca0*/  LOP3.LUT R252, R252, 0x7f, RZ, 0xc0, !PT ;  /* 0x0000007ffcfc7812 */ /* 0x002fe200078ec0ff */
[----:B------:R-:W-:Y:S02]  /*3acb0*/  IMAD R2, R194, 0x8, R2 ;  /* 0x00000008c2027824 */ /* 0x000fe400078e0202 */
[----:B------:R-:W-:Y:S01]  /*3acc0*/  STL [R1+0x1460], R188 ;  /* 0x001460bc01007387 */ /* 0x000fe20000100800 */
[----:B------:R-:W-:Y:S01]  /*3acd0*/  LEA R252, R252, UR4, 0x4 ;  /* 0x00000004fcfc7c11 */ /* 0x000fe2000f8e20ff */
[----:B------:R-:W-:Y:S02]  /*3ace0*/  ULDC UR4, c[0x0][0x228] ;  /* 0x00008a0000047ab9 */ /* 0x000fe40000000800 */
[----:B------:R-:W-:Y:S04]  /*3acf0*/  STSM.16.M88.4 [R2], R156 ;  /* 0x0000009c02007844 */ /* 0x000fe80000000200 */
        /* <DEDUP_REMOVED lines=14> */
[----:B------:R-:W-:Y:S06]  /*3ade0*/  BAR.SYNC.DEFER_BLOCKING 0x0 ;  /* 0x0000000000007b1d */ /* 0x000fec0000010000 */
[----:B------:R-:W-:Y:S04]  /*3adf0*/  STL [R1+0x1400], R6 ;  /* 0x0014000601007387 */ /* 0x000fe80000100800 */
[----:B------:R-:W-:Y:S04]  /*3ae00*/  STL [R1+0x1484], R193 ;  /* 0x001484c101007387 */ /* 0x000fe80000100800 */
[----:B------:R-:W0:Y:S01]  /*3ae10*/  LDS.128 R48, [R252] ;  /* 0x00000000fc307984 */ /* 0x000e220000000c00 */
[----:B------:R-:W-:Y:S06]  /*3ae20*/  BAR.SYNC.DEFER_BLOCKING 0x0 ;  /* 0x0000000000007b1d */ /* 0x000fec0000010000 */
[----:B------:R-:W-:Y:S04]  /*3ae30*/  STSM.16.M88.4 [R2], R148 ;  /* 0x0000009402007844 */ /* 0x000fe80000000200 */
[----:B0-----:R-:W-:Y:S01]  /*3ae40*/  STL [R1+0x4c0], R48 ;  /* 0x0004c03001007387 */ /* 0x001fe20000100800 */
[----:B------:R-:W-:-:S03]  /*3ae50*/  IMAD.MOV.U32 R193, RZ, RZ, R49 ;  /* 0x000000ffffc17224 */ /* 0x000fc600078e0031 */
[----:B------:R-:W-:Y:S01]  /*3ae60*/  STL.64 [R1+0x4c8], R50 ;  /* 0x0004c83201007387 */ /* 0x000fe20000100a00 */
[----:B------:R-:W-:Y:S06]  /*3ae70*/  BAR.SYNC.DEFER_BLOCKING 0x0 ;  /* 0x0000000000007b1d */ /* 0x000fec0000010000 */
[----:B------:R-:W0:Y:S02]  /*3ae80*/  LDS.128 R48, [R252] ;  /* 0x00000000fc307984 */ /* 0x000e240000000c00 */
        /* <DEDUP_REMOVED lines=8> */
[----:B------:R-:W-:Y:S01]  /*3af10*/  STSM.16.M88.4 [R2], R132 ;  /* 0x0000008402007844 */ /* 0x000fe20000000200 */
[----:B--2---:R-:W-:-:S03]  /*3af20*/  IMAD.WIDE R194, R195, 0x2, R66 ;  /* 0x00000002c3c27825 */ /* 0x004fc600078e0242 */
[----:B0-----:R-:W-:Y:S04]  /*3af30*/  STL.64 [R1+0x4a0], R48 ;  /* 0x0004a03001007387 */ /* 0x001fe80000100a00 */
[----:B------:R-:W-:Y:S01]  /*3af40*/  STL.64 [R1+0x4a8], R50 ;  /* 0x0004a83201007387 */ /* 0x000fe20000100a00 */
[----:B------:R-:W-:Y:S06]  /*3af50*/  BAR.SYNC.DEFER_BLOCKING 0x0 ;  /* 0x0000000000007b1d */ /* 0x000fec0000010000 */
[----:B------:R-:W0:Y:S02]  /*3af60*/  LDS.128 R48, [R252] ;  /* 0x00000000fc307984 */ /* 0x000e240000000c00 */
[----:B------:R-:W-:Y:S06]  /*3af70*/  BAR.SYNC.DEFER_BLOCKING 0x0 ;  /* 0x0000000000007b1d */ /* 0x000fec0000010000 */
[----:B------:R-:W-:Y:S04]  /*3af80*/  STSM.16.M88.4 [R2], R124 ;  /* 0x0000007c02007844 */ /* 0x000fe80000000200 */
[----:B0-----:R-:W-:Y:S04]  /*3af90*/  STL.64 [R1+0x490], R48 ;  /* 0x0004903001007387 */ /* 0x001fe80000100a00 */
        /* <DEDUP_REMOVED lines=9> */
[----:B------:R-:W-:Y:S04]  /*3b030*/  STL [R1+0x147c], R191 ;  /* 0x00147cbf01007387 */ /* 0x000fe80000100800 */
[----:B------:R-:W0:Y:S01]  /*3b040*/  LDS.128 R48, [R252] ;  /* 0x00000000fc307984 */ /* 0x000e220000000c00 */
[----:B------:R-:W-:Y:S06]  /*3b050*/  BAR.SYNC.DEFER_BLOCKING 0x0 ;  /* 0x0000000000007b1d */ /* 0x000fec0000010000 */
[----:B------:R-:W-:Y:S04]  /*3b060*/  STSM.16.M88.4 [R2], R108 ;  /* 0x0000006c02007844 */ /* 0x000fe80000000200 */
[----:B0-----:R-:W-:Y:S04]  /*3b070*/  STL.64 [R1+0x470], R48 ;  /* 0x0004703001007387 */ /* 0x001fe80000100a00 */
[----:B------:R-:W-:Y:S01]  /*3b080*/  STL.64 [R1+0x478], R50 ;  /* 0x0004783201007387 */ /* 0x000fe20000100a00 */
[----:B------:R-:W-:Y:S06]  /*3b090*/  BAR.SYNC.DEFER_BLOCKING 0x0 ;  /* 0x0000000000007b1d */ /* 0x000fec0000010000 */
[----:B------:R-:W0:Y:S02]  /*3b0a0*/  LDS.128 R48, [R252] ;  /* 0x00000000fc307984 */ /* 0x000e240000000c00 */
[----:B------:R-:W-:Y:S06]  /*3b0b0*/  BAR.SYNC.DEFER_BLOCKING 0x0 ;  /* 0x0000000000007b1d */ /* 0x000fec0000010000 */
[----:B------:R-:W-:Y:S02]  /*3b0c0*/  STSM.16.M88.4 [R2], R100 ;  /* 0x0000006402007844 */ /* 0x000fe40000000200 */
[----:B------:R-:W-:Y:S06]  /*3b0d0*/  BAR.SYNC.DEFER_BLOCKING 0x0 ;  /* 0x0000000000007b1d */ /* 0x000fec0000010000 */
[----:B0-----:R-:W-:Y:S04]  /*3b0e0*/  STL.64 [R1+0x460], R48 ;  /* 0x0004603001007387 */ /* 0x001fe80000100a00 */
[----:B------:R-:W-:Y:S04]  /*3b0f0*/  STL.64 [R1+0x468], R50 ;  /* 0x0004683201007387 */ /* 0x000fe80000100a00 */
[----:B------:R-:W0:Y:S01]  /*3b100*/  LDS.128 R48, [R252] ;  /* 0x00000000fc307984 */ /* 0x000e220000000c00 */
        /* <DEDUP_REMOVED lines=9> */
[----:B0-----:R-:W-:Y:S01]  /*3b1a0*/  STL [R1+0x440], R48 ;  /* 0x0004403001007387 */ /* 0x001fe20000100800 */
[----:B------:R-:W-:-:S03]  /*3b1b0*/  IMAD.MOV.U32 R190, RZ, RZ, R49 ;  /* 0x000000ffffbe7224 */ /* 0x000fc600078e0031 */
        /* <DEDUP_REMOVED lines=21> */
[----:B---3--:R-:W-:Y:S02]  /*3b310*/  STSM.16.M88.4 [R2], R68 ;  /* 0x0000004402007844 */ /* 0x008fe40000000200 */
[----:B------:R-:W-:Y:S06]  /*3b320*/  BAR.SYNC.DEFER_BLOCKING 0x0 ;  /* 0x0000000000007b1d */ /* 0x000fec0000010000 */
[----:B0-----:R-:W-:Y:S04]  /*3b330*/  STL.64 [R1+0x400], R48 ;  /* 0x0004003001007387 */ /* 0x001fe80000100a00 */
[----:B------:R-:W-:Y:S04]  /*3b340*/  STL.64 [R1+0x408], R50 ;  /* 0x0004083201007387 */ /* 0x000fe80000100a00 */
[----:B------:R-:W0:Y:S01]  /*3b350*/  LDS.128 R48, [R252] ;  /* 0x00000000fc307984 */ /* 0x000e220000000c00 */
[----:B------:R-:W-:Y:S06]  /*3b360*/  BAR.SYNC.DEFER_BLOCKING 0x0 ;  /* 0x0000000000007b1d */ /* 0x000fec0000010000 */
[----:B----4-:R-:W-:Y:S02]  /*3b370*/  STSM.16.M88.4 [R2], R60 ;  /* 0x0000003c02007844 */ /* 0x010fe40000000200 */
[----:B------:R-:W-:Y:S06]  /*3b380*/  BAR.SYNC.DEFER_BLOCKING 0x0 ;  /* 0x0000000000007b1d */ /* 0x000fec0000010000 */
[----:B0-----:R-:W-:Y:S01]  /*3b390*/  STL [R1+0x3f0], R48 ;  /* 0x0003f03001007387 */ /* 0x001fe20000100800 */
[----:B------:R-:W-:-:S03]  /*3b3a0*/  IMAD.MOV.U32 R189, RZ, RZ, R49 ;  /* 0x000000ffffbd7224 */ /* 0x000fc600078e0031 */
[----:B------:R-:W-:Y:S04]  /*3b3b0*/  STL.64 [R1+0x3f8], R50 ;  /* 0x0003f83201007387 */ /* 0x000fe80000100a00 */
[----:B------:R-:W-:Y:S04]  /*3b3c0*/  STL [R1+0x1468], R189 ;  /* 0x001468bd01007387 */ /* 0x000fe80000100800 */
        /* <DEDUP_REMOVED lines=15> */
[----:B------:R-:W-:Y:S01]  /*3b4c0*/  BAR.SYNC.DEFER_BLOCKING 0x0 ;  /* 0x0000000000007b1d */ /* 0x000fe20000010000 */
[----:B0-----:R-:W-:-:S05]  /*3b4d0*/  IMAD.MOV.U32 R188, RZ, RZ, R45 ;  /* 0x000000ffffbc7224 */ /* 0x001fca00078e002d */
[----:B------:R-:W-:Y:S04]  /*3b4e0*/  STL [R1+0x3a0], R44 ;  /* 0x0003a02c01007387 */ /* 0x000fe80000100800 */
        /* <DEDUP_REMOVED lines=216> */
[----:B------:R-:W2:Y:S04]  /*3c270*/  LDL.LU R156, [R1+0x330] ;  /* 0x00033000019c7983 */ /* 0x000ea80000300800 */
[----:B------:R-:W0:Y:S01]  /*3c280*/  LDS.128 R8, [R252] ;  /* 0x00000000fc087984 */ /* 0x000e220000000c00 */
[----:B------:R-:W-:Y:S06]  /*3c290*/  BAR.SYNC.DEFER_BLOCKING 0x0 ;  /* 0x0000000000007b1d */ /* 0x000fec0000010000 */
[----:B0-----:R-:W-:Y:S04]  /*3c2a0*/  STL.64 [R1+0x150], R8 ;  /* 0x0001500801007387 */ /* 0x001fe80000100a00 */
[----:B------:R-:W-:Y:S04]  /*3c2b0*/  STL.64 [R1+0x158], R10 ;  /* 0x0001580a01007387 */ /* 0x000fe80000100a00 */
[----:B------:R-:W2:Y:S04]  /*3c2c0*/  LDL.LU R157, [R1+0x334] ;  /* 0x00033400019d7983 */ /* 0x000ea80000300800 */
[----:B------:R-:W2:Y:S04]  /*3c2d0*/  LDL.LU R158, [R1+0x338] ;  /* 0x00033800019e7983 */ /* 0x000ea80000300800 */
[----:B------:R-:W2:Y:S04]  /*3c2e0*/  LDL.LU R159, [R1+0x33c] ;  /* 0x00033c00019f7983 */ /* 0x000ea80000300800 */
[----:B------:R-:W-:Y:S01]  /*3c2f0*/  STSM.16.M88.4 [R2], R236 ;  /* 0x000000ec02007844 */ /* 0x000fe20000000200 */
        /* <DEDUP_REMOVED lines=9> */
[----:B0-----:R-:W-:Y:S04]  /*3c390*/  STL [R1+0x130], R8 ;  /* 0x0001300801007387 */ /* 0x001fe80000100800 */
[----:B------:R-:W-:Y:S04]  /*3c3a0*/  STL.64 [R1+0x138], R10 ;  /* 0x0001380a01007387 */ /* 0x000fe80000100a00 */
[----:B------:R-:W3:Y:S04]  /*3c3b0*/  LDL.LU R124, [R1+0x360] ;  /* 0x00036000017c7983 */ /* 0x000ee80000300800 */
[----:B------:R-:W3:Y:S04]  /*3c3c0*/  LDL.LU R125, [R1+0x364] ;  /* 0x00036400017d7983 */ /* 0x000ee80000300800 */
[----:B------:R-:W3:Y:S04]  /*3c3d0*/  LDL.LU R126, [R1+0x368] ;  /* 0x00036800017e7983 */ /* 0x000ee80000300800 */
[----:B------:R-:W3:Y:S04]  /*3c3e0*/  LDL.LU R127, [R1+0x36c] ;  /* 0x00036c00017f7983 */ /* 0x000ee80000300800 */
[----:B------:R-:W-:Y:S01]  /*3c3f0*/  STSM.16.M88.4 [R2], R244 ;  /* 0x000000f402007844 */ /* 0x000fe20000000200 */
[----:B------:R-:W-:Y:S06]  /*3c400*/  BAR.SYNC.DEFER_BLOCKING 0x0 ;  /* 0x0000000000007b1d */ /* 0x000fec0000010000 */
[----:B------:R-:W4:Y:S04]  /*3c410*/  LDL.LU R132, [R1+0x390] ;  /* 0x0003900001847983 */ /* 0x000f280000300800 */
[----:B------:R-:W4:Y:S04]  /*3c420*/  LDL.LU R133, [R1+0x394] ;  /* 0x0003940001857983 */ /* 0x000f280000300800 */
[----:B------:R-:W4:Y:S04]  /*3c430*/  LDL.LU R134, [R1+0x398] ;  /* 0x0003980001867983 */ /* 0x000f280000300800 */
[----:B------:R-:W4:Y:S01]  /*3c440*/  LDL.LU R135, [R1+0x39c] ;  /* 0x00039c0001877983 */ /* 0x000f220000300800 */
[----:B------:R-:W-:-:S03]  /*3c450*/  IMAD.MOV.U32 R51, RZ, RZ, R9 ;  /* 0x000000ffff337224 */ /* 0x000fc600078e0009 */
[----:B------:R-:W0:Y:S01]  /*3c460*/  LDS.128 R8, [R252] ;  /* 0x00000000fc087984 */ /* 0x000e220000000c00 */
[----:B------:R-:W-:Y:S06]  /*3c470*/  BAR.SYNC.DEFER_BLOCKING 0x0 ;  /* 0x0000000000007b1d */ /* 0x000fec0000010000 */
[----:B------:R-:W4:Y:S04]  /*3c480*/  LDL.LU R148, [R1+0x3c0] ;  /* 0x0003c00001947983 */ /* 0x000f280000300800 */
[----:B------:R-:W4:Y:S04]  /*3c490*/  LDL.LU R149, [R1+0x3c4] ;  /* 0x0003c40001957983 */ /* 0x000f280000300800 */
[----:B------:R-:W4:Y:S04]  /*3c4a0*/  LDL.LU R150, [R1+0x3c8] ;  /* 0x0003c80001967983 */ /* 0x000f280000300800 */
[----:B------:R-:W4:Y:S04]  /*3c4b0*/  LDL.LU R151, [R1+0x3cc] ;  /* 0x0003cc0001977983 */ /* 0x000f280000300800 */
[----:B------:R-:W-:Y:S01]  /*3c4c0*/  STSM.16.M88.4 [R2], R248 ;  /* 0x000000f802007844 */ /* 0x000fe20000000200 */
[----:B------:R-:W-:Y:S06]  /*3c4d0*/  BAR.SYNC.DEFER_BLOCKING 0x0 ;  /* 0x0000000000007b1d */ /* 0x000fec0000010000 */
[----:B0-----:R-:W-:Y:S04]  /*3c4e0*/  STL.64 [R1+0x120], R8 ;  /* 0x0001200801007387 */ /* 0x001fe80000100a00 */
[----:B------:R-:W-:Y:S04]  /*3c4f0*/  STL.64 [R1+0x128], R10 ;  /* 0x0001280a01007387 */ /* 0x000fe80000100a00 */
[----:B------:R-:W0:Y:S01]  /*3c500*/  LDS.128 R8, [R252] ;  /* 0x00000000fc087984 */ /* 0x000e220000000c00 */
[----:B------:R-:W-:Y:S06]  /*3c510*/  BAR.SYNC.DEFER_BLOCKING 0x0 ;  /* 0x0000000000007b1d */ /* 0x000fec0000010000 */
[----:B0-----:R-:W-:Y:S04]  /*3c520*/  STL [R1+0x110], R8 ;  /* 0x0001100801007387 */ /* 0x001fe80000100800 */
[----:B--2---:R-:W-:Y:S01]  /*3c530*/  STSM.16.M88.4 [R2], R156 ;  /* 0x0000009c02007844 */ /* 0x004fe20000000200 */
[----:B------:R-:W-:-:S03]  /*3c540*/  IMAD.MOV.U32 R7, RZ, RZ, R9 ;  /* 0x000000ffff077224 */ /* 0x000fc600078e0009 */
[----:B------:R-:W-:Y:S01]  /*3c550*/  STL.64 [R1+0x118], R10 ;  /* 0x0001180a01007387 */ /* 0x000fe20000100a00 */
[----:B------:R-:W-:Y:S06]  /*3c560*/  BAR.SYNC.DEFER_BLOCKING 0x0 ;  /* 0x0000000000007b1d */ /* 0x000fec0000010000 */
        /* <DEDUP_REMOVED lines=8> */
[----:B------:R-:W2:Y:S04]  /*3c5f0*/  LDL.LU R156, [R1+0x5f0] ;  /* 0x0005f000019c7983 */ /* 0x000ea80000300800 */
[----:B------:R-:W2:Y:S04]  /*3c600*/  LDL.LU R157, [R1+0x5f4] ;  /* 0x0005f400019d7983 */ /* 0x000ea80000300800 */
[----:B------:R-:W2:Y:S04]  /*3c610*/  LDL.LU R158, [R1+0x5f8] ;  /* 0x0005f800019e7983 */ /* 0x000ea80000300800 */
[----:B------:R-:W2:Y:S04]  /*3c620*/  LDL.LU R159, [R1+0x5fc] ;  /* 0x0005fc00019f7983 */ /* 0x000ea80000300800 */
[----:B---3--:R-:W-:Y:S01]  /*3c630*/  STSM.16.M88.4 [R2], R124 ;  /* 0x0000007c02007844 */ /* 0x008fe20000000200 */
[----:B------:R-:W-:Y:S06]  /*3c640*/  BAR.SYNC.DEFER_BLOCKING 0x0 ;  /* 0x0000000000007b1d */ /* 0x000fec0000010000 */
[----:B------:R-:W0:Y:S02]  /*3c650*/  LDS.128 R8, [R252] ;  /* 0x00000000fc087984 */ /* 0x000e240000000c00 */
[----:B------:R-:W-:Y:S06]  /*3c660*/  BAR.SYNC.DEFER_BLOCKING 0x0 ;  /* 0x0000000000007b1d */ /* 0x000fec0000010000 */
[----:B----4-:R-:W-:Y:S04]  /*3c670*/  STSM.16.M88.4 [R2], R132 ;  /* 0x0000008402007844 */ /* 0x010fe80000000200 */
[----:B0-----:R-:W-:Y:S04]  /*3c680*/  STL.64 [R1+0xf0], R8 ;  /* 0x0000f00801007387 */ /* 0x001fe80000100a00 */
[----:B------:R-:W-:Y:S01]  /*3c690*/  STL.64 [R1+0xf8], R10 ;  /* 0x0000f80a01007387 */ /* 0x000fe20000100a00 */
[----:B------:R-:W-:Y:S06]  /*3c6a0*/  BAR.SYNC.DEFER_BLOCKING 0x0 ;  /* 0x0000000000007b1d */ /* 0x000fec0000010000 */
[----:B------:R-:W0:Y:S02]  /*3c6b0*/  LDS.128 R8, [R252] ;  /* 0x00000000fc087984 */ /* 0x000e240000000c00 */
[----:B------:R-:W-:Y:S06]  /*3c6c0*/  BAR.SYNC.DEFER_BLOCKING 0x0 ;  /* 0x0000000000007b1d */ /* 0x000fec0000010000 */
[----:B0-----:R-:W-:Y:S04]  /*3c6d0*/  STL.64 [R1+0xe0], R8 ;  /* 0x0000e00801007387 */ /* 0x001fe80000100a00 */
[----:B------:R-:W-:Y:S04]  /*3c6e0*/  STL.64 [R1+0xe8], R10 ;  /* 0x0000e80a01007387 */ /* 0x000fe80000100a00 */
[----:B------:R-:W3:Y:S04]  /*3c6f0*/  LDL.LU R124, [R1+0x600] ;  /* 0x00060000017c7983 */ /* 0x000ee80000300800 */
[----:B------:R-:W3:Y:S04]  /*3c700*/  LDL.LU R125, [R1+0x604] ;  /* 0x00060400017d7983 */ /* 0x000ee80000300800 */
[----:B------:R-:W3:Y:S04]  /*3c710*/  LDL.LU R126, [R1+0x608] ;  /* 0x00060800017e7983 */ /* 0x000ee80000300800 */
[----:B------:R-:W3:Y:S04]  /*3c720*/  LDL.LU R127, [R1+0x60c] ;  /* 0x00060c00017f7983 */ /* 0x000ee80000300800 */
[----:B------:R0:W-:Y:S01]  /*3c730*/  STSM.16.M88.4 [R2], R148 ;  /* 0x0000009402007844 */ /* 0x0001e20000000200 */
[----:B------:R-:W-:Y:S06]  /*3c740*/  BAR.SYNC.DEFER_BLOCKING 0x0 ;  /* 0x0000000000007b1d */ /* 0x000fec0000010000 */
[----:B------:R-:W4:Y:S04]  /*3c750*/  LDL.LU R132, [R1+0x610] ;  /* 0x0006100001847983 */ /* 0x000f280000300800 */
[----:B------:R-:W4:Y:S04]  /*3c760*/  LDL.LU R133, [R1+0x614] ;  /* 0x0006140001857983 */ /* 0x000f280000300800 */
[----:B------:R-:W4:Y:S04]  /*3c770*/  LDL.LU R134, [R1+0x618] ;  /* 0x0006180001867983 */ /* 0x000f280000300800 */
[----:B------:R-:W4:Y:S04]  /*3c780*/  LDL.LU R135, [R1+0x61c] ;  /* 0x00061c0001877983 */ /* 0x000f280000300800 */
[----:B------:R-:W1:Y:S01]  /*3c790*/  LDS.128 R8, [R252] ;  /* 0x00000000fc087984 */ /* 0x000e620000000c00 */
[----:B------:R-:W-:Y:S06]  /*3c7a0*/  BAR.SYNC.DEFER_BLOCKING 0x0 ;  /* 0x0000000000007b1d */ /* 0x000fec0000010000 */
[----:B0-----:R-:W4:Y:S04]  /*3c7b0*/  LDL.LU R148, [R1+0x620] ;  /* 0x0006200001947983 */ /* 0x001f280000300800 */
[----:B------:R-:W4:Y:S04]  /*3c7c0*/  LDL.LU R149, [R1+0x624] ;  /* 0x0006240001957983 */ /* 0x000f280000300800 */
[----:B------:R-:W4:Y:S04]  /*3c7d0*/  LDL.LU R150, [R1+0x628] ;  /* 0x0006280001967983 */ /* 0x000f280000300800 */
[----:B------:R-:W4:Y:S04]  /*3c7e0*/  LDL.LU R151, [R1+0x62c] ;  /* 0x00062c0001977983 */ /* 0x000f280000300800 */
[----:B--2---:R-:W-:Y:S01]  /*3c7f0*/  STSM.16.M88.4 [R2], R140 ;  /* 0x0000008c02007844 */ /* 0x004fe20000000200 */
[----:B-1----:R-:W-:-:S03]  /*3c800*/  IMAD.MOV.U32 R50, RZ, RZ, R9 ;  /* 0x000000ffff327224 */ /* 0x002fc600078e0009 */
[----:B------:R-:W-:Y:S04]  /*3c810*/  STL [R1+0xd0], R8 ;  /* 0x0000d00801007387 */ /* 0x000fe80000100800 */
[----:B------:R-:W-:Y:S01]  /*3c820*/  STL.64 [R1+0xd8], R10 ;  /* 0x0000d80a01007387 */ /* 0x000fe20000100a00 */
[----:B------:R-:W-:Y:S06]  /*3c830*/  BAR.SYNC.DEFER_BLOCKING 0x0 ;  /* 0x0000000000007b1d */ /* 0x000fec0000010000 */
[----:B------:R-:W0:Y:S02]  /*3c840*/  LDS.128 R8, [R252] ;  /* 0x00000000fc087984 */ /* 0x000e240000000c00 */
[----:B------:R-:W-:Y:S06]  /*3c850*/  BAR.SYNC.DEFER_BLOCKING 0x0 ;  /* 0x0000000000007b1d */ /* 0x000fec0000010000 */
[----:B0-----:R-:W-:Y:S04]  /*3c860*/  STL.64 [R1+0xc0], R8 ;  /* 0x0000c00801007387 */ /* 0x001fe80000100a00 */
[----:B------:R-:W-:Y:S04]  /*3c870*/  STL.64 [R1+0xc8], R10 ;  /* 0x0000c80a01007387 */ /* 0x000fe80000100a00 */
[----:B------:R-:W2:Y:S04]  /*3c880*/  LDL.LU R140, [R1+0x630] ;  /* 0x00063000018c7983 */ /* 0x000ea80000300800 */
[----:B------:R-:W2:Y:S04]  /*3c890*/  LDL.LU R141, [R1+0x634] ;  /* 0x00063400018d7983 */ /* 0x000ea80000300800 */
[----:B------:R-:W2:Y:S04]  /*3c8a0*/  LDL.LU R142, [R1+0x638] ;  /* 0x00063800018e7983 */ /* 0x000ea80000300800 */
[----:B------:R-:W2:Y:S04]  /*3c8b0*/  LDL.LU R143, [R1+0x63c] ;  /* 0x00063c00018f7983 */ /* 0x000ea80000300800 */
[----:B------:R-:W-:Y:S01]  /*3c8c0*/  STSM.16.M88.4 [R2], R156 ;  /* 0x0000009c02007844 */ /* 0x000fe20000000200 */
[----:B------:R-:W-:Y:S06]  /*3c8d0*/  BAR.SYNC.DEFER_BLOCKING 0x0 ;  /* 0x0000000000007b1d */ /* 0x000fec0000010000 */
[----:B------:R-:W0:Y:S02]  /*3c8e0*/  LDS.128 R8, [R252] ;  /* 0x00000000fc087984 */ /* 0x000e240000000c00 */
[----:B------:R-:W-:Y:S06]  /*3c8f0*/  BAR.SYNC.DEFER_BLOCKING 0x0 ;  /* 0x0000000000007b1d */ /* 0x000fec0000010000 */
[----:B0-----:R-:W-:Y:S01]  /*3c900*/  STL [R1+0xb0], R8 ;  /* 0x0000b00801007387 */ /* 0x001fe20000100800 */
[----:B------:R-:W-:-:S02]  /*3c910*/  IMAD.MOV.U32 R0, RZ, RZ, R9 ;  /* 0x000000ffff007224 */ /* 0x000fc400078e0009 */
[----:B------:R-:W-:Y:S01]  /*3c920*/  IMAD.MOV.U32 R49, RZ, RZ, R10 ;  /* 0x000000ffff317224 */ /* 0x000fe200078e000a */
[----:B------:R-:W-:Y:S04]  /*3c930*/  STL [R1+0xbc], R11 ;  /* 0x0000bc0b01007387 */ /* 0x000fe80000100800 */
        /* <DEDUP_REMOVED lines=9> */
[----:B------:R1:W-:Y:S04]  /*3c9d0*/  STL [R1+0x1414], R49 ;  /* 0x0014143101007387 */ /* 0x0003e80000100800 */
[----:B0-----:R-:W-:Y:S01]  /*3c9e0*/  STL [R1+0xa4], R9 ;  /* 0x0000a40901007387 */ /* 0x001fe20000100800 */
[----:B-1----:R-:W-:-:S03]  /*3c9f0*/  IMAD.MOV.U32 R49, RZ, RZ, R8 ;  /* 0x000000ffff317224 */ /* 0x002fc600078e0008 */
[----:B------:R-:W-:Y:S01]  /*3ca00*/  STL.64 [R1+0xa8], R10 ;  /* 0x0000a80a01007387 */ /* 0x000fe20000100a00 */
[----:B------:R-:W-:Y:S06]  /*3ca10*/  BAR.SYNC.DEFER_BLOCKING 0x0 ;  /* 0x0000000000007b1d */ /* 0x000fec0000010000 */
[----:B------:R-:W0:Y:S02]  /*3ca20*/  LDS.128 R8, [R252] ;  /* 0x00000000fc087984 */ /* 0x000e240000000c00 */
[----:B------:R-:W-:Y:S06]  /*3ca30*/  BAR.SYNC.DEFER_BLOCKING 0x0 ;  /* 0x0000000000007b1d */ /* 0x000fec0000010000 */
[----:B------:R1:W-:Y:S04]  /*3ca40*/  STSM.16.M88.4 [R2], R148 ;  /* 0x0000009402007844 */ /* 0x0003e80000000200 */
[----:B0-----:R-:W-:Y:S04]  /*3ca50*/  STL.64 [R1+0x90], R8 ;  /* 0x0000900801007387 */ /* 0x001fe80000100a00 */
[----:B------:R-:W-:Y:S01]  /*3ca60*/  STL.64 [R1+0x98], R10 ;  /* 0x0000980a01007387 */ /* 0x000fe20000100a00 */
[----:B------:R-:W-:Y:S06]  /*3ca70*/  BAR.SYNC.DEFER_BLOCKING 0x0 ;  /* 0x0000000000007b1d */ /* 0x000fec0000010000 */
[----:B------:R-:W3:Y:S04]  /*3ca80*/  LDL.LU R116, [R1+0x650] ;  /* 0x0006500001747983 */ /* 0x000ee80000300800 */
[----:B------:R-:W3:Y:S04]  /*3ca90*/  LDL.LU R117, [R1+0x654] ;  /* 0x0006540001757983 */ /* 0x000ee80000300800 */
[----:B------:R-:W3:Y:S04]  /*3caa0*/  LDL.LU R118, [R1+0x658] ;  /* 0x0006580001767983 */ /* 0x000ee80000300800 */
[----:B------:R-:W3:Y:S04]  /*3cab0*/  LDL.LU R119, [R1+0x65c] ;  /* 0x00065c0001777983 */ /* 0x000ee80000300800 */
[----:B------:R-:W0:Y:S01]  /*3cac0*/  LDS.128 R8, [R252] ;  /* 0x00000000fc087984 */ /* 0x000e220000000c00 */
[----:B------:R-:W-:Y:S06]  /*3cad0*/  BAR.SYNC.DEFER_BLOCKING 0x0 ;  /* 0x0000000000007b1d */ /* 0x000fec0000010000 */
[----:B-1----:R-:W4:Y:S04]  /*3cae0*/  LDL.LU R148, [R1+0x660] ;  /* 0x0006600001947983 */ /* 0x002f280000300800 */
[----:B--2---:R-:W-:Y:S04]  /*3caf0*/  STSM.16.M88.4 [R2], R140 ;  /* 0x0000008c02007844 */ /* 0x004fe80000000200 */
[----:B0-----:R-:W-:Y:S04]  /*3cb00*/  STL.64 [R1+0x80], R8 ;  /* 0x0000800801007387 */ /* 0x001fe80000100a00 */
[----:B------:R-:W-:Y:S01]  /*3cb10*/  STL.64 [R1+0x88], R10 ;  /* 0x0000880a01007387 */ /* 0x000fe20000100a00 */
[----:B------:R-:W-:Y:S06]  /*3cb20*/  BAR.SYNC.DEFER_BLOCKING 0x0 ;  /* 0x0000000000007b1d */ /* 0x000fec0000010000 */
[----:B------:R-:W4:Y:S04]  /*3cb30*/  LDL.LU R149, [R1+0x664] ;  /* 0x0006640001957983 */ /* 0x000f280000300800 */
[----:B------:R-:W4:Y:S04]  /*3cb40*/  LDL.LU R150, [R1+0x668] ;  /* 0x0006680001967983 */ /* 0x000f280000300800 */
[----:B------:R-:W4:Y:S04]  /*3cb50*/  LDL.LU R151, [R1+0x66c] ;  /* 0x00066c0001977983 */ /* 0x000f280000300800 */
        /* <DEDUP_REMOVED lines=16> */
[----:B------:R0:W-:Y:S01]  /*3cc60*/  STSM.16.M88.4 [R2], R156 ;  /* 0x0000009c02007844 */ /* 0x0001e20000000200 */
[----:B------:R-:W-:Y:S06]  /*3cc70*/  BAR.SYNC.DEFER_BLOCKING 0x0 ;  /* 0x0000000000007b1d */ /* 0x000fec0000010000 */
[----:B0-----:R-:W2:Y:S04]  /*3cc80*/  LDL.LU R156, [R1+0x6a0] ;  /* 0x0006a000019c7983 */ /* 0x001ea80000300800 */
[----:B------:R-:W2:Y:S04]  /*3cc90*/  LDL.LU R157, [R1+0x6a4] ;  /* 0x0006a400019d7983 */ /* 0x000ea80000300800 */
[----:B------:R-:W2:Y:S04]  /*3cca0*/  LDL.LU R158, [R1+0x6a8] ;  /* 0x0006a800019e7983 */ /* 0x000ea80000300800 */
[----:B------:R-:W0:Y:S01]  /*3ccb0*/  LDS.128 R8, [R252] ;  /* 0x00000000fc087984 */ /* 0x000e220000000c00 */
[----:B------:R-:W-:Y:S06]  /*3ccc0*/  BAR.SYNC.DEFER_BLOCKING 0x0 ;  /* 0x0000000000007b1d */ /* 0x000fec0000010000 */
[----:B------:R-:W2:Y:S04]  /*3ccd0*/  LDL.LU R159, [R1+0x6ac] ;  /* 0x0006ac00019f7983 */ /* 0x000ea80000300800 */
[----:B0-----:R-:W-:Y:S04]  /*3cce0*/  STL.64 [R1+0x60], R8 ;  /* 0x0000600801007387 */ /* 0x001fe80000100a00 */
[----:B------:R-:W-:Y:S04]  /*3ccf0*/  STL.64 [R1+0x68], R10 ;  /* 0x0000680a01007387 */ /* 0x000fe80000100a00 */
[----:B---3--:R-:W-:Y:S01]  /*3cd00*/  STSM.16.M88.4 [R2], R116 ;  /* 0x0000007402007844 */ /* 0x008fe20000000200 */
[----:B------:R-:W-:Y:S06]  /*3cd10*/  BAR.SYNC.DEFER_BLOCKING 0x0 ;  /* 0x0000000000007b1d */ /* 0x000fec0000010000 */
[----:B------:R-:W0:Y:S02]  /*3cd20*/  LDS.128 R8, [R252] ;  /* 0x00000000fc087984 */ /* 0x000e240000000c00 */
[----:B------:R-:W-:Y:S06]  /*3cd30*/  BAR.SYNC.DEFER_BLOCKING 0x0 ;  /* 0x0000000000007b1d */ /* 0x000fec0000010000 */
[----:B----4-:R1:W-:Y:S01]  /*3cd40*/  STSM.16.M88.4 [R2], R148 ;  /* 0x0000009402007844 */ /* 0x0103e20000000200 */
[----:B0-----:R-:W-:-:S03]  /*3cd50*/  IMAD.MOV.U32 R48, RZ, RZ, R9 ;  /* 0x000000ffff307224 */ /* 0x001fc600078e0009 */
[----:B------:R-:W-:Y:S04]  /*3cd60*/  STL [R1+0x50], R8 ;  /* 0x0000500801007387 */ /* 0x000fe80000100800 */
[----:B------:R-:W-:Y:S01]  /*3cd70*/  STL.64 [R1+0x58], R10 ;  /* 0x0000580a01007387 */ /* 0x000fe20000100a00 */
[----:B------:R-:W-:Y:S06]  /*3cd80*/  BAR.SYNC.DEFER_BLOCKING 0x0 ;  /* 0x0000000000007b1d */ /* 0x000fec0000010000 */
[----:B-1----:R-:W3:Y:S04]  /*3cd90*/  LDL.LU R148, [R1+0x6b0] ;  /* 0x0006b00001947983 */ /* 0x002ee80000300800 */
[----:B------:R-:W3:Y:S04]  /*3cda0*/  LDL.LU R149, [R1+0x6b4] ;  /* 0x0006b40001957983 */ /* 0x000ee80000300800 */
[----:B------:R-:W3:Y:S04]  /*3cdb0*/  LDL.LU R150, [R1+0x6b8] ;  /* 0x0006b80001967983 */ /* 0x000ee80000300800 */
[----:B------:R-:W3:Y:S04]  /*3cdc0*/  LDL.LU R151, [R1+0x6bc] ;  /* 0x0006bc0001977983 */ /* 0x000ee80000300800 */
[----:B------:R-:W0:Y:S01]  /*3cdd0*/  LDS.128 R8, [R252] ;  /* 0x00000000fc087984 */ /* 0x000e220000000c00 */
[----:B------:R-:W-:Y:S06]  /*3cde0*/  BAR.SYNC.DEFER_BLOCKING 0x0 ;  /* 0x0000000000007b1d */ /* 0x000fec0000010000 */
[----:B--2---:R-:W-:Y:S04]  /*3cdf0*/  STSM.16.M88.4 [R2], R124 ;  /* 0x0000007c02007844 */ /* 0x004fe80000000200 */
[----:B0-----:R-:W-:Y:S04]  /*3ce00*/  STL.64 [R1+0x40], R8 ;  /* 0x0000400801007387 */ /* 0x001fe80000100a00 */
[----:B------:R-:W-:Y:S01]  /*3ce10*/  STL.64 [R1+0x48], R10 ;  /* 0x0000480a01007387 */ /* 0x000fe20000100a00 */
[----:B------:R-:W-:Y:S06]  /*3ce20*/  BAR.SYNC.DEFER_BLOCKING 0x0 ;  /* 0x0000000000007b1d */ /* 0x000fec0000010000 */
[----:B------:R-:W0:Y:S02]  /*3ce30*/  LDS.128 R8, [R252] ;  /* 0x00000000fc087984 */ /* 0x000e240000000c00 */
[----:B------:R-:W-:Y:S06]  /*3ce40*/  BAR.SYNC.DEFER_BLOCKING 0x0 ;  /* 0x0000000000007b1d */ /* 0x000fec0000010000 */
[----:B------:R-:W-:Y:S04]  /*3ce50*/  STSM.16.M88.4 [R2], R132 ;  /* 0x0000008402007844 */ /* 0x000fe80000000200 */
[----:B0-----:R-:W-:Y:S01]  /*3ce60*/  STL.64 [R1+0x30], R8 ;  /* 0x0000300801007387 */ /* 0x001fe20000100a00 */
[----:B------:R-:W-:-:S03]  /*3ce70*/  IMAD.MOV.U32 R6, RZ, RZ, R10 ;  /* 0x000000ffff067224 */ /* 0x000fc600078e000a */
[----:B------:R-:W-:Y:S01]  /*3ce80*/  STL [R1+0x3c], R11 ;  /* 0x00003c0b01007387 */ /* 0x000fe20000100800 */
[----:B------:R-:W-:Y:S06]  /*3ce90*/  BAR.SYNC.DEFER_BLOCKING 0x0 ;  /* 0x0000000000007b1d */ /* 0x000fec0000010000 */
[----:B------:R-:W0:Y:S02]  /*3cea0*/  LDS.128 R8, [R252] ;  /* 0x00000000fc087984 */ /* 0x000e240000000c00 */
[----:B------:R-:W-:Y:S06]  /*3ceb0*/  BAR.SYNC.DEFER_BLOCKING 0x0 ;  /* 0x0000000000007b1d */ /* 0x000fec0000010000 */
[----:B------:R-:W-:Y:S04]  /*3cec0*/  STSM.16.M88.4 [R2], R140 ;  /* 0x0000008c02007844 */ /* 0x000fe80000000200 */
[----:B------:R1:W-:Y:S04]  /*3ced0*/  STL [R1+0x1404], R6 ;  /* 0x0014040601007387 */ /* 0x0003e80000100800 */
[----:B0-----:R-:W-:Y:S01]  /*3cee0*/  STL [R1+0x24], R9 ;  /* 0x0000240901007387 */ /* 0x001fe20000100800 */
[----:B-1----:R-:W-:-:S03]  /*3cef0*/  IMAD.MOV.U32 R6, RZ, RZ, R8 ;  /* 0x000000ffff067224 */ /* 0x002fc600078e0008 */
        /* <DEDUP_REMOVED lines=10> */
[----:B------:R0:W-:Y:S01]  /*3cfa0*/  STSM.16.M88.4 [R2], R156 ;  /* 0x0000009c02007844 */ /* 0x0001e20000000200 */
[----:B------:R-:W-:Y:S06]  /*3cfb0*/  BAR.SYNC.DEFER_BLOCKING 0x0 ;  /* 0x0000000000007b1d */ /* 0x000fec0000010000 */
[----:B0-----:R-:W4:Y:S04]  /*3cfc0*/  LDL.LU R156, [R1+0x6d0] ;  /* 0x0006d000019c7983 */ /* 0x001f280000300800 */
[----:B------:R-:W4:Y:S04]  /*3cfd0*/  LDL.LU R157, [R1+0x6d4] ;  /* 0x0006d400019d7983 */ /* 0x000f280000300800 */
[----:B------:R-:W4:Y:S04]  /*3cfe0*/  LDL.LU R158, [R1+0x6d8] ;  /* 0x0006d800019e7983 */ /* 0x000f280000300800 */
[----:B------:R-:W4:Y:S04]  /*3cff0*/  LDL.LU R159, [R1+0x6dc] ;  /* 0x0006dc00019f7983 */ /* 0x000f280000300800 */
[----:B------:R-:W0:Y:S01]  /*3d000*/  LDS.128 R8, [R252] ;  /* 0x00000000fc087984 */ /* 0x000e220000000c00 */
[----:B------:R-:W-:Y:S06]  /*3d010*/  BAR.SYNC.DEFER_BLOCKING 0x0 ;  /* 0x0000000000007b1d */ /* 0x000fec0000010000 */
[----:B0-----:R-:W-:Y:S04]  /*3d020*/  STL.64 [R1], R8 ;  /* 0x0000000801007387 */ /* 0x001fe80000100a00 */
[----:B------:R-:W-:Y:S04]  /*3d030*/  STL.64 [R1+0x8], R10 ;  /* 0x0000080a01007387 */ /* 0x000fe80000100a00 */
        /* <DEDUP_REMOVED lines=15> */
[----:B---3--:R0:W-:Y:S04]  /*3d130*/  STSM.16.M88.4 [R2], R148 ;  /* 0x0000009402007844 */ /* 0x0081e80000000200 */
[----:B------:R-:W3:Y:S01]  /*3d140*/  LDL.LU R143, [R1+0x71c] ;  /* 0x00071c00018f7983 */ /* 0x000ee20000300800 */
[----:B------:R-:W-:Y:S06]  /*3d150*/  BAR.SYNC.DEFER_BLOCKING 0x0 ;  /* 0x0000000000007b1d */ /* 0x000fec0000010000 */
[----:B0-----:R-:W3:Y:S04]  /*3d160*/  LDL.LU R148, [R1+0x720] ;  /* 0x0007200001947983 */ /* 0x001ee80000300800 */
[----:B------:R-:W3:Y:S04]  /*3d170*/  LDL.LU R149, [R1+0x724] ;  /* 0x0007240001957983 */ /* 0x000ee80000300800 */
[----:B------:R-:W3:Y:S04]  /*3d180*/  LDL.LU R150, [R1+0x728] ;  /* 0x0007280001967983 */ /* 0x000ee80000300800 */
[----:B------:R-:W3:Y:S04]  /*3d190*/  LDL.LU R151, [R1+0x72c] ;  /* 0x00072c0001977983 */ /* 0x000ee80000300800 */
[----:B------:R-:W0:Y:S01]  /*3d1a0*/  LDS.128 R248, [R252] ;  /* 0x00000000fcf87984 */ /* 0x000e220000000c00 */
[----:B------:R-:W-:Y:S06]  /*3d1b0*/  BAR.SYNC.DEFER_BLOCKING 0x0 ;  /* 0x0000000000007b1d */ /* 0x000fec0000010000 */
[----:B--2---:R-:W-:Y:S02]  /*3d1c0*/  STSM.16.M88.4 [R2], R108 ;  /* 0x0000006c02007844 */ /* 0x004fe40000000200 */
[----:B------:R-:W-:Y:S06]  /*3d1d0*/  BAR.SYNC.DEFER_BLOCKING 0x0 ;  /* 0x0000000000007b1d */ /* 0x000fec0000010000 */
[----:B------:R-:W1:Y:S02]  /*3d1e0*/  LDS.128 R244, [R252] ;  /* 0x00000000fcf47984 */ /* 0x000e640000000c00 */
[----:B------:R-:W-:Y:S06]  /*3d1f0*/  BAR.SYNC.DEFER_BLOCKING 0x0 ;  /* 0x0000000000007b1d */ /* 0x000fec0000010000 */
[----:B----4-:R2:W-:Y:S02]  /*3d200*/  STSM.16.M88.4 [R2], R156 ;  /* 0x0000009c02007844 */ /* 0x0105e40000000200 */
[----:B------:R-:W-:Y:S06]  /*3d210*/  BAR.SYNC.DEFER_BLOCKING 0x0 ;  /* 0x0000000000007b1d */ /* 0x000fec0000010000 */
[----:B--2---:R-:W2:Y:S04]  /*3d220*/  LDL.LU R156, [R1+0x730] ;  /* 0x00073000019c7983 */ /* 0x004ea80000300800 */
[----:B------:R-:W2:Y:S04]  /*3d230*/  LDL.LU R157, [R1+0x734] ;  /* 0x00073400019d7983 */ /* 0x000ea80000300800 */
[----:B------:R-:W2:Y:S04]  /*3d240*/  LDL.LU R158, [R1+0x738] ;  /* 0x00073800019e7983 */ /* 0x000ea80000300800 */
[----:B------:R-:W4:Y:S01]  /*3d250*/  LDS.128 R240, [R252] ;  /* 0x00000000fcf07984 */ /* 0x000f220000000c00 */
[----:B------:R-:W-:Y:S06]  /*3d260*/  BAR.SYNC.DEFER_BLOCKING 0x0 ;  /* 0x0000000000007b1d */ /* 0x000fec0000010000 */
[----:B------:R-:W2:Y:S04]  /*3d270*/  LDL.LU R159, [R1+0x73c] ;  /* 0x00073c00019f7983 */ /* 0x000ea80000300800 */
[----:B------:R-:W4:Y:S04]  /*3d280*/  LDL.LU R108, [R1+0x740] ;  /* 0x00074000016c7983 */ /* 0x000f280000300800 */
[----:B------:R-:W4:Y:S04]  /*3d290*/  LDL.LU R109, [R1+0x744] ;  /* 0x00074400016d7983 */ /* 0x000f280000300800 */
[----:B------:R-:W4:Y:S04]  /*3d2a0*/  LDL.LU R110, [R1+0x748] ;  /* 0x00074800016e7983 */ /* 0x000f280000300800 */
[----:B------:R-:W-:Y:S01]  /*3d2b0*/  STSM.16.M88.4 [R2], R116 ;  /* 0x0000007402007844 */ /* 0x000fe20000000200 */
[----:B------:R-:W-:Y:S06]  /*3d2c0*/  BAR.SYNC.DEFER_BLOCKING 0x0 ;  /* 0x0000000000007b1d */ /* 0x000fec0000010000 */
[----:B------:R-:W4:Y:S04]  /*3d2d0*/  LDL.LU R111, [R1+0x74c] ;  /* 0x00074c00016f7983 */ /* 0x000f280000300800 */
[----:B------:R-:W1:Y:S01]  /*3d2e0*/  LDS.128 R236, [R252] ;  /* 0x00000000fcec7984 */ /* 0x000e620000000c00 */
[----:B------:R-:W-:Y:S06]  /*3d2f0*/  BAR.SYNC.DEFER_BLOCKING 0x0 ;  /* 0x0000000000007b1d */ /* 0x000fec0000010000 */
[----:B------:R-:W-:Y:S02]  /*3d300*/  STSM.16.M88.4 [R2], R124 ;  /* 0x0000007c02007844 */ /* 0x000fe40000000200 */
[----:B------:R-:W-:Y:S06]  /*3d310*/  BAR.SYNC.DEFER_BLOCKING 0x0 ;  /* 0x0000000000007b1d */ /* 0x000fec0000010000 */
[----:B------:R-:W1:Y:S02]  /*3d320*/  LDS.128 R232, [R252] ;  /* 0x00000000fce87984 */ /* 0x000e640000000c00 */
[----:B------:R-:W-:Y:S06]  /*3d330*/  BAR.SYNC.DEFER_BLOCKING 0x0 ;  /* 0x0000000000007b1d */ /* 0x000fec0000010000 */
[----:B------:R-:W-:Y:S02]  /*3d340*/  STSM.16.M88.4 [R2], R132 ;  /* 0x0000008402007844 */ /* 0x000fe40000000200 */
[----:B------:R-:W-:Y:S06]  /*3d350*/  BAR.SYNC.DEFER_BLOCKING 0x0 ;  /* 0x0000000000007b1d */ /* 0x000fec0000010000 */
[----:B------:R-:W1:Y:S02]  /*3d360*/  LDS.128 R228, [R252] ;  /* 0x00000000fce47984 */ /* 0x000e640000000c00 */
[----:B------:R-:W-:Y:S06]  /*3d370*/  BAR.SYNC.DEFER_BLOCKING 0x0 ;  /* 0x0000000000007b1d */ /* 0x000fec0000010000 */
[----:B---3--:R-:W-:Y:S02]  /*3d380*/  STSM.16.M88.4 [R2], R140 ;  /* 0x0000008c02007844 */ /* 0x008fe40000000200 */
[----:B------:R-:W-:Y:S06]  /*3d390*/  BAR.SYNC.DEFER_BLOCKING 0x0 ;  /* 0x0000000000007b1d */ /* 0x000fec0000010000 */
[----:B------:R-:W3:Y:S02]  /*3d3a0*/  LDS.128 R224, [R252] ;  /* 0x00000000fce07984 */ /* 0x000ee40000000c00 */
[----:B------:R-:W-:Y:S06]  /*3d3b0*/  BAR.SYNC.DEFER_BLOCKING 0x0 ;  /* 0x0000000000007b1d */ /* 0x000fec0000010000 */
[----:B------:R0:W-:Y:S02]  /*3d3c0*/  STSM.16.M88.4 [R2], R148 ;  /* 0x0000009402007844 */ /* 0x0001e40000000200 */
[----:B------:R-:W-:Y:S06]  /*3d3d0*/  BAR.SYNC.DEFER_BLOCKING 0x0 ;  /* 0x0000000000007b1d */ /* 0x000fec0000010000 */
[----:B0-----:R-:W3:Y:S04]  /*3d3e0*/  LDL.LU R148, [R1+0x750] ;  /* 0x0007500001947983 */ /* 0x001ee80000300800 */
[----:B------:R-:W3:Y:S04]  /*3d3f0*/  LDL.LU R149, [R1+0x754] ;  /* 0x0007540001957983 */ /* 0x000ee80000300800 */
        /* <DEDUP_REMOVED lines=14> */
[----:B------:R-:W0:Y:S01]  /*3d4e0*/  LDS.128 R220, [R252] ;  /* 0x00000000fcdc7984 */ /* 0x000e220000000c00 */
[----:B------:R-:W-:Y:S06]  /*3d4f0*/  BAR.SYNC.DEFER_BLOCKING 0x0 ;  /* 0x0000000000007b1d */ /* 0x000fec0000010000 */
[----:B------:R-:W3:Y:S04]  /*3d500*/  LDL.LU R140, [R1+0x790] ;  /* 0x00079000018c7983 */ /* 0x000ee80000300800 */
[----:B------:R-:W3:Y:S04]  /*3d510*/  LDL.LU R141, [R1+0x794] ;  /* 0x00079400018d7983 */ /* 0x000ee80000300800 */
[----:B------:R-:W3:Y:S04]  /*3d520*/  LDL.LU R142, [R1+0x798] ;  /* 0x00079800018e7983 */ /* 0x000ee80000300800 */
[----:B------:R-:W3:Y:S04]  /*3d530*/  LDL.LU R143, [R1+0x79c] ;  /* 0x00079c00018f7983 */ /* 0x000ee80000300800 */
[----:B--2---:R2:W-:Y:S01]  /*3d540*/  STSM.16.M88.4 [R2], R156 ;  /* 0x0000009c02007844 */ /* 0x0045e20000000200 */
[----:B------:R-:W-:Y:S06]  /*3d550*/  BAR.SYNC.DEFER_BLOCKING 0x0 ;  /* 0x0000000000007b1d */ /* 0x000fec0000010000 */
[----:B--2---:R-:W2:Y:S04]  /*3d560*/  LDL.LU R156, [R1+0x7a0] ;  /* 0x0007a000019c7983 */ /* 0x004ea80000300800 */
[----:B------:R-:W2:Y:S04]  /*3d570*/  LDL.LU R157, [R1+0x7a4] ;  /* 0x0007a400019d7983 */ /* 0x000ea80000300800 */
[----:B------:R-:W2:Y:S04]  /*3d580*/  LDL.LU R158, [R1+0x7a8] ;  /* 0x0007a800019e7983 */ /* 0x000ea80000300800 */
[----:B------:R-:W0:Y:S01]  /*3d590*/  LDS.128 R216, [R252] ;  /* 0x00000000fcd87984 */ /* 0x000e220000000c00 */
[----:B------:R-:W-:Y:S06]  /*3d5a0*/  BAR.SYNC.DEFER_BLOCKING 0x0 ;  /* 0x0000000000007b1d */ /* 0x000fec0000010000 */
[----:B------:R-:W2:Y:S04]  /*3d5b0*/  LDL.LU R159, [R1+0x7ac] ;  /* 0x0007ac00019f7983 */ /* 0x000ea80000300800 */
[----:B----4-:R-:W-:Y:S01]  /*3d5c0*/  STSM.16.M88.4 [R2], R108 ;  /* 0x0000006c02007844 */ /* 0x010fe20000000200 */
[----:B------:R-:W-:Y:S06]  /*3d5d0*/  BAR.SYNC.DEFER_BLOCKING 0x0 ;  /* 0x0000000000007b1d */ /* 0x000fec0000010000 */
[----:B------:R-:W4:Y:S02]  /*3d5e0*/  LDS.128 R212, [R252] ;  /* 0x00000000fcd47984 */ /* 0x000f240000000c00 */
[----:B------:R-:W-:Y:S06]  /*3d5f0*/  BAR.SYNC.DEFER_BLOCKING 0x0 ;  /* 0x0000000000007b1d */ /* 0x000fec0000010000 */
[----:B---3--:R3:W-:Y:S02]  /*3d600*/  STSM.16.M88.4 [R2], R148 ;  /* 0x0000009402007844 */ /* 0x0087e40000000200 */
[----:B------:R-:W-:Y:S06]  /*3d610*/  BAR.SYNC.DEFER_BLOCKING 0x0 ;  /* 0x0000000000007b1d */ /* 0x000fec0000010000 */
[----:B---3--:R-:W3:Y:S04]  /*3d620*/  LDL.LU R148, [R1+0x7b0] ;  /* 0x0007b00001947983 */ /* 0x008ee80000300800 */
[----:B------:R-:W3:Y:S04]  /*3d630*/  LDL.LU R149, [R1+0x7b4] ;  /* 0x0007b40001957983 */ /* 0x000ee80000300800 */
[----:B------:R-:W3:Y:S04]  /*3d640*/  LDL.LU R150, [R1+0x7b8] ;  /* 0x0007b80001967983 */ /* 0x000ee80000300800 */
[----:B------:R-:W4:Y:S01]  /*3d650*/  LDS.128 R208, [R252] ;  /* 0x00000000fcd07984 */ /* 0x000f220000000c00 */
[----:B------:R-:W-:Y:S06]  /*3d660*/  BAR.SYNC.DEFER_BLOCKING 0x0 ;  /* 0x0000000000007b1d */ /* 0x000fec0000010000 */
[----:B------:R-:W3:Y:S04]  /*3d670*/  LDL.LU R151, [R1+0x7bc] ;  /* 0x0007bc0001977983 */ /* 0x000ee80000300800 */
[----:B------:R-:W4:Y:S04]  /*3d680*/  LDL.LU R108, [R1+0x7c0] ;  /* 0x0007c000016c7983 */ /* 0x000f280000300800 */
[----:B------:R-:W4:Y:S04]  /*3d690*/  LDL.LU R109, [R1+0x7c4] ;  /* 0x0007c400016d7983 */ /* 0x000f280000300800 */
[----:B------:R-:W4:Y:S04]  /*3d6a0*/  LDL.LU R110, [R1+0x7c8] ;  /* 0x0007c800016e7983 */ /* 0x000f280000300800 */
[----:B------:R-:W-:Y:S01]  /*3d6b0*/  STSM.16.M88.4 [R2], R116 ;  /* 0x0000007402007844 */ /* 0x000fe20000000200 */
[----:B------:R-:W-:Y:S06]  /*3d6c0*/  BAR.SYNC.DEFER_BLOCKING 0x0 ;  /* 0x0000000000007b1d */ /* 0x000fec0000010000 */
[----:B------:R-:W4:Y:S04]  /*3d6d0*/  LDL.LU R111, [R1+0x7cc] ;  /* 0x0007cc00016f7983 */ /* 0x000f280000300800 */
[----:B------:R-:W0:Y:S01]  /*3d6e0*/  LDS.128 R204, [R252] ;  /* 0x00000000fccc7984 */ /* 0x000e220000000c00 */
[----:B------:R-:W-:Y:S06]  /*3d6f0*/  BAR.SYNC.DEFER_BLOCKING 0x0 ;  /* 0x0000000000007b1d */ /* 0x000fec0000010000 */
[----:B------:R-:W-:Y:S02]  /*3d700*/  STSM.16.M88.4 [R2], R124 ;  /* 0x0000007c02007844 */ /* 0x000fe40000000200 */
[----:B------:R-:W-:Y:S06]  /*3d710*/  BAR.SYNC.DEFER_BLOCKING 0x0 ;  /* 0x0000000000007b1d */ /* 0x000fec0000010000 */
[----:B------:R-:W0:Y:S02]  /*3d720*/  LDS.128 R200, [R252] ;  /* 0x00000000fcc87984 */ /* 0x000e240000000c00 */
        /* <DEDUP_REMOVED lines=9> */
[----:B--2---:R2:W-:Y:S02]  /*3d7c0*/  STSM.16.M88.4 [R2], R156 ;  /* 0x0000009c02007844 */ /* 0x0045e40000000200 */
[----:B------:R-:W-:Y:S06]  /*3d7d0*/  BAR.SYNC.DEFER_BLOCKING 0x0 ;  /* 0x0000000000007b1d */ /* 0x000fec0000010000 */
[----:B--2---:R-:W2:Y:S04]  /*3d7e0*/  LDL.LU R156, [R1+0x7d0] ;  /* 0x0007d000019c7983 */ /* 0x004ea80000300800 */
        /* <DEDUP_REMOVED lines=15> */
[----:B------:R-:W0:Y:S01]  /*3d8e0*/  LDS.128 R12, [R252] ;  /* 0x00000000fc0c7984 */ /* 0x000e220000000c00 */
[----:B------:R-:W-:Y:S06]  /*3d8f0*/  BAR.SYNC.DEFER_BLOCKING 0x0 ;  /* 0x0000000000007b1d */ /* 0x000fec0000010000 */
[----:B------:R-:W2:Y:S04]  /*3d900*/  LDL.LU R140, [R1+0xb00] ;  /* 0x000b0000018c7983 */ /* 0x000ea80000300800 */
[----:B------:R-:W2:Y:S04]  /*3d910*/  LDL.LU R141, [R1+0xb04] ;  /* 0x000b0400018d7983 */ /* 0x000ea80000300800 */
[----:B------:R-:W2:Y:S04]  /*3d920*/  LDL.LU R142, [R1+0xb08] ;  /* 0x000b0800018e7983 */ /* 0x000ea80000300800 */
[----:B------:R-:W2:Y:S04]  /*3d930*/  LDL.LU R143, [R1+0xb0c] ;  /* 0x000b0c00018f7983 */ /* 0x000ea80000300800 */
[----:B---3--:R3:W-:Y:S01]  /*3d940*/  STSM.16.M88.4 [R2], R148 ;  /* 0x0000009402007844 */ /* 0x0087e20000000200 */
[----:B------:R-:W-:Y:S06]  /*3d950*/  BAR.SYNC.DEFER_BLOCKING 0x0 ;  /* 0x0000000000007b1d */ /* 0x000fec0000010000 */
[----:B---3--:R-:W3:Y:S04]  /*3d960*/  LDL.LU R148, [R1+0xb10] ;  /* 0x000b100001947983 */ /* 0x008ee80000300800 */
[----:B------:R-:W3:Y:S04]  /*3d970*/  LDL.LU R149, [R1+0xb14] ;  /* 0x000b140001957983 */ /* 0x000ee80000300800 */
[----:B------:R-:W3:Y:S04]  /*3d980*/  LDL.LU R150, [R1+0xb18] ;  /* 0x000b180001967983 */ /* 0x000ee80000300800 */
[----:B------:R-:W0:Y:S01]  /*3d990*/  LDS.128 R16, [R252] ;  /* 0x00000000fc107984 */ /* 0x000e220000000c00 */
[----:B------:R-:W-:Y:S06]  /*3d9a0*/  BAR.SYNC.DEFER_BLOCKING 0x0 ;  /* 0x0000000000007b1d */ /* 0x000fec0000010000 */
[----:B------:R-:W3:Y:S04]  /*3d9b0*/  LDL.LU R151, [R1+0xb1c] ;  /* 0x000b1c0001977983 */ /* 0x000ee80000300800 */
[----:B----4-:R-:W-:Y:S01]  /*3d9c0*/  STSM.16.M88.4 [R2], R108 ;  /* 0x0000006c02007844 */ /* 0x010fe20000000200 */
[----:B------:R-:W-:Y:S06]  /*3d9d0*/  BAR.SYNC.DEFER_BLOCKING 0x0 ;  /* 0x0000000000007b1d */ /* 0x000fec0000010000 */
[----:B------:R-:W4:Y:S02]  /*3d9e0*/  LDS.128 R20, [R252] ;  /* 0x00000000fc147984 */ /* 0x000f240000000c00 */
[----:B------:R-:W-:Y:S06]  /*3d9f0*/  BAR.SYNC.DEFER_BLOCKING 0x0 ;  /* 0x0000000000007b1d */ /* 0x000fec0000010000 */
[----:B--2---:R2:W-:Y:S02]  /*3da00*/  STSM.16.M88.4 [R2], R156 ;  /* 0x0000009c02007844 */ /* 0x0045e40000000200 */
        /* <DEDUP_REMOVED lines=27> */
[----:B---3--:R3:W-:Y:S02]  /*3dbc0*/  STSM.16.M88.4 [R2], R148 ;  /* 0x0000009402007844 */ /* 0x0087e40000000200 */
[----:B------:R-:W-:Y:S06]  /*3dbd0*/  BAR.SYNC.DEFER_BLOCKING 0x0 ;  /* 0x0000000000007b1d */ /* 0x000fec0000010000 */
[----:B---3--:R-:W3:Y:S04]  /*3dbe0*/  LDL.LU R148, [R1+0xb40] ;  /* 0x000b400001947983 */ /* 0x008ee80000300800 */
        /* <DEDUP_REMOVED lines=105> */
[----:B------:R-:W-:Y:S01]  /*3e280*/  STSM.16.M88.4 [R2], R116 ;  /* 0x0000007402007844 */ /* 0x000fe20000000200 */
[----:B------:R-:W-:Y:S06]  /*3e290*/  BAR.SYNC.DEFER_BLOCKING 0x0 ;  /* 0x0000000000007b1d */ /* 0x000fec0000010000 */
[----:B------:R-:W4:Y:S02]  /*3e2a0*/  LDS.128 R108, [R252] ;  /* 0x00000000fc6c7984 */ /* 0x000f240000000c00 */
[----:B------:R-:W-:Y:S06]  /*3e2b0*/  BAR.SYNC.DEFER_BLOCKING 0x0 ;  /* 0x0000000000007b1d */ /* 0x000fec0000010000 */
[----:B------:R-:W-:Y:S02]  /*3e2c0*/  STSM.16.M88.4 [R2], R124 ;  /* 0x0000007c02007844 */ /* 0x000fe40000000200 */
[----:B------:R-:W-:Y:S06]  /*3e2d0*/  BAR.SYNC.DEFER_BLOCKING 0x0 ;  /* 0x0000000000007b1d */ /* 0x000fec0000010000 */
[----:B------:R-:W4:Y:S02]  /*3e2e0*/  LDS.128 R112, [R252] ;  /* 0x00000000fc707984 */ /* 0x000f240000000c00 */
[----:B------:R-:W-:Y:S06]  /*3e2f0*/  BAR.SYNC.DEFER_BLOCKING 0x0 ;  /* 0x0000000000007b1d */ /* 0x000fec0000010000 */
[----:B------:R1:W-:Y:S02]  /*3e300*/  STSM.16.M88.4 [R2], R132 ;  /* 0x0000008402007844 */ /* 0x0003e40000000200 */
[----:B------:R-:W-:Y:S06]  /*3e310*/  BAR.SYNC.DEFER_BLOCKING 0x0 ;  /* 0x0000000000007b1d */ /* 0x000fec0000010000 */
[----:B-1----:R-:W4:Y:S04]  /*3e320*/  LDL.LU R132, [R1+0xe30] ;  /* 0x000e300001847983 */ /* 0x002f280000300800 */
[----:B------:R-:W4:Y:S04]  /*3e330*/  LDL.LU R133, [R1+0xe34] ;  /* 0x000e340001857983 */ /* 0x000f280000300800 */
[----:B------:R-:W4:Y:S04]  /*3e340*/  LDL.LU R134, [R1+0xe38] ;  /* 0x000e380001867983 */ /* 0x000f280000300800 */
[----:B------:R-:W4:Y:S04]  /*3e350*/  LDL.LU R135, [R1+0xe3c] ;  /* 0x000e3c0001877983 */ /* 0x000f280000300800 */
[----:B------:R-:W4:Y:S04]  /*3e360*/  LDL.LU R136, [R1+0xe40] ;  /* 0x000e400001887983 */ /* 0x000f280000300800 */
[----:B------:R-:W4:Y:S04]  /*3e370*/  LDL.LU R137, [R1+0xe44] ;  /* 0x000e440001897983 */ /* 0x000f280000300800 */
[----:B------:R-:W4:Y:S04]  /*3e380*/  LDL.LU R138, [R1+0xe48] ;  /* 0x000e4800018a7983 */ /* 0x000f280000300800 */
[----:B------:R-:W4:Y:S04]  /*3e390*/  LDL.LU R139, [R1+0xe4c] ;  /* 0x000e4c00018b7983 */ /* 0x000f280000300800 */
[----:B------:R-:W1:Y:S01]  /*3e3a0*/  LDS.128 R116, [R252] ;  /* 0x00000000fc747984 */ /* 0x000e620000000c00 */
[----:B------:R-:W-:Y:S06]  /*3e3b0*/  BAR.SYNC.DEFER_BLOCKING 0x0 ;  /* 0x0000000000007b1d */ /* 0x000fec0000010000 */
[----:B------:R0:W-:Y:S02]  /*3e3c0*/  STSM.16.M88.4 [R2], R140 ;  /* 0x0000008c02007844 */ /* 0x0001e40000000200 */
[----:B------:R-:W-:Y:S06]  /*3e3d0*/  BAR.SYNC.DEFER_BLOCKING 0x0 ;  /* 0x0000000000007b1d */ /* 0x000fec0000010000 */
        /* <DEDUP_REMOVED lines=8> */
[----:B------:R-:W0:Y:S01]  /*3e460*/  LDS.128 R120, [R252] ;  /* 0x00000000fc787984 */ /* 0x000e220000000c00 */
[----:B------:R-:W-:Y:S06]  /*3e470*/  BAR.SYNC.DEFER_BLOCKING 0x0 ;  /* 0x0000000000007b1d */ /* 0x000fec0000010000 */
[----:B---3--:R3:W-:Y:S02]  /*3e480*/  STSM.16.M88.4 [R2], R148 ;  /* 0x0000009402007844 */ /* 0x0087e40000000200 */
[----:B------:R-:W-:Y:S06]  /*3e490*/  BAR.SYNC.DEFER_BLOCKING 0x0 ;  /* 0x0000000000007b1d */ /* 0x000fec0000010000 */
[----:B---3--:R-:W3:Y:S04]  /*3e4a0*/  LDL.LU R148, [R1+0xe70] ;  /* 0x000e700001947983 */ /* 0x008ee80000300800 */
        /* <DEDUP_REMOVED lines=20> */
[----:B------:R-:W2:Y:S04]  /*3e5f0*/  LDL.LU R163, [R1+0xeac] ;  /* 0x000eac0001a37983 */ /* 0x000ea80000300800 */
[----:B----4-:R-:W-:Y:S01]  /*3e600*/  STSM.16.M88.4 [R2], R132 ;  /* 0x0000008402007844 */ /* 0x010fe20000000200 */
[----:B------:R-:W-:Y:S06]  /*3e610*/  BAR.SYNC.DEFER_BLOCKING 0x0 ;  /* 0x0000000000007b1d */ /* 0x000fec0000010000 */
[----:B------:R-:W4:Y:S02]  /*3e620*/  LDS.128 R132, [R252] ;  /* 0x00000000fc847984 */ /* 0x000f240000000c00 */
[----:B------:R-:W-:Y:S06]  /*3e630*/  BAR.SYNC.DEFER_BLOCKING 0x0 ;  /* 0x0000000000007b1d */ /* 0x000fec0000010000 */
[----:B------:R-:W-:Y:S02]  /*3e640*/  STSM.16.M88.4 [R2], R136 ;  /* 0x0000008802007844 */ /* 0x000fe40000000200 */
        /* <DEDUP_REMOVED lines=11> */
[----:B---3--:R-:W-:Y:S02]  /*3e700*/  STSM.16.M88.4 [R2], R148 ;  /* 0x0000009402007844 */ /* 0x008fe40000000200 */
[----:B------:R-:W-:Y:S06]  /*3e710*/  BAR.SYNC.DEFER_BLOCKING 0x0 ;  /* 0x0000000000007b1d */ /* 0x000fec0000010000 */
[----:B------:R-:W3:Y:S02]  /*3e720*/  LDS.128 R148, [R252] ;  /* 0x00000000fc947984 */ /* 0x000ee40000000c00 */
[----:B------:R-:W-:Y:S06]  /*3e730*/  BAR.SYNC.DEFER_BLOCKING 0x0 ;  /* 0x0000000000007b1d */ /* 0x000fec0000010000 */
[----:B------:R1:W-:Y:S02]  /*3e740*/  STSM.16.M88.4 [R2], R56 ;  /* 0x0000003802007844 */ /* 0x0003e40000000200 */
[----:B------:R-:W-:Y:S06]  /*3e750*/  BAR.SYNC.DEFER_BLOCKING 0x0 ;  /* 0x0000000000007b1d */ /* 0x000fec0000010000 */
[----:B-1----:R-:W4:Y:S04]  /*3e760*/  LDL.LU R56, [R1+0xeb0] ;  /* 0x000eb00001387983 */ /* 0x002f280000300800 */
[----:B------:R-:W4:Y:S04]  /*3e770*/  LDL.LU R57, [R1+0xeb4] ;  /* 0x000eb40001397983 */ /* 0x000f280000300800 */
[----:B------:R-:W4:Y:S04]  /*3e780*/  LDL.LU R58, [R1+0xeb8] ;  /* 0x000eb800013a7983 */ /* 0x000f280000300800 */
[----:B------:R-:W4:Y:S04]  /*3e790*/  LDL.LU R59, [R1+0xebc] ;  /* 0x000ebc00013b7983 */ /* 0x000f280000300800 */
        /* <DEDUP_REMOVED lines=12> */
[----:B------:R-:W1:Y:S01]  /*3e860*/  LDS.128 R152, [R252] ;  /* 0x00000000fc987984 */ /* 0x000e620000000c00 */
[----:B------:R-:W-:Y:S06]  /*3e870*/  BAR.SYNC.DEFER_BLOCKING 0x0 ;  /* 0x0000000000007b1d */ /* 0x000fec0000010000 */
[----:B------:R-:W3:Y:S04]  /*3e880*/  LDL.LU R180, [R1+0xef0] ;  /* 0x000ef00001b47983 */ /* 0x000ee80000300800 */
[----:B------:R-:W3:Y:S04]  /*3e890*/  LDL.LU R181, [R1+0xef4] ;  /* 0x000ef40001b57983 */ /* 0x000ee80000300800 */
[----:B------:R-:W3:Y:S04]  /*3e8a0*/  LDL.LU R182, [R1+0xef8] ;  /* 0x000ef80001b67983 */ /* 0x000ee80000300800 */
[----:B------:R-:W3:Y:S04]  /*3e8b0*/  LDL.LU R183, [R1+0xefc] ;  /* 0x000efc0001b77983 */ /* 0x000ee80000300800 */
[----:B--2---:R-:W-:Y:S01]  /*3e8c0*/  STSM.16.M88.4 [R2], R156 ;  /* 0x0000009c02007844 */ /* 0x004fe20000000200 */
[----:B------:R-:W-:Y:S06]  /*3e8d0*/  BAR.SYNC.DEFER_BLOCKING 0x0 ;  /* 0x0000000000007b1d */ /* 0x000fec0000010000 */
[----:B------:R-:W2:Y:S04]  /*3e8e0*/  LDL.LU R184, [R1+0xf00] ;  /* 0x000f000001b87983 */ /* 0x000ea80000300800 */
[----:B------:R-:W2:Y:S04]  /*3e8f0*/  LDL.LU R185, [R1+0xf04] ;  /* 0x000f040001b97983 */ /* 0x000ea80000300800 */
[----:B------:R-:W2:Y:S04]  /*3e900*/  LDL.LU R186, [R1+0xf08] ;  /* 0x000f080001ba7983 */ /* 0x000ea80000300800 */
[----:B------:R-:W2:Y:S04]  /*3e910*/  LDL.LU R187, [R1+0xf0c] ;  /* 0x000f0c0001bb7983 */ /* 0x000ea80000300800 */
[----:B------:R-:W1:Y:S01]  /*3e920*/  LDS.128 R156, [R252] ;  /* 0x00000000fc9c7984 */ /* 0x000e620000000c00 */
[----:B------:R-:W-:Y:S06]  /*3e930*/  BAR.SYNC.DEFER_BLOCKING 0x0 ;  /* 0x0000000000007b1d */ /* 0x000fec0000010000 */
[----:B------:R-:W2:Y:S04]  /*3e940*/  LDL.LU R52, [R1+0xf10] ;  /* 0x000f100001347983 */ /* 0x000ea80000300800 */
[----:B------:R-:W2:Y:S04]  /*3e950*/  LDL.LU R53, [R1+0xf14] ;  /* 0x000f140001357983 */ /* 0x000ea80000300800 */
[----:B------:R-:W2:Y:S04]  /*3e960*/  LDL.LU R54, [R1+0xf18] ;  /* 0x000f180001367983 */ /* 0x000ea80000300800 */
[----:B------:R-:W2:Y:S04]  /*3e970*/  LDL.LU R55, [R1+0xf1c] ;  /* 0x000f1c0001377983 */ /* 0x000ea80000300800 */
[----:B------:R-:W-:Y:S01]  /*3e980*/  STSM.16.M88.4 [R2], R160 ;  /* 0x000000a002007844 */ /* 0x000fe20000000200 */
[----:B------:R-:W-:Y:S06]  /*3e990*/  BAR.SYNC.DEFER_BLOCKING 0x0 ;  /* 0x0000000000007b1d */ /* 0x000fec0000010000 */
[----:B------:R-:W1:Y:S02]  /*3e9a0*/  LDS.128 R160, [R252] ;  /* 0x00000000fca07984 */ /* 0x000e640000000c00 */
[----:B------:R-:W-:Y:S06]  /*3e9b0*/  BAR.SYNC.DEFER_BLOCKING 0x0 ;  /* 0x0000000000007b1d */ /* 0x000fec0000010000 */
[----:B----4-:R4:W-:Y:S02]  /*3e9c0*/  STSM.16.M88.4 [R2], R56 ;  /* 0x0000003802007844 */ /* 0x0109e40000000200 */
[----:B------:R-:W-:Y:S06]  /*3e9d0*/  BAR.SYNC.DEFER_BLOCKING 0x0 ;  /* 0x0000000000007b1d */ /* 0x000fec0000010000 */
[----:B----4-:R-:W4:Y:S04]  /*3e9e0*/  LDL.LU R57, [R1+0x4c0] ;  /* 0x0004c00001397983 */ /* 0x010f280000300800 */
[----:B------:R-:W4:Y:S04]  /*3e9f0*/  LDL.LU R58, [R1+0x910] ;  /* 0x00091000013a7983 */ /* 0x000f280000300800 */
[----:B------:R-:W4:Y:S04]  /*3ea00*/  LDL.LU R188, [R1+0x81c] ;  /* 0x00081c0001bc7983 */ /* 0x000f280000300800 */
[----:B------:R-:W1:Y:S01]  /*3ea10*/  LDS.128 R164, [R252] ;  /* 0x00000000fca47984 */ /* 0x000e620000000c00 */
[----:B------:R-:W-:Y:S06]  /*3ea20*/  BAR.SYNC.DEFER_BLOCKING 0x0 ;  /* 0x0000000000007b1d */ /* 0x000fec0000010000 */
[----:B------:R-:W4:Y:S04]  /*3ea30*/  LDL.LU R59, [R1+0x4b0] ;  /* 0x0004b000013b7983 */ /* 0x000f280000300800 */
[----:B------:R-:W4:Y:S04]  /*3ea40*/  LDL.LU R189, [R1+0x55c] ;  /* 0x00055c0001bd7983 */ /* 0x000f280000300800 */
[----:B------:R-:W4:Y:S04]  /*3ea50*/  LDL.LU R191, [R1+0x4d0] ;  /* 0x0004d00001bf7983 */ /* 0x000f280000300800 */
[----:B---3--:R-:W-:Y:S01]  /*3ea60*/  STSM.16.M88.4 [R2], R168 ;  /* 0x000000a802007844 */ /* 0x008fe20000000200 */
[----:B------:R-:W-:Y:S06]  /*3ea70*/  BAR.SYNC.DEFER_BLOCKING 0x0 ;  /* 0x0000000000007b1d */ /* 0x000fec0000010000 */
[----:B------:R-:W3:Y:S02]  /*3ea80*/  LDS.128 R168, [R252] ;  /* 0x00000000fca87984 */ /* 0x000ee40000000c00 */
[----:B------:R-:W-:Y:S06]  /*3ea90*/  BAR.SYNC.DEFER_BLOCKING 0x0 ;  /* 0x0000000000007b1d */ /* 0x000fec0000010000 */
[----:B------:R-:W-:Y:S02]  /*3eaa0*/  STSM.16.M88.4 [R2], R172 ;  /* 0x000000ac02007844 */ /* 0x000fe40000000200 */
        /* <DEDUP_REMOVED lines=11> */
[----:B--2---:R-:W-:Y:S02]  /*3eb60*/  STSM.16.M88.4 [R2], R184 ;  /* 0x000000b802007844 */ /* 0x004fe40000000200 */
[----:B------:R-:W-:Y:S06]  /*3eb70*/  BAR.SYNC.DEFER_BLOCKING 0x0 ;  /* 0x0000000000007b1d */ /* 0x000fec0000010000 */
[----:B------:R-:W2:Y:S02]  /*3eb80*/  LDS.128 R184, [R252] ;  /* 0x00000000fcb87984 */ /* 0x000ea40000000c00 */
[----:B------:R-:W-:Y:S06]  /*3eb90*/  BAR.SYNC.DEFER_BLOCKING 0x0 ;  /* 0x0000000000007b1d */ /* 0x000fec0000010000 */
[----:B------:R0:W-:Y:S02]  /*3eba0*/  STSM.16.M88.4 [R2], R52 ;  /* 0x0000003402007844 */ /* 0x0001e40000000200 */
[----:B------:R-:W-:Y:S06]  /*3ebb0*/  BAR.SYNC.DEFER_BLOCKING 0x0 ;  /* 0x0000000000007b1d */ /* 0x000fec0000010000 */
[----:B----4-:R4:W-:Y:S01]  /*3ebc0*/  @P5 STG.E.U16 desc[UR58][R194.64], R57 ;  /* 0x00000039c2005986 */ /* 0x0109e2000c10153a */
[----:B------:R-:W-:-:S04]  /*3ebd0*/  ISETP.GE.AND P5, PT, R3, UR47, PT ;  /* 0x0000002f03007c0c */ /* 0x000fc8000bfa6270 */
[----:B------:R-:W-:Y:S02]  /*3ebe0*/  ISETP.LT.AND P5, PT, R5, UR4, !P5 ;  /* 0x0000000405007c0c */ /* 0x000fe4000efa1270 */
[----:B0-----:R-:W-:Y:S01]  /*3ebf0*/  PRMT R2, R57, 0x7632, R2 ;  /* 0x0000763239027816 */ /* 0x001fe20000000002 */
[----:B----4-:R-:W-:Y:S01]  /*3ec00*/  IMAD.WIDE R194, R58, 0x2, R64 ;  /* 0x000000023ac27825 */ /* 0x010fe200078e0240 */
[----:B------:R-:W4:Y:S04]  /*3ec10*/  LDL.LU R57, [R1+0x4c8] ;  /* 0x0004c80001397983 */ /* 0x000f280000300800 */
[----:B------:R-:W3:Y:S05]  /*3ec20*/  LDL.LU R58, [R1+0x4d4] ;  /* 0x0004d400013a7983 */ /* 0x000eea0000300800 */
[----:B------:R0:W-:Y:S02]  /*3ec30*/  @P5 STG.E.U16 desc[UR58][R194.64], R2 ;  /* 0x00000002c2005986 */ /* 0x0001e4000c10153a */
[----:B0-----:R-:W-:-:S05]  /*3ec40*/  VIADD R2, R3, 0x1 ;  /* 0x0000000103027836 */ /* 0x001fca0000000000 */
[----:B------:R-:W-:-:S04]  /*3ec50*/  ISETP.GE.AND P5, PT, R2, UR45, PT ;  /* 0x0000002d02007c0c */ /* 0x000fc8000bfa6270 */
[----:B------:R-:W-:Y:S01]  /*3ec60*/  ISETP.LT.AND P6, PT, R4, UR5, !P5 ;  /* 0x0000000504007c0c */ /* 0x000fe2000efc1270 */
[----:B------:R-:W-:Y:S02]  /*3ec70*/  ULDC UR5, c[0x0][0x228] ;  /* 0x00008a0000057ab9 */ /* 0x000fe40000000800 */
[----:B------:R-:W-:Y:S01]  /*3ec80*/  ISETP.LT.AND P5, PT, R5, UR5, !P5 ;  /* 0x0000000505007c0c */ /* 0x000fe2000efa1270 */
[----:B------:R-:W-:Y:S01]  /*3ec90*/  IMAD.WIDE R194, R188, 0x2, R66 ;  /* 0x00000002bcc27825 */ /* 0x000fe200078e0242 */
[----:B------:R-:W-:Y:S01]  /*3eca0*/  PRMT R2, R59, 0x7632, R2 ;  /* 0x000076323b027816 */ /* 0x000fe20000000002 */
[----:B------:R-:W-:-:S07]  /*3ecb0*/  ULDC UR5, c[0x0][0x228] ;  /* 0x00008a0000057ab9 */ /* 0x000fce0000000800 */
[----:B------:R0:W-:Y:S02]  /*3ecc0*/  @P6 STG.E.U16 desc[UR58][R194.64], R59 ;  /* 0x0000003bc2006986 */ /* 0x0001e4000c10153a */
[----:B0-----:R-:W-:-:S05]  /*3ecd0*/  IMAD.WIDE R194, R188, 0x2, R64 ;  /* 0x00000002bcc27825 */ /* 0x001fca00078e0240 */
        /* <DEDUP_REMOVED lines=10> */
[----:B0-----:R-:W-:Y:S02]  /*3ed80*/  IMAD.WIDE R194, R189, 0x2, R64 ;  /* 0x00000002bdc27825 */ /* 0x001fe400078e0240 */
[----:B------:R-:W2:Y:S04]  /*3ed90*/  LDL.LU R193, [R1+0x1484] ;  /* 0x0014840001c17983 */ /* 0x000ea80000300800 */
[----:B------:R0:W-:Y:S02]  /*3eda0*/  @P5 STG.E.U16 desc[UR58][R194.64], R2 ;  /* 0x00000002c2005986 */ /* 0x0001e4000c10153a */
[----:B0-----:R-:W-:-:S05]  /*3edb0*/  VIADD R2, R3, 0x3 ;  /* 0x0000000303027836 */ /* 0x001fca0000000000 */
[----:B------:R-:W-:-:S04]  /*3edc0*/  ISETP.GE.AND P5, PT, R2, UR41, PT ;  /* 0x0000002902007c0c */ /* 0x000fc8000bfa6270 */
[----:B------:R-:W-:Y:S01]  /*3edd0*/  ISETP.LT.AND P6, PT, R4, UR5, !P5 ;  /* 0x0000000504007c0c */ /* 0x000fe2000efc1270 */
[----:B------:R-:W-:Y:S01]  /*3ede0*/  IMAD.WIDE R194, R191, 0x2, R66 ;  /* 0x00000002bfc27825 */ /* 0x000fe200078e0242 */
[----:B------:R-:W-:Y:S01]  /*3edf0*/  PRMT R2, R192, 0x7632, R2 ;  /* 0x00007632c0027816 */ /* 0x000fe20000000002 */
[----:B------:R-:W-:-:S10]  /*3ee00*/  ULDC UR5, c[0x0][0x228] ;  /* 0x00008a0000057ab9 */ /* 0x000fd40000000800 */
[----:B------:R0:W-:Y:S04]  /*3ee10*/  @P6 STG.E.U16 desc[UR58][R194.64], R192 ;  /* 0x000000c0c2006986 */ /* 0x0001e8000c10153a */
[----:B0-----:R-:W2:Y:S04]  /*3ee20*/  LDL.LU R192, [R1+0x1480] ;  /* 0x0014800001c07983 */ /* 0x001ea80000300800 */
[----:B------:R-:W2:Y:S01]  /*3ee30*/  LDL.LU R188, [R1+0x4d8] ;  /* 0x0004d80001bc7983 */ /* 0x000ea20000300800 */
[----:B------:R-:W-:-:S03]  /*3ee40*/  IMAD.WIDE R194, R191, 0x2, R64 ;  /* 0x00000002bfc27825 */ /* 0x000fc600078e0240 */
[----:B------:R-:W2:Y:S04]  /*3ee50*/  LDL.LU R191, [R1+0x4b8] ;  /* 0x0004b80001bf7983 */ /* 0x000ea80000300800 */
[----:B------:R-:W2:Y:S04]  /*3ee60*/  LDL.LU R54, [R1+0x4dc] ;  /* 0x0004dc0001367983 */ /* 0x000ea80000300800 */
[----:B------:R-:W2:Y:S04]  /*3ee70*/  LDL.LU R189, [R1+0x4cc] ;  /* 0x0004cc0001bd7983 */ /* 0x000ea80000300800 */
[----:B------:R-:W2:Y:S01]  /*3ee80*/  LDL.LU R56, [R1+0x4e0] ;  /* 0x0004e00001387983 */ /* 0x000ea20000300800 */
[----:B------:R-:W-:Y:S01]  /*3ee90*/  ISETP.LT.AND P5, PT, R5, UR5, !P5 ;  /* 0x0000000505007c0c */ /* 0x000fe2000efa1270 */
[----:B------:R-:W-:-:S02]  /*3eea0*/  ULDC UR5, c[0x0][0x228] ;  /* 0x00008a0000057ab9 */ /* 0x000fc40000000800 */
[----:B------:R-:W2:Y:S04]  /*3eeb0*/  LDL.LU R59, [R1+0x4bc] ;  /* 0x0004bc00013b7983 */ /* 0x000ea80000300800 */
[----:B------:R-:W2:Y:S04]  /*3eec0*/  LDL.LU R52, [R1+0x4e8] ;  /* 0x0004e80001347983 */ /* 0x000ea80000300800 */
[----:B------:R-:W2:Y:S04]  /*3eed0*/  LDL.LU R53, [R1+0x4a0] ;  /* 0x0004a00001357983 */ /* 0x000ea80000300800 */
[----:B------:R0:W-:Y:S04]  /*3eee0*/  @P5 STG.E.U16 desc[UR58][R194.64], R2 ;  /* 0x00000002c2005986 */ /* 0x0001e8000c10153a */
[----:B------:R-:W2:Y:S01]  /*3eef0*/  LDL.LU R55, [R1+0x4f0] ;  /* 0x0004f00001377983 */ /* 0x000ea20000300800 */
[----:B0-----:R-:W-:-:S05]  /*3ef00*/  VIADD R2, R3, 0x4 ;  /* 0x0000000403027836 */ /* 0x001fca0000000000 */
[----:B------:R-:W-:-:S04]  /*3ef10*/  ISETP.GE.AND P5, PT, R2, UR39, PT ;  /* 0x0000002702007c0c */ /* 0x000fc8000bfa6270 */
[----:B------:R-:W-:Y:S01]  /*3ef20*/  ISETP.LT.AND P6, PT, R4, UR5, !P5 ;  /* 0x0000000504007c0c */ /* 0x000fe2000efc1270 */
[----:B------:R-:W-:Y:S02]  /*3ef30*/  ULDC UR5, c[0x0][0x228] ;  /* 0x00008a0000057ab9 */ /* 0x000fe40000000800 */
[----:B------:R-:W-:Y:S01]  /*3ef40*/  ISETP.LT.AND P5, PT, R5, UR5, !P5 ;  /* 0x0000000505007c0c */ /* 0x000fe2000efa1270 */
[----:B------:R-:W-:Y:S01]  /*3ef50*/  ULDC UR5, c[0x0][0x22c] ;  /* 0x00008b0000057ab9 */ /* 0x000fe20000000800 */
[----:B---3--:R-:W-:Y:S01]  /*3ef60*/  IMAD.WIDE R194, R58, 0x2, R66 ;  /* 0x000000023ac27825 */ /* 0x008fe200078e0242 */
[----:B----4-:R-:W-:-:S07]  /*3ef70*/  PRMT R2, R57, 0x7632, R2 ;  /* 0x0000763239027816 */ /* 0x010fce0000000002 */
[----:B------:R0:W-:Y:S02]  /*3ef80*/  @P6 STG.E.U16 desc[UR58][R194.64], R57 ;  /* 0x00000039c2006986 */ /* 0x0001e4000c10153a */
[----:B0-----:R-:W-:Y:S02]  /*3ef90*/  IMAD.WIDE R194, R58, 0x2, R64 ;  /* 0x000000023ac27825 */ /* 0x001fe400078e0240 */
[----:B------:R-:W3:Y:S04]  /*3efa0*/  LDL.LU R57, [R1+0x490] ;  /* 0x0004900001397983 */ /* 0x000ee80000300800 */
[----:B------:R2:W-:Y:S04]  /*3efb0*/  @P5 STG.E.U16 desc[UR58][R194.64], R2 ;  /* 0x00000002c2005986 */ /* 0x0005e8000c10153a */
[----:B------:R-:W4:Y:S01]  /*3efc0*/  LDL.LU R58, [R1+0x4f8] ;  /* 0x0004f800013a7983 */ /* 0x000f220000300800 */
[----:B--2---:R-:W-:-:S05]  /*3efd0*/  IMAD.WIDE R194, R188, 0x2, R66 ;  /* 0x00000002bcc27825 */ /* 0x004fca00078e0242 */
[----:B------:R0:W-:Y:S02]  /*3efe0*/  @P4 STG.E.U16 desc[UR58][R194.64], R191 ;  /* 0x000000bfc2004986 */ /* 0x0001e4000c10153a */
[----:B0-----:R-:W-:Y:S02]  /*3eff0*/  IMAD.WIDE R194, R188, 0x2, R64 ;  /* 0x00000002bcc27825 */ /* 0x001fe400078e0240 */
[----:B------:R-:W2:Y:S01]  /*3f000*/  LDL.LU R188, [R1+0x4a4] ;  /* 0x0004a40001bc7983 */ /* 0x000ea20000300800 */
[----:B------:R-:W-:Y:S02]  /*3f010*/  LOP3.LUT P6, RZ, R192, 0x20, RZ, 0xc0, !PT ;  /* 0x00000020c0ff7812 */ /* 0x000fe400078cc0ff */
[----:B------:R-:W-:Y:S02]  /*3f020*/  LOP3.LUT R193, R193, 0xffdfffff, RZ, 0xc0, !PT ;  /* 0xffdfffffc1c17812 */ /* 0x000fe400078ec0ff */
[----:B------:R-:W-:Y:S02]  /*3f030*/  PRMT R2, R191, 0x7632, R2 ;  /* 0x00007632bf027816 */ /* 0x000fe40000000002 */
[----:B------:R-:W2:Y:S07]  /*3f040*/  LDL.LU R191, [R1+0x147c] ;  /* 0x00147c0001bf7983 */ /* 0x000eae0000300800 */
[----:B------:R-:W-:-:S02]  /*3f050*/  @P6 LOP3.LUT R193, R193, 0x200000, RZ, 0xfc, !PT ;  /* 0x00200000c1c16812 */ /* 0x000fc400078efcff */
[----:B------:R-:W-:Y:S01]  /*3f060*/  LOP3.LUT P6, RZ, R192, 0x4, RZ, 0xc0, !PT ;  /* 0x00000004c0ff7812 */ /* 0x000fe200078cc0ff */
[----:B------:R0:W-:Y:S01]  /*3f070*/  @P3 STG.E.U16 desc[UR58][R194.64], R2 ;  /* 0x00000002c2003986 */ /* 0x0001e2000c10153a */
[----:B------:R-:W-:Y:S01]  /*3f080*/  LOP3.LUT R193, R193, 0xffbfffff, RZ, 0xc0, !PT ;  /* 0xffbfffffc1c17812 */ /* 0x000fe200078ec0ff */
[----:B0-----:R-:W-:Y:S01]  /*3f090*/  IMAD.WIDE R194, R54, 0x2, R66 ;  /* 0x0000000236c27825 */ /* 0x001fe200078e0242 */
[----:B------:R-:W-:-:S09]  /*3f0a0*/  PRMT R2, R189, 0x7632, R2 ;  /* 0x00007632bd027816 */ /* 0x000fd20000000002 */
[----:B------:R-:W-:Y:S01]  /*3f0b0*/  @P6 LOP3.LUT R193, R193, 0x400000, RZ, 0xfc, !PT ;  /* 0x00400000c1c16812 */ /* 0x000fe200078efcff */
[----:B------:R0:W-:Y:S01]  /*3f0c0*/  @P2 STG.E.U16 desc[UR58][R194.64], R189 ;  /* 0x000000bdc2002986 */ /* 0x0001e2000c10153a */
[----:B------:R-:W-:-:S03]  /*3f0d0*/  LOP3.LUT P6, RZ, R192, 0x2, RZ, 0xc0, !PT ;  /* 0x00000002c0ff7812 */ /* 0x000fc600078cc0ff */
[----:B0-----:R-:W2:Y:S01]  /*3f0e0*/  LDL.LU R189, [R1+0x4fc] ;  /* 0x0004fc0001bd7983 */ /* 0x001ea20000300800 */
[----:B------:R-:W-:-:S03]  /*3f0f0*/  IMAD.WIDE R194, R54, 0x2, R64 ;  /* 0x0000000236c27825 */ /* 0x000fc600078e0240 */
[----:B------:R-:W2:Y:S01]  /*3f100*/  LDL.LU R54, [R1+0x494] ;  /* 0x0004940001367983 */ /* 0x000ea20000300800 */
[----:B------:R-:W-:-:S05]  /*3f110*/  LOP3.LUT R193, R193, 0xff7fffff, RZ, 0xc0, !PT ;  /* 0xff7fffffc1c17812 */ /* 0x000fca00078ec0ff */
[----:B------:R-:W-:Y:S01]  /*3f120*/  @P6 LOP3.LUT R193, R193, 0x800000, RZ, 0xfc, !PT ;  /* 0x00800000c1c16812 */ /* 0x000fe200078efcff */
[----:B------:R0:W-:Y:S01]  /*3f130*/  @P1 STG.E.U16 desc[UR58][R194.64], R2 ;  /* 0x00000002c2001986 */ /* 0x0001e2000c10153a */
[----:B------:R-:W-:Y:S01]  /*3f140*/  LOP3.LUT P6, RZ, R192, 0x1, RZ, 0xc0, !PT ;  /* 0x00000001c0ff7812 */ /* 0x000fe200078cc0ff */
[----:B0-----:R-:W-:Y:S01]  /*3f150*/  IMAD.WIDE R194, R56, 0x2, R66 ;  /* 0x0000000238c27825 */ /* 0x001fe200078e0242 */
[----:B------:R-:W-:-:S04]  /*3f160*/  PRMT R2, R59, 0x7632, R2 ;  /* 0x000076323b027816 */ /* 0x000fc80000000002 */
[----:B------:R0:W-:Y:S02]  /*3f170*/  @P0 STG.E.U16 desc[UR58][R194.64], R59 ;  /* 0x0000003bc2000986 */ /* 0x0001e4000c10153a */
[----:B0-----:R-:W-:Y:S01]  /*3f180*/  IMAD.WIDE R194, R56, 0x2, R64 ;  /* 0x0000000238c27825 */ /* 0x001fe200078e0240 */
[C---:B------:R-:W-:Y:S01]  /*3f190*/  LOP3.LUT P0, RZ, R192.reuse, 0x8, RZ, 0xc0, !PT ;  /* 0x00000008c0ff7812 */ /* 0x040fe2000780c0ff */
[----:B------:R-:W2:Y:S04]  /*3f1a0*/  LDL.LU R56, [R1+0x500] ;  /* 0x0005000001387983 */ /* 0x000ea80000300800 */
[----:B------:R0:W-:Y:S01]  /*3f1b0*/  @P6 STG.E.U16 desc[UR58][R194.64], R2 ;  /* 0x00000002c2006986 */ /* 0x0001e2000c10153a */
[----:B------:R-:W-:Y:S02]  /*3f1c0*/  LOP3.LUT P6, RZ, R193, 0x800000, RZ, 0xc0, !PT ;  /* 0x00800000c1ff7812 */ /* 0x000fe400078cc0ff */
[----:B------:R-:W-:Y:S01]  /*3f1d0*/  LOP3.LUT P3, RZ, R192, 0x10, RZ, 0xc0, !PT ;  /* 0x00000010c0ff7812 */ /* 0x000fe2000786c0ff */
[----:B------:R-:W2:Y:S01]  /*3f1e0*/  LDL.LU R59, [R1+0x4a8] ;  /* 0x0004a800013b7983 */ /* 0x000ea20000300800 */
[----:B0-----:R-:W-:-:S09]  /*3f1f0*/  IMAD.WIDE R194, R52, 0x2, R66 ;  /* 0x0000000234c27825 */ /* 0x001fd200078e0242 */
[----:B------:R0:W-:Y:S01]  /*3f200*/  @P6 STG.E.U16 desc[UR58][R194.64], R53 ;  /* 0x00000035c2006986 */ /* 0x0001e2000c10153a */
[----:B------:R-:W-:Y:S02]  /*3f210*/  LOP3.LUT P6, RZ, R193, 0x400000, RZ, 0xc0, !PT ;  /* 0x00400000c1ff7812 */ /* 0x000fe400078cc0ff */
[----:B------:R-:W-:Y:S01]  /*3f220*/  PRMT R2, R53, 0x7632, R2 ;  /* 0x0000763235027816 */ /* 0x000fe20000000002 */
[----:B0-----:R-:W-:-:S10]  /*3f230*/  IMAD.WIDE R194, R52, 0x2, R64 ;  /* 0x0000000234c27825 */ /* 0x001fd400078e0240 */
[----:B------:R0:W-:Y:S01]  /*3f240*/  @P6 STG.E.U16 desc[UR58][R194.64], R2 ;  /* 0x00000002c2006986 */ /* 0x0001e2000c10153a */
[----:B------:R-:W-:Y:S01]  /*3f250*/  LOP3.LUT P6, RZ, R193, 0x200000, RZ, 0xc0, !PT ;  /* 0x00200000c1ff7812 */ /* 0x000fe200078cc0ff */
[----:B0-----:R-:W-:-:S05]  /*3f260*/  IMAD.WIDE R194, R55, 0x2, R66 ;  /* 0x0000000237c27825 */ /* 0x001fca00078e0242 */
[----:B---3--:R0:W-:Y:S01]  /*3f270*/  @P0 STG.E.U16 desc[UR58][R194.64], R57 ;  /* 0x00000039c2000986 */ /* 0x0081e2000c10153a */
[----:B------:R-:W-:Y:S01]  /*3f280*/  PRMT R2, R57, 0x7632, R2 ;  /* 0x0000763239027816 */ /* 0x000fe20000000002 */
[----:B0-----:R-:W-:-:S05]  /*3f290*/  IMAD.WIDE R194, R55, 0x2, R64 ;  /* 0x0000000237c27825 */ /* 0x001fca00078e0240 */
[----:B------:R4:W-:Y:S02]  /*3f2a0*/  @P3 STG.E.U16 desc[UR58][R194.64], R2 ;  /* 0x00000002c2003986 */ /* 0x0009e4000c10153a */
[----:B----4-:R-:W-:-:S05]  /*3f2b0*/  IMAD.WIDE R194, R58, 0x2, R66 ;  /* 0x000000023ac27825 */ /* 0x010fca00078e0242 */
[----:B--2---:R0:W-:Y:S01]  /*3f2c0*/  @P6 STG.E.U16 desc[UR58][R194.64], R188 ;  /* 0x000000bcc2006986 */ /* 0x0041e2000c10153a */
[----:B------:R-:W-:-:S03]  /*3f2d0*/  PRMT R2, R188, 0x7632, R2 ;  /* 0x00007632bc027816 */ /* 0x000fc60000000002 */
[----:B0-----:R-:W2:Y:S04]  /*3f2e0*/  LDL.LU R188, [R1+0x504] ;  /* 0x0005040001bc7983 */ /* 0x001ea80000300800 */
[----:B------:R-:W3:Y:S01]  /*3f2f0*/  LDL.LU R52, [R1+0x498] ;  /* 0x0004980001347983 */ /* 0x000ee20000300800 */
[C---:B------:R-:W-:Y:S02]  /*3f300*/  LOP3.LUT P1, RZ, R192.reuse, 0x40, RZ, 0xc0, !PT ;  /* 0x00000040c0ff7812 */ /* 0x040fe4000782c0ff */
[----:B------:R-:W-:Y:S01]  /*3f310*/  LOP3.LUT P4, RZ, R192, 0x80, RZ, 0xc0, !PT ;  /* 0x00000080c0ff7812 */ /* 0x000fe2000788c0ff */
[----:B------:R-:W-:Y:S01]  /*3f320*/  IMAD.WIDE R194, R58, 0x2, R64 ;  /* 0x000000023ac27825 */ /* 0x000fe200078e0240 */
[----:B------:R-:W4:Y:S09]  /*3f330*/  LDL.LU R55, [R1+0x508] ;  /* 0x0005080001377983 */ /* 0x000f320000300800 */
[----:B------:R0:W-:Y:S02]  /*3f340*/  @P1 STG.E.U16 desc[UR58][R194.64], R2 ;  /* 0x00000002c2001986 */ /* 0x0001e4000c10153a */
[----:B0-----:R-:W-:-:S05]  /*3f350*/  IMAD.WIDE R194, R189, 0x2, R66 ;  /* 0x00000002bdc27825 */ /* 0x001fca00078e0242 */
[----:B------:R0:W-:Y:S02]  /*3f360*/  @P4 STG.E.U16 desc[UR58][R194.64], R54 ;  /* 0x00000036c2004986 */ /* 0x0001e4000c10153a */
[----:B0-----:R-:W-:Y:S02]  /*3f370*/  IMAD.WIDE R194, R189, 0x2, R64 ;  /* 0x00000002bdc27825 */ /* 0x001fe400078e0240 */
[----:B------:R-:W4:Y:S04]  /*3f380*/  LDL.LU R189, [R1+0x4ac] ;  /* 0x0004ac0001bd7983 */ /* 0x000f280000300800 */
[----:B------:R-:W4:Y:S04]  /*3f390*/  LDL.LU R57, [R1+0x4e4] ;  /* 0x0004e40001397983 */ /* 0x000f280000300800 */
[----:B------:R-:W4:Y:S04]  /*3f3a0*/  LDL.LU R58, [R1+0x49c] ;  /* 0x00049c00013a7983 */ /* 0x000f280000300800 */
[----:B------:R-:W4:Y:S01]  /*3f3b0*/  LDL.LU R53, [R1+0x4ec] ;  /* 0x0004ec0001357983 */ /* 0x000f220000300800 */
[----:B------:R-:W-:-:S03]  /*3f3c0*/  PRMT R2, R54, 0x7632, R2 ;  /* 0x0000763236027816 */ /* 0x000fc60000000002 */
[----:B------:R-:W4:Y:S01]  /*3f3d0*/  LDL.LU R54, [R1+0x480] ;  /* 0x0004800001367983 */ /* 0x000f220000300800 */
[C---:B------:R-:W-:Y:S02]  /*3f3e0*/  LOP3.LUT P2, RZ, R192.reuse, 0x100, RZ, 0xc0, !PT ;  /* 0x00000100c0ff7812 */ /* 0x040fe4000784c0ff */
[C---:B------:R-:W-:Y:S02]  /*3f3f0*/  LOP3.LUT P5, RZ, R192.reuse, 0x200, RZ, 0xc0, !PT ;  /* 0x00000200c0ff7812 */ /* 0x040fe400078ac0ff */
[C---:B------:R-:W-:Y:S02]  /*3f400*/  LOP3.LUT P6, RZ, R192.reuse, 0x400, RZ, 0xc0, !PT ;  /* 0x00000400c0ff7812 */ /* 0x040fe400078cc0ff */
[----:B------:R-:W-:-:S07]  /*3f410*/  LOP3.LUT P3, RZ, R192, 0x800, RZ, 0xc0, !PT ;  /* 0x00000800c0ff7812 */ /* 0x000fce000786c0ff */
[----:B------:R0:W-:Y:S02]  /*3f420*/  @P2 STG.E.U16 desc[UR58][R194.64], R2 ;  /* 0x00000002c2002986 */ /* 0x0001e4000c10153a */
[----:B0-----:R-:W-:Y:S01]  /*3f430*/  IMAD.WIDE R194, R56, 0x2, R66 ;  /* 0x0000000238c27825 */ /* 0x001fe200078e0242 */
[----:B------:R-:W-:-:S04]  /*3f440*/  PRMT R2, R59, 0x7632, R2 ;  /* 0x000076323b027816 */ /* 0x000fc80000000002 */
[----:B------:R0:W-:Y:S02]  /*3f450*/  @P5 STG.E.U16 desc[UR58][R194.64], R59 ;  /* 0x0000003bc2005986 */ /* 0x0001e4000c10153a */
[----:B0-----:R-:W-:Y:S02]  /*3f460*/  IMAD.WIDE R194, R56, 0x2, R64 ;  /* 0x0000000238c27825 */ /* 0x001fe400078e0240 */
[----:B------:R-:W4:Y:S04]  /*3f470*/  LDL.LU R56, [R1+0x4f4] ;  /* 0x0004f40001387983 */ /* 0x000f280000300800 */
[----:B------:R2:W-:Y:S04]  /*3f480*/  @P6 STG.E.U16 desc[UR58][R194.64], R2 ;  /* 0x00000002c2006986 */ /* 0x0005e8000c10153a */
[----:B------:R-:W4:Y:S01]  /*3f490*/  LDL.LU R59, [R1+0x470] ;  /* 0x00047000013b7983 */ /* 0x000f220000300800 */
[----:B------:R-:W-:Y:S01]  /*3f4a0*/  LOP3.LUT P0, RZ, R192, 0x80000, RZ, 0xc0, !PT ;  /* 0x00080000c0ff7812 */ /* 0x000fe2000780c0ff */
[----:B--2---:R-:W-:-:S05]  /*3f4b0*/  IMAD.WIDE R194, R188, 0x2, R66 ;  /* 0x00000002bcc27825 */ /* 0x004fca00078e0242 */
[----:B---3--:R0:W-:Y:S02]  /*3f4c0*/  @P3 STG.E.U16 desc[UR58][R194.64], R52 ;  /* 0x00000034c2003986 */ /* 0x0081e4000c10153a */
[----:B0-----:R-:W-:Y:S02]  /*3f4d0*/  IMAD.WIDE R194, R188, 0x2, R64 ;  /* 0x00000002bcc27825 */ /* 0x001fe400078e0240 */
[----:B------:R-:W2:Y:S01]  /*3f4e0*/  LDL.LU R188, [R1+0x50c] ;  /* 0x00050c0001bc7983 */ /* 0x000ea20000300800 */
[----:B------:R-:W-:-:S04]  /*3f4f0*/  LOP3.LUT R193, R193, 0xfffdffff, RZ, 0xc0, !PT ;  /* 0xfffdffffc1c17812 */ /* 0x000fc800078ec0ff */
[----:B------:R-:W-:Y:S02]  /*3f500*/  @P0 LOP3.LUT R193, R193, 0x20000, RZ, 0xfc, !PT ;  /* 0x00020000c1c10812 */ /* 0x000fe400078efcff */
[----:B------:R-:W-:Y:S02]  /*3f510*/  LOP3.LUT P0, RZ, R192, 0x40000, RZ, 0xc0, !PT ;  /* 0x00040000c0ff7812 */ /* 0x000fe4000780c0ff */
[----:B------:R-:W-:-:S11]  /*3f520*/  LOP3.LUT R193, R193, 0xfffbffff, RZ, 0xc0, !PT ;  /* 0xfffbffffc1c17812 */ /* 0x000fd600078ec0ff */
[----:B------:R-:W-:Y:S02]  /*3f530*/  @P0 LOP3.LUT R193, R193, 0x40000, RZ, 0xfc, !PT ;  /* 0x00040000c1c10812 */ /* 0x000fe400078efcff */
[C---:B------:R-:W-:Y:S02]  /*3f540*/  LOP3.LUT P0, RZ, R192.reuse, 0x20000, RZ, 0xc0, !PT ;  /* 0x00020000c0ff7812 */ /* 0x040fe4000780c0ff */
[----:B------:R-:W-:Y:S02]  /*3f550*/  LOP3.LUT R193, R193, 0xfff7ffff, RZ, 0xc0, !PT ;  /* 0xfff7ffffc1c17812 */ /* 0x000fe400078ec0ff */
[C---:B------:R-:W-:Y:S02]  /*3f560*/  LOP3.LUT P4, RZ, R192.reuse, 0x1000, RZ, 0xc0, !PT ;  /* 0x00001000c0ff7812 */ /* 0x040fe4000788c0ff */
[----:B------:R-:W-:Y:S02]  /*3f570*/  LOP3.LUT P1, RZ, R192, 0x2000, RZ, 0xc0, !PT ;  /* 0x00002000c0ff7812 */ /* 0x000fe4000782c0ff */
[----:B------:R-:W-:-:S05]  /*3f580*/  PRMT R2, R52, 0x7632, R2 ;  /* 0x0000763234027816 */ /* 0x000fca0000000002 */
[----:B------:R-:W-:Y:S02]  /*3f590*/  @P0 LOP3.LUT R193, R193, 0x80000, RZ, 0xfc, !PT ;  /* 0x00080000c1c10812 */ /* 0x000fe400078efcff */
[C---:B------:R-:W-:Y:S02]  /*3f5a0*/  LOP3.LUT P0, RZ, R192.reuse, 0x10000, RZ, 0xc0, !PT ;  /* 0x00010000c0ff7812 */ /* 0x040fe4000780c0ff */
[----:B------:R-:W-:Y:S01]  /*3f5b0*/  LOP3.LUT P5, RZ, R192, 0x4000, RZ, 0xc0, !PT ;  /* 0x00004000c0ff7812 */ /* 0x000fe200078ac0ff */
[----:B------:R4:W-:Y:S01]  /*3f5c0*/  @P4 STG.E.U16 desc[UR58][R194.64], R2 ;  /* 0x00000002c2004986 */ /* 0x0009e2000c10153a */
[----:B------:R-:W-:Y:S01]  /*3f5d0*/  LOP3.LUT R193, R193, 0xffefffff, RZ, 0xc0, !PT ;  /* 0xffefffffc1c17812 */ /* 0x000fe200078ec0ff */
[----:B----4-:R-:W-:-:S08]  /*3f5e0*/  IMAD.WIDE R194, R55, 0x2, R66 ;  /* 0x0000000237c27825 */ /* 0x010fd000078e0242 */
[----:B------:R-:W-:Y:S02]  /*3f5f0*/  @P0 LOP3.LUT R193, R193, 0x100000, RZ, 0xfc, !PT ;  /* 0x00100000c1c10812 */ /* 0x000fe400078efcff */
[C---:B------:R-:W-:Y:S01]  /*3f600*/  LOP3.LUT P0, RZ, R192.reuse, 0x8000, RZ, 0xc0, !PT ;  /* 0x00008000c0ff7812 */ /* 0x040fe2000780c0ff */
[----:B------:R0:W-:Y:S01]  /*3f610*/  @P1 STG.E.U16 desc[UR58][R194.64], R189 ;  /* 0x000000bdc2001986 */ /* 0x0001e2000c10153a */
[----:B------:R-:W-:Y:S01]  /*3f620*/  PRMT R2, R189, 0x7632, R2 ;  /* 0x00007632bd027816 */ /* 0x000fe20000000002 */
[----:B0-----:R-:W-:Y:S01]  /*3f630*/  IMAD.WIDE R194, R55, 0x2, R64 ;  /* 0x0000000237c27825 */ /* 0x001fe200078e0240 */
[C---:B------:R-:W-:Y:S01]  /*3f640*/  LOP3.LUT P2, RZ, R192.reuse, 0x100000, RZ, 0xc0, !PT ;  /* 0x00100000c0ff7812 */ /* 0x040fe2000784c0ff */
[----:B------:R-:W3:Y:S04]  /*3f650*/  LDL.LU R189, [R1+0x510] ;  /* 0x0005100001bd7983 */ /* 0x000ee80000300800 */
[----:B------:R0:W-:Y:S01]  /*3f660*/  @P5 STG.E.U16 desc[UR58][R194.64], R2 ;  /* 0x00000002c2005986 */ /* 0x0001e2000c10153a */
[----:B------:R-:W-:-:S03]  /*3f670*/  LOP3.LUT P6, RZ, R192, 0x200000, RZ, 0xc0, !PT ;  /* 0x00200000c0ff7812 */ /* 0x000fc600078cc0ff */
[----:B------:R-:W4:Y:S01]  /*3f680*/  LDL.LU R55, [R1+0x474] ;  /* 0x0004740001377983 */ /* 0x000f220000300800 */
[----:B0-----:R-:W-:-:S05]  /*3f690*/  IMAD.WIDE R194, R57, 0x2, R66 ;  /* 0x0000000239c27825 */ /* 0x001fca00078e0242 */
[----:B------:R0:W-:Y:S01]  /*3f6a0*/  @P0 STG.E.U16 desc[UR58][R194.64], R58 ;  /* 0x0000003ac2000986 */ /* 0x0001e2000c10153a */
[----:B------:R-:W-:Y:S02]  /*3f6b0*/  LOP3.LUT P0, RZ, R193, 0x100000, RZ, 0xc0, !PT ;  /* 0x00100000c1ff7812 */ /* 0x000fe4000780c0ff */
[----:B------:R-:W-:Y:S01]  /*3f6c0*/  PRMT R2, R58, 0x7632, R2 ;  /* 0x000076323a027816 */ /* 0x000fe20000000002 */
[----:B0-----:R-:W-:Y:S02]  /*3f6d0*/  IMAD.WIDE R194, R57, 0x2, R64 ;  /* 0x0000000239c27825 */ /* 0x001fe400078e0240 */
[----:B------:R-:W4:Y:S08]  /*3f6e0*/  LDL.LU R57, [R1+0x514] ;  /* 0x0005140001397983 */ /* 0x000f300000300800 */
[----:B------:R0:W-:Y:S01]  /*3f6f0*/  @P0 STG.E.U16 desc[UR58][R194.64], R2 ;  /* 0x00000002c2000986 */ /* 0x0001e2000c10153a */
[----:B------:R-:W-:-:S03]  /*3f700*/  LOP3.LUT P0, RZ, R193, 0x80000, RZ, 0xc0, !PT ;  /* 0x00080000c1ff7812 */ /* 0x000fc6000780c0ff */
[----:B------:R-:W4:Y:S01]  /*3f710*/  LDL.LU R58, [R1+0x488] ;  /* 0x00048800013a7983 */ /* 0x000f220000300800 */
[----:B0-----:R-:W-:-:S09]  /*3f720*/  IMAD.WIDE R194, R53, 0x2, R66 ;  /* 0x0000000235c27825 */ /* 0x001fd200078e0242 */
[----:B------:R0:W-:Y:S01]  /*3f730*/  @P0 STG.E.U16 desc[UR58][R194.64], R54 ;  /* 0x00000036c2000986 */ /* 0x0001e2000c10153a */
[----:B------:R-:W-:Y:S02]  /*3f740*/  LOP3.LUT P0, RZ, R193, 0x40000, RZ, 0xc0, !PT ;  /* 0x00040000c1ff7812 */ /* 0x000fe4000780c0ff */
[----:B------:R-:W-:Y:S01]  /*3f750*/  PRMT R2, R54, 0x7632, R2 ;  /* 0x0000763236027816 */ /* 0x000fe20000000002 */
[----:B0-----:R-:W-:-:S10]  /*3f760*/  IMAD.WIDE R194, R53, 0x2, R64 ;  /* 0x0000000235c27825 */ /* 0x001fd400078e0240 */
[----:B------:R0:W-:Y:S01]  /*3f770*/  @P0 STG.E.U16 desc[UR58][R194.64], R2 ;  /* 0x00000002c2000986 */ /* 0x0001e2000c10153a */
[----:B------:R-:W-:Y:S01]  /*3f780*/  LOP3.LUT P0, RZ, R193, 0x20000, RZ, 0xc0, !PT ;  /* 0x00020000c1ff7812 */ /* 0x000fe2000780c0ff */
[----:B0-----:R-:W-:Y:S01]  /*3f790*/  IMAD.WIDE R194, R56, 0x2, R66 ;  /* 0x0000000238c27825 */ /* 0x001fe200078e0242 */
[----:B------:R-:W-:-:S11]  /*3f7a0*/  PRMT R2, R59, 0x7632, R2 ;  /* 0x000076323b027816 */ /* 0x000fd60000000002 */
[----:B------:R0:W-:Y:S02]  /*3f7b0*/  @P0 STG.E.U16 desc[UR58][R194.64], R59 ;  /* 0x0000003bc2000986 */ /* 0x0001e4000c10153a */
[----:B0-----:R-:W-:-:S05]  /*3f7c0*/  IMAD.WIDE R194, R56, 0x2, R64 ;  /* 0x0000000238c27825 */ /* 0x001fca00078e0240 */
[----:B------:R0:W-:Y:S02]  /*3f7d0*/  @P2 STG.E.U16 desc[UR58][R194.64], R2 ;  /* 0x00000002c2002986 */ /* 0x0001e4000c10153a */
[----:B0-----:R-:W-:Y:S01]  /*3f7e0*/  PRMT R2, R191, 0x7632, R2 ;  /* 0x00007632bf027816 */ /* 0x001fe20000000002 */
[----:B--2---:R-:W-:-:S05]  /*3f7f0*/  IMAD.WIDE R194, R188, 0x2, R66 ;  /* 0x00000002bcc27825 */ /* 0x004fca00078e0242 */
[----:B------:R0:W-:Y:S04]  /*3f800*/  @P6 STG.E.U16 desc[UR58][R194.64], R191 ;  /* 0x000000bfc2006986 */ /* 0x0001e8000c10153a */
[----:B0-----:R-:W2:Y:S01]  /*3f810*/  LDL.LU R191, [R1+0x1478] ;  /* 0x0014780001bf7983 */ /* 0x001ea20000300800 */
[----:B------:R-:W-:Y:S02]  /*3f820*/  LOP3.LUT R193, R193, 0xffffdfff, RZ, 0xc0, !PT ;  /* 0xffffdfffc1c17812 */ /* 0x000fe400078ec0ff */
[C---:B------:R-:W-:Y:S02]  /*3f830*/  LOP3.LUT P3, RZ, R192.reuse, 0x400000, RZ, 0xc0, !PT ;  /* 0x00400000c0ff7812 */ /* 0x040fe4000786c0ff */
[----:B------:R-:W-:Y:S01]  /*3f840*/  LOP3.LUT P4, RZ, R192, 0x800000, RZ, 0xc0, !PT ;  /* 0x00800000c0ff7812 */ /* 0x000fe2000788c0ff */
[----:B------:R-:W-:Y:S01]  /*3f850*/  IMAD.WIDE R194, R188, 0x2, R64 ;  /* 0x00000002bcc27825 */ /* 0x000fe200078e0240 */
[C---:B------:R-:W-:Y:S01]  /*3f860*/  LOP3.LUT P1, RZ, R192.reuse, 0x1000000, RZ, 0xc0, !PT ;  /* 0x01000000c0ff7812 */ /* 0x040fe2000782c0ff */
[----:B------:R-:W2:Y:S01]  /*3f870*/  LDL.LU R188, [R1+0x518] ;  /* 0x0005180001bc7983 */ /* 0x000ea20000300800 */
[----:B------:R-:W-:-:S03]  /*3f880*/  LOP3.LUT P5, RZ, R192, 0x2000000, RZ, 0xc0, !PT ;  /* 0x02000000c0ff7812 */ /* 0x000fc600078ac0ff */
[----:B------:R-:W2:Y:S04]  /*3f890*/  LDL.LU R54, [R1+0x51c] ;  /* 0x00051c0001367983 */ /* 0x000ea80000300800 */
[----:B------:R3:W-:Y:S01]  /*3f8a0*/  @P3 STG.E.U16 desc[UR58][R194.64], R2 ;  /* 0x00000002c2003986 */ /* 0x0007e2000c10153a */
[C---:B------:R-:W-:Y:S02]  /*3f8b0*/  LOP3.LUT P6, RZ, R192.reuse, 0x4000000, RZ, 0xc0, !PT ;  /* 0x04000000c0ff7812 */ /* 0x040fe400078cc0ff */
[C---:B------:R-:W-:Y:S02]  /*3f8c0*/  LOP3.LUT P2, RZ, R192.reuse, 0x8000000, RZ, 0xc0, !PT ;  /* 0x08000000c0ff7812 */ /* 0x040fe4000784c0ff */
[----:B------:R-:W-:Y:S01]  /*3f8d0*/  LOP3.LUT P3, RZ, R192, 0x20000000, RZ, 0xc0, !PT ;  /* 0x20000000c0ff7812 */ /* 0x000fe2000786c0ff */
[----:B---3--:R-:W-:-:S05]  /*3f8e0*/  IMAD.WIDE R194, R189, 0x2, R66 ;  /* 0x00000002bdc27825 */ /* 0x008fca00078e0242 */
[----:B----4-:R0:W-:Y:S01]  /*3f8f0*/  @P4 STG.E.U16 desc[UR58][R194.64], R55 ;  /* 0x00000037c2004986 */ /* 0x0101e2000c10153a */
[----:B------:R-:W-:Y:S01]  /*3f900*/  PRMT R2, R55, 0x7632, R2 ;  /* 0x0000763237027816 */ /* 0x000fe20000000002 */
[----:B0-----:R-:W-:Y:S02]  /*3f910*/  IMAD.WIDE R194, R189, 0x2, R64 ;  /* 0x00000002bdc27825 */ /* 0x001fe400078e0240 */
[----:B------:R-:W3:Y:S04]  /*3f920*/  LDL.LU R189, [R1+0x48c] ;  /* 0x00048c0001bd7983 */ /* 0x000ee80000300800 */
[----:B------:R0:W-:Y:S01]  /*3f930*/  @P1 STG.E.U16 desc[UR58][R194.64], R2 ;  /* 0x00000002c2001986 */ /* 0x0001e2000c10153a */
[----:B------:R-:W-:-:S03]  /*3f940*/  LOP3.LUT P4, RZ, R192, 0x10000000, RZ, 0xc0, !PT ;  /* 0x10000000c0ff7812 */ /* 0x000fc6000788c0ff */
[----:B------:R-:W4:Y:S04]  /*3f950*/  LDL.LU R56, [R1+0x520] ;  /* 0x0005200001387983 */ /* 0x000f280000300800 */
[----:B------:R-:W4:Y:S01]  /*3f960*/  LDL.LU R59, [R1+0x47c] ;  /* 0x00047c00013b7983 */ /* 0x000f220000300800 */
[----:B0-----:R-:W-:-:S05]  /*3f970*/  IMAD.WIDE R194, R57, 0x2, R66 ;  /* 0x0000000239c27825 */ /* 0x001fca00078e0242 */
[----:B------:R0:W-:Y:S01]  /*3f980*/  @P5 STG.E.U16 desc[UR58][R194.64], R58 ;  /* 0x0000003ac2005986 */ /* 0x0001e2000c10153a */
[----:B------:R-:W-:Y:S02]  /*3f990*/  LOP3.LUT P5, RZ, R192, 0x40000000, RZ, 0xc0, !PT ;  /* 0x40000000c0ff7812 */ /* 0x000fe400078ac0ff */
[----:B--2---:R-:W-:-:S13]  /*3f9a0*/  LOP3.LUT P0, RZ, R191, 0x8, RZ, 0xc0, !PT ;  /* 0x00000008bfff7812 */ /* 0x004fda000780c0ff */
[----:B------:R-:W-:Y:S02]  /*3f9b0*/  @P0 LOP3.LUT R193, R193, 0x2000, RZ, 0xfc, !PT ;  /* 0x00002000c1c10812 */ /* 0x000fe400078efcff */
[----:B------:R-:W-:Y:S02]  /*3f9c0*/  LOP3.LUT P0, RZ, R191, 0x4, RZ, 0xc0, !PT ;  /* 0x00000004bfff7812 */ /* 0x000fe4000780c0ff */
[----:B------:R-:W-:-:S11]  /*3f9d0*/  LOP3.LUT R193, R193, 0xffffbfff, RZ, 0xc0, !PT ;  /* 0xffffbfffc1c17812 */ /* 0x000fd600078ec0ff */
        /* <DEDUP_REMOVED lines=8> */
[----:B------:R-:W2:Y:S04]  /*3fa60*/  LDL.LU R192, [R1+0x478] ;  /* 0x0004780001c07983 */ /* 0x000ea80000300800 */
[----:B------:R-:W4:Y:S04]  /*3fa70*/  LDL.LU R52, [R1+0x524] ;  /* 0x0005240001347983 */ /* 0x000f280000300800 */
[----:B------:R-:W4:Y:S04]  /*3fa80*/  LDL.LU R53, [R1+0x460] ;  /* 0x0004600001357983 */ /* 0x000f280000300800 */
[----:B------:R-:W4:Y:S01]  /*3fa90*/  LDL.LU R55, [R1+0x528] ;  /* 0x0005280001377983 */ /* 0x000f220000300800 */
[----:B0-----:R-:W-:Y:S01]  /*3faa0*/  IMAD.WIDE R194, R57, 0x2, R64 ;  /* 0x0000000239c27825 */ /* 0x001fe200078e0240 */
[----:B------:R-:W-:-:S02]  /*3fab0*/  PRMT R2, R58, 0x7632, R2 ;  /* 0x000076323a027816 */ /* 0x000fc40000000002 */
[----:B------:R-:W4:Y:S04]  /*3fac0*/  LDL.LU R57, [R1+0x450] ;  /* 0x0004500001397983 */ /* 0x000f280000300800 */
[----:B------:R0:W-:Y:S04]  /*3fad0*/  @P6 STG.E.U16 desc[UR58][R194.64], R2 ;  /* 0x00000002c2006986 */ /* 0x0001e8000c10153a */
[----:B------:R-:W4:Y:S01]  /*3fae0*/  LDL.LU R58, [R1+0x52c] ;  /* 0x00052c00013a7983 */ /* 0x000f220000300800 */
[----:B0-----:R-:W-:-:S05]  /*3faf0*/  IMAD.WIDE R194, R188, 0x2, R66 ;  /* 0x00000002bcc27825 */ /* 0x001fca00078e0242 */
[----:B--2---:R0:W-:Y:S02]  /*3fb00*/  @P2 STG.E.U16 desc[UR58][R194.64], R192 ;  /* 0x000000c0c2002986 */ /* 0x0041e4000c10153a */
[----:B0-----:R-:W-:Y:S02]  /*3fb10*/  IMAD.WIDE R194, R188, 0x2, R64 ;  /* 0x00000002bcc27825 */ /* 0x001fe400078e0240 */
[----:B------:R-:W2:Y:S01]  /*3fb20*/  LDL.LU R188, [R1+0x464] ;  /* 0x0004640001bc7983 */ /* 0x000ea20000300800 */
[----:B------:R-:W-:-:S05]  /*3fb30*/  PRMT R2, R192, 0x7632, R2 ;  /* 0x00007632c0027816 */ /* 0x000fca0000000002 */
[----:B------:R0:W-:Y:S02]  /*3fb40*/  @P4 STG.E.U16 desc[UR58][R194.64], R2 ;  /* 0x00000002c2004986 */ /* 0x0001e4000c10153a */
[----:B0-----:R-:W-:Y:S01]  /*3fb50*/  IMAD.WIDE R194, R54, 0x2, R66 ;  /* 0x0000000236c27825 */ /* 0x001fe200078e0242 */
[----:B---3--:R-:W-:-:S04]  /*3fb60*/  PRMT R2, R189, 0x7632, R2 ;  /* 0x00007632bd027816 */ /* 0x008fc80000000002 */
[----:B------:R0:W-:Y:S04]  /*3fb70*/  @P3 STG.E.U16 desc[UR58][R194.64], R189 ;  /* 0x000000bdc2003986 */ /* 0x0001e8000c10153a */
[----:B0-----:R-:W3:Y:S01]  /*3fb80*/  LDL.LU R189, [R1+0x530] ;  /* 0x0005300001bd7983 */ /* 0x001ee20000300800 */
[----:B------:R-:W-:-:S03]  /*3fb90*/  IMAD.WIDE R194, R54, 0x2, R64 ;  /* 0x0000000236c27825 */ /* 0x000fc600078e0240 */
[----:B------:R-:W3:Y:S04]  /*3fba0*/  LDL.LU R54, [R1+0x454] ;  /* 0x0004540001367983 */ /* 0x000ee80000300800 */
[----:B------:R4:W-:Y:S02]  /*3fbb0*/  @P5 STG.E.U16 desc[UR58][R194.64], R2 ;  /* 0x00000002c2005986 */ /* 0x0009e4000c10153a */
[----:B----4-:R-:W-:-:S05]  /*3fbc0*/  IMAD.WIDE R194, R56, 0x2, R66 ;  /* 0x0000000238c27825 */ /* 0x010fca00078e0242 */
[----:B------:R0:W-:Y:S01]  /*3fbd0*/  @P0 STG.E.U16 desc[UR58][R194.64], R59 ;  /* 0x0000003bc2000986 */ /* 0x0001e2000c10153a */
[----:B------:R-:W-:Y:S02]  /*3fbe0*/  LOP3.LUT P0, RZ, R193, 0x10000, RZ, 0xc0, !PT ;  /* 0x00010000c1ff7812 */ /* 0x000fe4000780c0ff */
[----:B------:R-:W-:Y:S01]  /*3fbf0*/  PRMT R2, R59, 0x7632, R2 ;  /* 0x000076323b027816 */ /* 0x000fe20000000002 */
[----:B0-----:R-:W-:Y:S01]  /*3fc00*/  IMAD.WIDE R194, R56, 0x2, R64 ;  /* 0x0000000238c27825 */ /* 0x001fe200078e0240 */
[----:B------:R-:W-:Y:S01]  /*3fc10*/  LOP3.LUT P1, RZ, R191, 0x10, RZ, 0xc0, !PT ;  /* 0x00000010bfff7812 */ /* 0x000fe2000782c0ff */
[----:B------:R-:W4:Y:S08]  /*3fc20*/  LDL.LU R56, [R1+0x534] ;  /* 0x0005340001387983 */ /* 0x000f300000300800 */
[----:B------:R0:W-:Y:S01]  /*3fc30*/  @P0 STG.E.U16 desc[UR58][R194.64], R2 ;  /* 0x00000002c2000986 */ /* 0x0001e2000c10153a */
[----:B------:R-:W-:-:S02]  /*3fc40*/  LOP3.LUT P0, RZ, R193, 0x8000, RZ, 0xc0, !PT ;  /* 0x00008000c1ff7812 */ /* 0x000fc4000780c0ff */
[----:B------:R-:W-:Y:S01]  /*3fc50*/  LOP3.LUT P6, RZ, R191, 0x20, RZ, 0xc0, !PT ;  /* 0x00000020bfff7812 */ /* 0x000fe200078cc0ff */
        /* <DEDUP_REMOVED lines=13> */
[----:B0-----:R-:W-:Y:S01]  /*3fd30*/  IMAD.WIDE R194, R58, 0x2, R66 ;  /* 0x000000023ac27825 */ /* 0x001fe200078e0242 */
[C---:B------:R-:W-:Y:S02]  /*3fd40*/  LOP3.LUT P2, RZ, R191.reuse, 0x40, RZ, 0xc0, !PT ;  /* 0x00000040bfff7812 */ /* 0x040fe4000784c0ff */
[----:B------:R-:W-:Y:S02]  /*3fd50*/  LOP3.LUT P4, RZ, R191, 0x80, RZ, 0xc0, !PT ;  /* 0x00000080bfff7812 */ /* 0x000fe4000788c0ff */
[----:B--2---:R0:W-:Y:S01]  /*3fd60*/  @P6 STG.E.U16 desc[UR58][R194.64], R188 ;  /* 0x000000bcc2006986 */ /* 0x0041e2000c10153a */
[----:B------:R-:W-:-:S03]  /*3fd70*/  PRMT R2, R188, 0x7632, R2 ;  /* 0x00007632bc027816 */ /* 0x000fc60000000002 */
[----:B0-----:R-:W2:Y:S04]  /*3fd80*/  LDL.LU R188, [R1+0x538] ;  /* 0x0005380001bc7983 */ /* 0x001ea80000300800 */
[----:B------:R-:W2:Y:S01]  /*3fd90*/  LDL.LU R52, [R1+0x458] ;  /* 0x0004580001347983 */ /* 0x000ea20000300800 */
[----:B------:R-:W-:-:S03]  /*3fda0*/  IMAD.WIDE R194, R58, 0x2, R64 ;  /* 0x000000023ac27825 */ /* 0x000fc600078e0240 */
[----:B------:R-:W2:Y:S04]  /*3fdb0*/  LDL.LU R55, [R1+0x53c] ;  /* 0x00053c0001377983 */ /* 0x000ea80000300800 */
[----:B------:R3:W-:Y:S02]  /*3fdc0*/  @P2 STG.E.U16 desc[UR58][R194.64], R2 ;  /* 0x00000002c2002986 */ /* 0x0007e4000c10153a */
[----:B---3--:R-:W-:-:S05]  /*3fdd0*/  IMAD.WIDE R194, R189, 0x2, R66 ;  /* 0x00000002bdc27825 */ /* 0x008fca00078e0242 */
[----:B------:R0:W-:Y:S02]  /*3fde0*/  @P4 STG.E.U16 desc[UR58][R194.64], R54 ;  /* 0x00000036c2004986 */ /* 0x0001e4000c10153a */
[----:B0-----:R-:W-:Y:S02]  /*3fdf0*/  IMAD.WIDE R194, R189, 0x2, R64 ;  /* 0x00000002bdc27825 */ /* 0x001fe400078e0240 */
[----:B------:R-:W3:Y:S04]  /*3fe00*/  LDL.LU R189, [R1+0x46c] ;  /* 0x00046c0001bd7983 */ /* 0x000ee80000300800 */
[----:B------:R-:W3:Y:S04]  /*3fe10*/  LDL.LU R57, [R1+0x540] ;  /* 0x0005400001397983 */ /* 0x000ee80000300800 */
[----:B------:R-:W3:Y:S04]  /*3fe20*/  LDL.LU R58, [R1+0x45c] ;  /* 0x00045c00013a7983 */ /* 0x000ee80000300800 */
[----:B------:R-:W3:Y:S01]  /*3fe30*/  LDL.LU R53, [R1+0x544] ;  /* 0x0005440001357983 */ /* 0x000ee20000300800 */
[----:B------:R-:W-:-:S03]  /*3fe40*/  PRMT R2, R54, 0x7632, R2 ;  /* 0x0000763236027816 */ /* 0x000fc60000000002 */
[----:B------:R-:W3:Y:S01]  /*3fe50*/  LDL.LU R54, [R1+0x440] ;  /* 0x0004400001367983 */ /* 0x000ee20000300800 */
[C---:B------:R-:W-:Y:S02]  /*3fe60*/  LOP3.LUT P3, RZ, R191.reuse, 0x100, RZ, 0xc0, !PT ;  /* 0x00000100bfff7812 */ /* 0x040fe4000786c0ff */
[C---:B------:R-:W-:Y:S02]  /*3fe70*/  LOP3.LUT P5, RZ, R191.reuse, 0x200, RZ, 0xc0, !PT ;  /* 0x00000200bfff7812 */ /* 0x040fe400078ac0ff */
[C---:B------:R-:W-:Y:S02]  /*3fe80*/  LOP3.LUT P6, RZ, R191.reuse, 0x400, RZ, 0xc0, !PT ;  /* 0x00000400bfff7812 */ /* 0x040fe400078cc0ff */
[----:B------:R-:W-:-:S07]  /*3fe90*/  LOP3.LUT P1, RZ, R191, 0x800, RZ, 0xc0, !PT ;  /* 0x00000800bfff7812 */ /* 0x000fce000782c0ff */
[----:B------:R4:W-:Y:S02]  /*3fea0*/  @P3 STG.E.U16 desc[UR58][R194.64], R2 ;  /* 0x00000002c2003986 */ /* 0x0009e4000c10153a */
[----:B----4-:R-:W-:Y:S01]  /*3feb0*/  IMAD.WIDE R194, R56, 0x2, R66 ;  /* 0x0000000238c27825 */ /* 0x010fe200078e0242 */
[----:B------:R-:W-:-:S04]  /*3fec0*/  PRMT R2, R59, 0x7632, R2 ;  /* 0x000076323b027816 */ /* 0x000fc80000000002 */
[----:B------:R0:W-:Y:S02]  /*3fed0*/  @P5 STG.E.U16 desc[UR58][R194.64], R59 ;  /* 0x0000003bc2005986 */ /* 0x0001e4000c10153a */
[----:B0-----:R-:W-:Y:S02]  /*3fee0*/  IMAD.WIDE R194, R56, 0x2, R64 ;  /* 0x0000000238c27825 */ /* 0x001fe400078e0240 */
[----:B------:R-:W4:Y:S04]  /*3fef0*/  LDL.LU R56, [R1+0x548] ;  /* 0x0005480001387983 */ /* 0x000f280000300800 */
[----:B------:R2:W-:Y:S04]  /*3ff00*/  @P6 STG.E.U16 desc[UR58][R194.64], R2 ;  /* 0x00000002c2006986 */ /* 0x0005e8000c10153a */
[----:B------:R-:W4:Y:S01]  /*3ff10*/  LDL.LU R59, [R1+0x430] ;  /* 0x00043000013b7983 */ /* 0x000f220000300800 */
[----:B------:R-:W-:-:S02]  /*3ff20*/  LOP3.LUT P4, RZ, R191, 0x1000, RZ, 0xc0, !PT ;  /* 0x00001000bfff7812 */ /* 0x000fc4000788c0ff */
[C---:B------:R-:W-:Y:S02]  /*3ff30*/  LOP3.LUT P2, RZ, R191.reuse, 0x2000, RZ, 0xc0, !PT ;  /* 0x00002000bfff7812 */ /* 0x040fe4000784c0ff */
[----:B------:R-:W-:Y:S01]  /*3ff40*/  LOP3.LUT P0, RZ, R191, 0x80000, RZ, 0xc0, !PT ;  /* 0x00080000bfff7812 */ /* 0x000fe2000780c0ff */
[----:B--2---:R-:W-:-:S05]  /*3ff50*/  IMAD.WIDE R194, R188, 0x2, R66 ;  /* 0x00000002bcc27825 */ /* 0x004fca00078e0242 */
[----:B------:R0:W-:Y:S02]  /*3ff60*/  @P1 STG.E.U16 desc[UR58][R194.64], R52 ;  /* 0x00000034c2001986 */ /* 0x0001e4000c10153a */
[----:B0-----:R-:W-:Y:S02]  /*3ff70*/  IMAD.WIDE R194, R188, 0x2, R64 ;  /* 0x00000002bcc27825 */ /* 0x001fe400078e0240 */
[----:B------:R-:W2:Y:S01]  /*3ff80*/  LDL.LU R188, [R1+0x54c] ;  /* 0x00054c0001bc7983 */ /* 0x000ea20000300800 */
[----:B------:R-:W-:-:S05]  /*3ff90*/  PRMT R2, R52, 0x7632, R2 ;  /* 0x0000763234027816 */ /* 0x000fca0000000002 */
[----:B------:R0:W-:Y:S02]  /*3ffa0*/  @P4 STG.E.U16 desc[UR58][R194.64], R2 ;  /* 0x00000002c2004986 */ /* 0x0001e4000c10153a */
[----:B0-----:R-:W-:-:S05]  /*3ffb0*/  IMAD.WIDE R194, R55, 0x2, R66 ;  /* 0x0000000237c27825 */ /* 0x001fca00078e0242 */
[----:B---3--:R0:W-:Y:S01]  /*3ffc0*/  @P2 STG.E.U16 desc[UR58][R194.64], R189 ;  /* 0x000000bdc2002986 */ /* 0x0081e2000c10153a */
[----:B------:R-:W-:-:S03]  /*3ffd0*/  PRMT R2, R189, 0x7632, R2 ;  /* 0x00007632bd027816 */ /* 0x000fc60000000002 */
[----:B0-----:R-:W3:Y:S01]  /*3ffe0*/  LDL.LU R189, [R1+0x550] ;  /* 0x0005500001bd7983 */ /* 0x001ee20000300800 */
[----:B------:R-:W-:-:S03]  /*3fff0*/  IMAD.WIDE R194, R55, 0x2, R64 ;  /* 0x0000000237c27825 */ /* 0x000fc600078e0240 */
[----:B------:R-:W3:Y:S01]  /*40000*/  LDL.LU R55, [R1+0x434] ;  /* 0x0004340001377983 */ /* 0x000ee20000300800 */
[----:B------:R-:W-:-:S04]  /*40010*/  LOP3.LUT R193, R193, 0xfffffdff, RZ, 0xc0, !PT ;  /* 0xfffffdffc1c17812 */ /* 0x000fc800078ec0ff */
[----:B------:R-:W-:Y:S02]  /*40020*/  @P0 LOP3.LUT R193, R193, 0x200, RZ, 0xfc, !PT ;  /* 0x00000200c1c10812 */ /* 0x000fe400078efcff */
[----:B------:R-:W-:Y:S02]  /*40030*/  LOP3.LUT P0, RZ, R191, 0x40000, RZ, 0xc0, !PT ;  /* 0x00040000bfff7812 */ /* 0x000fe4000780c0ff */
[----:B------:R-:W-:-:S11]  /*40040*/  LOP3.LUT R193, R193, 0xfffffbff, RZ, 0xc0, !PT ;  /* 0xfffffbffc1c17812 */ /* 0x000fd600078ec0ff */
[----:B------:R-:W-:Y:S02]  /*40050*/  @P0 LOP3.LUT R193, R193, 0x400, RZ, 0xfc, !PT ;  /* 0x00000400c1c10812 */ /* 0x000fe400078efcff */
[----:B------:R-:W-:Y:S02]  /*40060*/  LOP3.LUT P0, RZ, R191, 0x20000, RZ, 0xc0, !PT ;  /* 0x00020000bfff7812 */ /* 0x000fe4000780c0ff */
[----:B------:R-:W-:Y:S02]  /*40070*/  LOP3.LUT R193, R193, 0xfffff7ff, RZ, 0xc0, !PT ;  /* 0xfffff7ffc1c17812 */ /* 0x000fe400078ec0ff */
[----:B------:R-:W-:-:S09]  /*40080*/  LOP3.LUT P5, RZ, R191, 0x4000, RZ, 0xc0, !PT ;  /* 0x00004000bfff7812 */ /* 0x000fd200078ac0ff */
[----:B------:R-:W-:Y:S02]  /*40090*/  @P0 LOP3.LUT R193, R193, 0x800, RZ, 0xfc, !PT ;  /* 0x00000800c1c10812 */ /* 0x000fe400078efcff */
[----:B------:R-:W-:Y:S02]  /*400a0*/  LOP3.LUT P0, RZ, R191, 0x10000, RZ, 0xc0, !PT ;  /* 0x00010000bfff7812 */ /* 0x000fe4000780c0ff */
[----:B------:R-:W-:Y:S01]  /*400b0*/  LOP3.LUT R193, R193, 0xffffefff, RZ, 0xc0, !PT ;  /* 0xffffefffc1c17812 */ /* 0x000fe200078ec0ff */
[----:B------:R0:W-:Y:S10]  /*400c0*/  @P5 STG.E.U16 desc[UR58][R194.64], R2 ;  /* 0x00000002c2005986 */ /* 0x0001f4000c10153a */
[----:B------:R-:W-:-:S02]  /*400d0*/  @P0 LOP3.LUT R193, R193, 0x1000, RZ, 0xfc, !PT ;  /* 0x00001000c1c10812 */ /* 0x000fc400078efcff */
[----:B------:R-:W-:Y:S01]  /*400e0*/  LOP3.LUT P0, RZ, R191, 0x8000, RZ, 0xc0, !PT ;  /* 0x00008000bfff7812 */ /* 0x000fe2000780c0ff */
[----:B0-----:R-:W-:Y:S01]  /*400f0*/  IMAD.WIDE R194, R57, 0x2, R66 ;  /* 0x0000000239c27825 */ /* 0x001fe200078e0242 */
[----:B------:R-:W-:-:S11]  /*40100*/  PRMT R2, R58, 0x7632, R2 ;  /* 0x000076323a027816 */ /* 0x000fd60000000002 */
[----:B------:R0:W-:Y:S01]  /*40110*/  @P0 STG.E.U16 desc[UR58][R194.64], R58 ;  /* 0x0000003ac2000986 */ /* 0x0001e2000c10153a */
[----:B------:R-:W-:Y:S01]  /*40120*/  LOP3.LUT P0, RZ, R193, 0x1000, RZ, 0xc0, !PT ;  /* 0x00001000c1ff7812 */ /* 0x000fe2000780c0ff */
[----:B0-----:R-:W-:Y:S01]  /*40130*/  IMAD.WIDE R194, R57, 0x2, R64 ;  /* 0x0000000239c27825 */ /* 0x001fe200078e0240 */
[----:B------:R-:W-:Y:S01]  /*40140*/  LOP3.LUT P3, RZ, R191, 0x100000, RZ, 0xc0, !PT ;  /* 0x00100000bfff7812 */ /* 0x000fe2000786c0ff */
[----:B------:R-:W3:Y:S10]  /*40150*/  LDL.LU R57, [R1+0x554] ;  /* 0x0005540001397983 */ /* 0x000ef40000300800 */
[----:B------:R0:W-:Y:S01]  /*40160*/  @P0 STG.E.U16 desc[UR58][R194.64], R2 ;  /* 0x00000002c2000986 */ /* 0x0001e2000c10153a */
[----:B------:R-:W-:-:S02]  /*40170*/  LOP3.LUT P0, RZ, R193, 0x800, RZ, 0xc0, !PT ;  /* 0x00000800c1ff7812 */ /* 0x000fc4000780c0ff */
[----:B------:R-:W-:Y:S01]  /*40180*/  LOP3.LUT P6, RZ, R191, 0x200000, RZ, 0xc0, !PT ;  /* 0x00200000bfff7812 */ /* 0x000fe200078cc0ff */
[----:B------:R-:W3:Y:S01]  /*40190*/  LDL.LU R58, [R1+0x448] ;  /* 0x00044800013a7983 */ /* 0x000ee20000300800 */
[----:B0-----:R-:W-:-:S09]  /*401a0*/  IMAD.WIDE R194, R53, 0x2, R66 ;  /* 0x0000000235c27825 */ /* 0x001fd200078e0242 */
[----:B------:R0:W-:Y:S01]  /*401b0*/  @P0 STG.E.U16 desc[UR58][R194.64], R54 ;  /* 0x00000036c2000986 */ /* 0x0001e2000c10153a */
[----:B------:R-:W-:Y:S02]  /*401c0*/  LOP3.LUT P0, RZ, R193, 0x400, RZ, 0xc0, !PT ;  /* 0x00000400c1ff7812 */ /* 0x000fe4000780c0ff */
[----:B------:R-:W-:Y:S01]  /*401d0*/  PRMT R2, R54, 0x7632, R2 ;  /* 0x0000763236027816 */ /* 0x000fe20000000002 */
[----:B0-----:R-:W-:-:S10]  /*401e0*/  IMAD.WIDE R194, R53, 0x2, R64 ;  /* 0x0000000235c27825 */ /* 0x001fd400078e0240 */
[----:B------:R4:W-:Y:S01]  /*401f0*/  @P0 STG.E.U16 desc[UR58][R194.64], R2 ;  /* 0x00000002c2000986 */ /* 0x0009e2000c10153a */
[----:B------:R-:W-:Y:S01]  /*40200*/  LOP3.LUT P0, RZ, R193, 0x200, RZ, 0xc0, !PT ;  /* 0x00000200c1ff7812 */ /* 0x000fe2000780c0ff */
[----:B----4-:R-:W-:Y:S01]  /*40210*/  IMAD.WIDE R194, R56, 0x2, R66 ;  /* 0x0000000238c27825 */ /* 0x010fe200078e0242 */
[----:B------:R-:W-:-:S11]  /*40220*/  PRMT R2, R59, 0x7632, R2 ;  /* 0x000076323b027816 */ /* 0x000fd60000000002 */
[----:B------:R0:W-:Y:S02]  /*40230*/  @P0 STG.E.U16 desc[UR58][R194.64], R59 ;  /* 0x0000003bc2000986 */ /* 0x0001e4000c10153a */
[----:B0-----:R-:W-:-:S05]  /*40240*/  IMAD.WIDE R194, R56, 0x2, R64 ;  /* 0x0000000238c27825 */ /* 0x001fca00078e0240 */
[----:B------:R0:W-:Y:S02]  /*40250*/  @P3 STG.E.U16 desc[UR58][R194.64], R2 ;  /* 0x00000002c2003986 */ /* 0x0001e4000c10153a */
[----:B0-----:R-:W-:Y:S02]  /*40260*/  PRMT R2, R190, 0x7632, R2 ;  /* 0x00007632be027816 */ /* 0x001fe40000000002 */
[C---:B------:R-:W-:Y:S02]  /*40270*/  LOP3.LUT P1, RZ, R191.reuse, 0x400000, RZ, 0xc0, !PT ;  /* 0x00400000bfff7812 */ /* 0x040fe4000782c0ff */
[----:B------:R-:W-:Y:S01]  /*40280*/  LOP3.LUT P4, RZ, R191, 0x800000, RZ, 0xc0, !PT ;  /* 0x00800000bfff7812 */ /* 0x000fe2000788c0ff */
[----:B--2---:R-:W-:-:S05]  /*40290*/  IMAD.WIDE R194, R188, 0x2, R66 ;  /* 0x00000002bcc27825 */ /* 0x004fca00078e0242 */
[----:B------:R0:W-:Y:S04]  /*402a0*/  @P6 STG.E.U16 desc[UR58][R194.64], R190 ;  /* 0x000000bec2006986 */ /* 0x0001e8000c10153a */
[----:B0-----:R-:W2:Y:S04]  /*402b0*/  LDL.LU R190, [R1+0x1474] ;  /* 0x0014740001be7983 */ /* 0x001ea80000300800 */
[----:B------:R-:W4:Y:S04]  /*402c0*/  LDL.LU R59, [R1+0x558] ;  /* 0x00055800013b7983 */ /* 0x000f280000300800 */
[----:B------:R-:W4:Y:S04]  /*402d0*/  LDL.LU R192, [R1+0x438] ;  /* 0x0004380001c07983 */ /* 0x000f280000300800 */
[----:B------:R-:W4:Y:S01]  /*402e0*/  LDL.LU R54, [R1+0x560] ;  /* 0x0005600001367983 */ /* 0x000f220000300800 */
[----:B------:R-:W-:-:S03]  /*402f0*/  IMAD.WIDE R194, R188, 0x2, R64 ;  /* 0x00000002bcc27825 */ /* 0x000fc600078e0240 */
[----:B------:R-:W4:Y:S04]  /*40300*/  LDL.LU R188, [R1+0x44c] ;  /* 0x00044c0001bc7983 */ /* 0x000f280000300800 */
[----:B------:R3:W-:Y:S04]  /*40310*/  @P1 STG.E.U16 desc[UR58][R194.64], R2 ;  /* 0x00000002c2001986 */ /* 0x0007e8000c10153a */
[----:B------:R-:W4:Y:S01]  /*40320*/  LDL.LU R56, [R1+0x564] ;  /* 0x0005640001387983 */ /* 0x000f220000300800 */
[----:B---3--:R-:W-:-:S05]  /*40330*/  IMAD.WIDE R194, R189, 0x2, R66 ;  /* 0x00000002bdc27825 */ /* 0x008fca00078e0242 */
[----:B------:R0:W-:Y:S02]  /*40340*/  @P4 STG.E.U16 desc[UR58][R194.64], R55 ;  /* 0x00000037c2004986 */ /* 0x0001e4000c10153a */
[----:B0-----:R-:W-:Y:S02]  /*40350*/  IMAD.WIDE R194, R189, 0x2, R64 ;  /* 0x00000002bdc27825 */ /* 0x001fe400078e0240 */
[----:B------:R-:W3:Y:S04]  /*40360*/  LDL.LU R189, [R1+0x43c] ;  /* 0x00043c0001bd7983 */ /* 0x000ee80000300800 */
[----:B------:R-:W3:Y:S01]  /*40370*/  LDL.LU R52, [R1+0x568] ;  /* 0x0005680001347983 */ /* 0x000ee20000300800 */
[----:B------:R-:W-:-:S03]  /*40380*/  LOP3.LUT P2, RZ, R191, 0x1000000, RZ, 0xc0, !PT ;  /* 0x01000000bfff7812 */ /* 0x000fc6000784c0ff */
[----:B------:R-:W3:Y:S01]  /*40390*/  LDL.LU R53, [R1+0x420] ;  /* 0x0004200001357983 */ /* 0x000ee20000300800 */
[----:B------:R-:W-:Y:S02]  /*403a0*/  LOP3.LUT P5, RZ, R191, 0x2000000, RZ, 0xc0, !PT ;  /* 0x02000000bfff7812 */ /* 0x000fe400078ac0ff */
[----:B------:R-:W-:Y:S02]  /*403b0*/  PRMT R2, R55, 0x7632, R2 ;  /* 0x0000763237027816 */ /* 0x000fe40000000002 */
[C---:B------:R-:W-:Y:S01]  /*403c0*/  LOP3.LUT P6, RZ, R191.reuse, 0x4000000, RZ, 0xc0, !PT ;  /* 0x04000000bfff7812 */ /* 0x040fe200078cc0ff */
[----:B------:R-:W3:Y:S04]  /*403d0*/  LDL.LU R55, [R1+0x56c] ;  /* 0x00056c0001377983 */ /* 0x000ee80000300800 */
[----:B------:R0:W-:Y:S01]  /*403e0*/  @P2 STG.E.U16 desc[UR58][R194.64], R2 ;  /* 0x00000002c2002986 */ /* 0x0001e2000c10153a */
[----:B------:R-:W-:-:S02]  /*403f0*/  LOP3.LUT P3, RZ, R191, 0x8000000, RZ, 0xc0, !PT ;  /* 0x08000000bfff7812 */ /* 0x000fc4000786c0ff */
[----:B------:R-:W-:Y:S02]  /*40400*/  LOP3.LUT R193, R193, 0xffffffdf, RZ, 0xc0, !PT ;  /* 0xffffffdfc1c17812 */ /* 0x000fe400078ec0ff */
[C---:B------:R-:W-:Y:S02]  /*40410*/  LOP3.LUT P4, RZ, R191.reuse, 0x10000000, RZ, 0xc0, !PT ;  /* 0x10000000bfff7812 */ /* 0x040fe4000788c0ff */
[----:B------:R-:W-:Y:S01]  /*40420*/  LOP3.LUT P1, RZ, R191, 0x20000000, RZ, 0xc0, !PT ;  /* 0x20000000bfff7812 */ /* 0x000fe2000782c0ff */
[----:B0-----:R-:W-:-:S05]  /*40430*/  IMAD.WIDE R194, R57, 0x2, R66 ;  /* 0x0000000239c27825 */ /* 0x001fca00078e0242 */
[----:B------:R0:W-:Y:S01]  /*40440*/  @P5 STG.E.U16 desc[UR58][R194.64], R58 ;  /* 0x0000003ac2005986 */ /* 0x0001e2000c10153a */
[----:B------:R-:W-:Y:S01]  /*40450*/  PRMT R2, R58, 0x7632, R2 ;  /* 0x000076323a027816 */ /* 0x000fe20000000002 */
[----:B0-----:R-:W-:Y:S02]  /*40460*/  IMAD.WIDE R194, R57, 0x2, R64 ;  /* 0x0000000239c27825 */ /* 0x001fe400078e0240 */
[----:B------:R-:W3:Y:S04]  /*40470*/  LDL.LU R57, [R1+0x410] ;  /* 0x0004100001397983 */ /* 0x000ee80000300800 */
[----:B------:R4:W-:Y:S04]  /*40480*/  @P6 STG.E.U16 desc[UR58][R194.64], R2 ;  /* 0x00000002c2006986 */ /* 0x0009e8000c10153a */
[----:B------:R-:W3:Y:S01]  /*40490*/  LDL.LU R58, [R1+0x570] ;  /* 0x00057000013a7983 */ /* 0x000ee20000300800 */
[----:B------:R-:W-:-:S02]  /*404a0*/  LOP3.LUT P5, RZ, R191, 0x40000000, RZ, 0xc0, !PT ;  /* 0x40000000bfff7812 */ /* 0x000fc400078ac0ff */
[----:B--2---:R-:W-:Y:S01]  /*404b0*/  LOP3.LUT P0, RZ, R190, 0x8, RZ, 0xc0, !PT ;  /* 0x00000008beff7812 */ /* 0x004fe2000780c0ff */
[----:B----4-:R-:W-:Y:S01]  /*404c0*/  IMAD.WIDE R194, R59, 0x2, R66 ;  /* 0x000000023bc27825 */ /* 0x010fe200078e0242 */
[----:B------:R-:W-:-:S04]  /*404d0*/  PRMT R2, R192, 0x7632, R2 ;  /* 0x00007632c0027816 */ /* 0x000fc80000000002 */
[----:B------:R0:W-:Y:S07]  /*404e0*/  @P3 STG.E.U16 desc[UR58][R194.64], R192 ;  /* 0x000000c0c2003986 */ /* 0x0001ee000c10153a */
[----:B------:R-:W-:Y:S02]  /*404f0*/  @P0 LOP3.LUT R193, R193, 0x20, RZ, 0xfc, !PT ;  /* 0x00000020c1c10812 */ /* 0x000fe400078efcff */
[----:B------:R-:W-:Y:S01]  /*40500*/  LOP3.LUT P0, RZ, R190, 0x4, RZ, 0xc0, !PT ;  /* 0x00000004beff7812 */ /* 0x000fe2000780c0ff */
[----:B0-----:R-:W-:Y:S01]  /*40510*/  IMAD.WIDE R194, R59, 0x2, R64 ;  /* 0x000000023bc27825 */ /* 0x001fe200078e0240 */
[----:B------:R-:W-:Y:S01]  /*40520*/  LOP3.LUT R193, R193, 0xffffffbf, RZ, 0xc0, !PT ;  /* 0xffffffbfc1c17812 */ /* 0x000fe200078ec0ff */
[----:B------:R-:W2:Y:S04]  /*40530*/  LDL.LU R59, [R1+0x424] ;  /* 0x00042400013b7983 */ /* 0x000ea80000300800 */
[----:B------:R0:W-:Y:S06]  /*40540*/  @P4 STG.E.U16 desc[UR58][R194.64], R2 ;  /* 0x00000002c2004986 */ /* 0x0001ec000c10153a */
[----:B------:R-:W-:-:S02]  /*40550*/  @P0 LOP3.LUT R193, R193, 0x40, RZ, 0xfc, !PT ;  /* 0x00000040c1c10812 */ /* 0x000fc400078efcff */
[----:B------:R-:W-:Y:S01]  /*40560*/  LOP3.LUT P0, RZ, R190, 0x2, RZ, 0xc0, !PT ;  /* 0x00000002beff7812 */ /* 0x000fe2000780c0ff */
[----:B0-----:R-:W-:Y:S01]  /*40570*/  IMAD.WIDE R194, R54, 0x2, R66 ;  /* 0x0000000236c27825 */ /* 0x001fe200078e0242 */
[----:B------:R-:W-:-:S04]  /*40580*/  PRMT R2, R188, 0x7632, R2 ;  /* 0x00007632bc027816 */ /* 0x000fc80000000002 */
[----:B------:R0:W-:Y:S01]  /*40590*/  @P1 STG.E.U16 desc[UR58][R194.64], R188 ;  /* 0x000000bcc2001986 */ /* 0x0001e2000c10153a */
[----:B------:R-:W-:-:S03]  /*405a0*/  LOP3.LUT R193, R193, 0xffffff7f, RZ, 0xc0, !PT ;  /* 0xffffff7fc1c17812 */ /* 0x000fc600078ec0ff */
[----:B0-----:R-:W4:Y:S01]  /*405b0*/  LDL.LU R188, [R1+0x574] ;  /* 0x0005740001bc7983 */ /* 0x001f220000300800 */
[----:B------:R-:W-:-:S03]  /*405c0*/  IMAD.WIDE R194, R54, 0x2, R64 ;  /* 0x0000000236c27825 */ /* 0x000fc600078e0240 */
[----:B------:R-:W4:Y:S01]  /*405d0*/  LDL.LU R54, [R1+0x414] ;  /* 0x0004140001367983 */ /* 0x000f220000300800 */
[----:B------:R-:W-:Y:S02]  /*405e0*/  @P0 LOP3.LUT R193, R193, 0x80, RZ, 0xfc, !PT ;  /* 0x00000080c1c10812 */ /* 0x000fe400078efcff */
[----:B------:R-:W-:Y:S02]  /*405f0*/  LOP3.LUT P0, RZ, R190, 0x1, RZ, 0xc0, !PT ;  /* 0x00000001beff7812 */ /* 0x000fe4000780c0ff */
[----:B------:R-:W-:Y:S01]  /*40600*/  LOP3.LUT R193, R193, 0xfffffeff, RZ, 0xc0, !PT ;  /* 0xfffffeffc1c17812 */ /* 0x000fe200078ec0ff */
[----:B------:R0:W-:Y:S10]  /*40610*/  @P5 STG.E.U16 desc[UR58][R194.64], R2 ;  /* 0x00000002c2005986 */ /* 0x0001f4000c10153a */
[----:B------:R-:W-:-:S02]  /*40620*/  @P0 LOP3.LUT R193, R193, 0x100, RZ, 0xfc, !PT ;  /* 0x00000100c1c10812 */ /* 0x000fc400078efcff */
[----:B------:R-:W-:Y:S01]  /*40630*/  LOP3.LUT P0, RZ, R191, 0x80000000, RZ, 0xc0, !PT ;  /* 0x80000000bfff7812 */ /* 0x000fe2000780c0ff */
[----:B0-----:R-:W-:Y:S01]  /*40640*/  IMAD.WIDE R194, R56, 0x2, R66 ;  /* 0x0000000238c27825 */ /* 0x001fe200078e0242 */
[----:B---3--:R-:W-:-:S11]  /*40650*/  PRMT R2, R189, 0x7632, R2 ;  /* 0x00007632bd027816 */ /* 0x008fd60000000002 */
[----:B------:R0:W-:Y:S04]  /*40660*/  @P0 STG.E.U16 desc[UR58][R194.64], R189 ;  /* 0x000000bdc2000986 */ /* 0x0001e8000c10153a */
[----:B0-----:R-:W3:Y:S01]  /*40670*/  LDL.LU R189, [R1+0x578] ;  /* 0x0005780001bd7983 */ /* 0x001ee20000300800 */
[----:B------:R-:W-:-:S03]  /*40680*/  IMAD.WIDE R194, R56, 0x2, R64 ;  /* 0x0000000238c27825 */ /* 0x000fc600078e0240 */
[----:B------:R-:W3:Y:S01]  /*40690*/  LDL.LU R56, [R1+0x428] ;  /* 0x0004280001387983 */ /* 0x000ee20000300800 */
[----:B------:R-:W-:-:S13]  /*406a0*/  LOP3.LUT P0, RZ, R193, 0x100, RZ, 0xc0, !PT ;  /* 0x00000100c1ff7812 */ /* 0x000fda000780c0ff */
[----:B------:R0:W-:Y:S01]  /*406b0*/  @P0 STG.E.U16 desc[UR58][R194.64], R2 ;  /* 0x00000002c2000986 */ /* 0x0001e2000c10153a */
[----:B------:R-:W-:Y:S01]  /*406c0*/  LOP3.LUT P0, RZ, R193, 0x80, RZ, 0xc0, !PT ;  /* 0x00000080c1ff7812 */ /* 0x000fe2000780c0ff */
[----:B0-----:R-:W-:-:S12]  /*406d0*/  IMAD.WIDE R194, R52, 0x2, R66 ;  /* 0x0000000234c27825 */ /* 0x001fd800078e0242 */
[----:B------:R0:W-:Y:S01]  /*406e0*/  @P0 STG.E.U16 desc[UR58][R194.64], R53 ;  /* 0x00000035c2000986 */ /* 0x0001e2000c10153a */
[----:B------:R-:W-:Y:S02]  /*406f0*/  LOP3.LUT P0, RZ, R193, 0x40, RZ, 0xc0, !PT ;  /* 0x00000040c1ff7812 */ /* 0x000fe4000780c0ff */
[----:B------:R-:W-:Y:S01]  /*40700*/  PRMT R2, R53, 0x7632, R2 ;  /* 0x0000763235027816 */ /* 0x000fe20000000002 */
[----:B0-----:R-:W-:-:S10]  /*40710*/  IMAD.WIDE R194, R52, 0x2, R64 ;  /* 0x0000000234c27825 */ /* 0x001fd400078e0240 */
[----:B------:R0:W-:Y:S01]  /*40720*/  @P0 STG.E.U16 desc[UR58][R194.64], R2 ;  /* 0x00000002c2000986 */ /* 0x0001e2000c10153a */
[----:B------:R-:W-:Y:S02]  /*40730*/  LOP3.LUT P0, RZ, R193, 0x20, RZ, 0xc0, !PT ;  /* 0x00000020c1ff7812 */ /* 0x000fe4000780c0ff */
[C---:B------:R-:W-:Y:S02]  /*40740*/  LOP3.LUT P2, RZ, R190.reuse, 0x10, RZ, 0xc0, !PT ;  /* 0x00000010beff7812 */ /* 0x040fe4000784c0ff */
[----:B------:R-:W-:Y:S01]  /*40750*/  LOP3.LUT P6, RZ, R190, 0x20, RZ, 0xc0, !PT ;  /* 0x00000020beff7812 */ /* 0x000fe200078cc0ff */
[----:B0-----:R-:W-:Y:S01]  /*40760*/  IMAD.WIDE R194, R55, 0x2, R66 ;  /* 0x0000000237c27825 */ /* 0x001fe200078e0242 */
[----:B------:R-:W-:-:S07]  /*40770*/  PRMT R2, R57, 0x7632, R2 ;  /* 0x0000763239027816 */ /* 0x000fce0000000002 */
[----:B------:R0:W-:Y:S01]  /*40780*/  @P0 STG.E.U16 desc[UR58][R194.64], R57 ;  /* 0x00000039c2000986 */ /* 0x0001e2000c10153a */
[C---:B------:R-:W-:Y:S01]  /*40790*/  LOP3.LUT P3, RZ, R190.reuse, 0x40, RZ, 0xc0, !PT ;  /* 0x00000040beff7812 */ /* 0x040fe2000786c0ff */
[----:B0-----:R-:W-:Y:S01]  /*407a0*/  IMAD.WIDE R194, R55, 0x2, R64 ;  /* 0x0000000237c27825 */ /* 0x001fe200078e0240 */
[----:B------:R-:W-:Y:S01]  /*407b0*/  LOP3.LUT P4, RZ, R190, 0x80, RZ, 0xc0, !PT ;  /* 0x00000080beff7812 */ /* 0x000fe2000788c0ff */
[----:B------:R-:W3:Y:S04]  /*407c0*/  LDL.LU R57, [R1+0x57c] ;  /* 0x00057c0001397983 */ /* 0x000ee80000300800 */
[----:B------:R0:W-:Y:S02]  /*407d0*/  @P2 STG.E.U16 desc[UR58][R194.64], R2 ;  /* 0x00000002c2002986 */ /* 0x0001e4000c10153a */
[----:B0-----:R-:W-:Y:S01]  /*407e0*/  IMAD.WIDE R194, R58, 0x2, R66 ;  /* 0x000000023ac27825 */ /* 0x001fe200078e0242 */
[----:B------:R-:W-:-:S02]  /*407f0*/  LOP3.LUT P1, RZ, R190, 0x100, RZ, 0xc0, !PT ;  /* 0x00000100beff7812 */ /* 0x000fc4000782c0ff */
[----:B------:R-:W-:Y:S02]  /*40800*/  LOP3.LUT P5, RZ, R190, 0x200, RZ, 0xc0, !PT ;  /* 0x00000200beff7812 */ /* 0x000fe400078ac0ff */
[----:B--2---:R0:W-:Y:S01]  /*40810*/  @P6 STG.E.U16 desc[UR58][R194.64], R59 ;  /* 0x0000003bc2006986 */ /* 0x0041e2000c10153a */
[----:B------:R-:W-:Y:S01]  /*40820*/  PRMT R2, R59, 0x7632, R2 ;  /* 0x000076323b027816 */ /* 0x000fe20000000002 */
[----:B0-----:R-:W-:Y:S02]  /*40830*/  IMAD.WIDE R194, R58, 0x2, R64 ;  /* 0x000000023ac27825 */ /* 0x001fe400078e0240 */
[----:B------:R-:W2:Y:S04]  /*40840*/  LDL.LU R58, [R1+0x418] ;  /* 0x00041800013a7983 */ /* 0x000ea80000300800 */
[----:B------:R4:W-:Y:S02]  /*40850*/  @P3 STG.E.U16 desc[UR58][R194.64], R2 ;  /* 0x00000002c2003986 */ /* 0x0009e4000c10153a */
[----:B----4-:R-:W-:-:S05]  /*40860*/  IMAD.WIDE R194, R188, 0x2, R66 ;  /* 0x00000002bcc27825 */ /* 0x010fca00078e0242 */
[----:B------:R0:W-:Y:S02]  /*40870*/  @P4 STG.E.U16 desc[UR58][R194.64], R54 ;  /* 0x00000036c2004986 */ /* 0x0001e4000c10153a */
[----:B0-----:R-:W-:Y:S02]  /*40880*/  IMAD.WIDE R194, R188, 0x2, R64 ;  /* 0x00000002bcc27825 */ /* 0x001fe400078e0240 */
[----:B------:R-:W4:Y:S04]  /*40890*/  LDL.LU R188, [R1+0x580] ;  /* 0x0005800001bc7983 */ /* 0x000f280000300800 */
[----:B------:R-:W4:Y:S04]  /*408a0*/  LDL.LU R59, [R1+0x42c] ;  /* 0x00042c00013b7983 */ /* 0x000f280000300800 */
[----:B------:R-:W4:Y:S04]  /*408b0*/  LDL.LU R52, [R1+0x584] ;  /* 0x0005840001347983 */ /* 0x000f280000300800 */
[----:B------:R-:W4:Y:S01]  /*408c0*/  LDL.LU R55, [R1+0x41c] ;  /* 0x00041c0001377983 */ /* 0x000f220000300800 */
[----:B------:R-:W-:-:S05]  /*408d0*/  PRMT R2, R54, 0x7632, R2 ;  /* 0x0000763236027816 */ /* 0x000fca0000000002 */
[----:B------:R3:W-:Y:S02]  /*408e0*/  @P1 STG.E.U16 desc[UR58][R194.64], R2 ;  /* 0x00000002c2001986 */ /* 0x0007e4000c10153a */
[----:B---3--:R-:W-:-:S05]  /*408f0*/  IMAD.WIDE R194, R189, 0x2, R66 ;  /* 0x00000002bdc27825 */ /* 0x008fca00078e0242 */
[----:B------:R0:W-:Y:S02]  /*40900*/  @P5 STG.E.U16 desc[UR58][R194.64], R56 ;  /* 0x00000038c2005986 */ /* 0x0001e4000c10153a */
[----:B0-----:R-:W-:Y:S02]  /*40910*/  IMAD.WIDE R194, R189, 0x2, R64 ;  /* 0x00000002bdc27825 */ /* 0x001fe400078e0240 */
[----:B------:R-:W3:Y:S04]  /*40920*/  LDL.LU R189, [R1+0x588] ;  /* 0x0005880001bd7983 */ /* 0x000ee80000300800 */
[----:B------:R-:W3:Y:S01]  /*40930*/  LDL.LU R192, [R1+0x400] ;  /* 0x0004000001c07983 */ /* 0x000ee20000300800 */
[C---:B------:R-:W-:Y:S02]  /*40940*/  LOP3.LUT P0, RZ, R190.reuse, 0x80000, RZ, 0xc0, !PT ;  /* 0x00080000beff7812 */ /* 0x040fe4000780c0ff */
[----:B------:R-:W-:Y:S01]  /*40950*/  LOP3.LUT R193, R193, 0xfffffffd, RZ, 0xc0, !PT ;  /* 0xfffffffdc1c17812 */ /* 0x000fe200078ec0ff */
[----:B------:R-:W3:Y:S01]  /*40960*/  LDL.LU R53, [R1+0x58c] ;  /* 0x00058c0001357983 */ /* 0x000ee20000300800 */
[----:B------:R-:W-:-:S02]  /*40970*/  LOP3.LUT P6, RZ, R190, 0x400, RZ, 0xc0, !PT ;  /* 0x00000400beff7812 */ /* 0x000fc400078cc0ff */
[C---:B------:R-:W-:Y:S01]  /*40980*/  LOP3.LUT P2, RZ, R190.reuse, 0x800, RZ, 0xc0, !PT ;  /* 0x00000800beff7812 */ /* 0x040fe2000784c0ff */
[----:B------:R-:W3:Y:S06]  /*40990*/  LDL.LU R54, [R1+0x3f0] ;  /* 0x0003f00001367983 */ /* 0x000eec0000300800 */
[----:B------:R-:W-:Y:S02]  /*409a0*/  @P0 LOP3.LUT R193, R193, 0x2, RZ, 0xfc, !PT ;  /* 0x00000002c1c10812 */ /* 0x000fe400078efcff */
[----:B------:R-:W-:Y:S02]  /*409b0*/  LOP3.LUT P0, RZ, R190, 0x40000, RZ, 0xc0, !PT ;  /* 0x00040000beff7812 */ /* 0x000fe4000780c0ff */
[----:B------:R-:W-:-:S02]  /*409c0*/  LOP3.LUT R193, R193, 0xfffffffb, RZ, 0xc0, !PT ;  /* 0xfffffffbc1c17812 */ /* 0x000fc400078ec0ff */
[----:B------:R-:W-:-:S09]  /*409d0*/  PRMT R2, R56, 0x7632, R2 ;  /* 0x0000763238027816 */ /* 0x000fd20000000002 */
[----:B------:R-:W-:Y:S02]  /*409e0*/  @P0 LOP3.LUT R193, R193, 0x4, RZ, 0xfc, !PT ;  /* 0x00000004c1c10812 */ /* 0x000fe400078efcff */
[C---:B------:R-:W-:Y:S02]  /*409f0*/  LOP3.LUT P0, RZ, R190.reuse, 0x20000, RZ, 0xc0, !PT ;  /* 0x00020000beff7812 */ /* 0x040fe4000780c0ff */
[----:B------:R-:W-:Y:S01]  /*40a00*/  LOP3.LUT R193, R193, 0xfffffff7, RZ, 0xc0, !PT ;  /* 0xfffffff7c1c17812 */ /* 0x000fe200078ec0ff */
[----:B------:R0:W-:Y:S01]  /*40a10*/  @P6 STG.E.U16 desc[UR58][R194.64], R2 ;  /* 0x00000002c2006986 */ /* 0x0001e2000c10153a */
[C---:B------:R-:W-:Y:S02]  /*40a20*/  LOP3.LUT P4, RZ, R190.reuse, 0x1000, RZ, 0xc0, !PT ;  /* 0x00001000beff7812 */ /* 0x040fe4000788c0ff */
[----:B------:R-:W-:-:S07]  /*40a30*/  LOP3.LUT P3, RZ, R190, 0x2000, RZ, 0xc0, !PT ;  /* 0x00002000beff7812 */ /* 0x000fce000786c0ff */
[----:B------:R-:W-:Y:S02]  /*40a40*/  @P0 LOP3.LUT R193, R193, 0x8, RZ, 0xfc, !PT ;  /* 0x00000008c1c10812 */ /* 0x000fe400078efcff */
[C---:B------:R-:W-:Y:S02]  /*40a50*/  LOP3.LUT P0, RZ, R190.reuse, 0x10000, RZ, 0xc0, !PT ;  /* 0x00010000beff7812 */ /* 0x040fe4000780c0ff */
[----:B------:R-:W-:Y:S01]  /*40a60*/  LOP3.LUT P5, RZ, R190, 0x4000, RZ, 0xc0, !PT ;  /* 0x00004000beff7812 */ /* 0x000fe200078ac0ff */
[----:B0-----:R-:W-:Y:S01]  /*40a70*/  IMAD.WIDE R194, R57, 0x2, R66 ;  /* 0x0000000239c27825 */ /* 0x001fe200078e0242 */
[----:B------:R-:W-:-:S09]  /*40a80*/  LOP3.LUT R193, R193, 0xffffffef, RZ, 0xc0, !PT ;  /* 0xffffffefc1c17812 */ /* 0x000fd200078ec0ff */
[----:B------:R-:W-:Y:S02]  /*40a90*/  @P0 LOP3.LUT R193, R193, 0x10, RZ, 0xfc, !PT ;  /* 0x00000010c1c10812 */ /* 0x000fe400078efcff */
[----:B------:R-:W-:Y:S01]  /*40aa0*/  LOP3.LUT P0, RZ, R190, 0x8000, RZ, 0xc0, !PT ;  /* 0x00008000beff7812 */ /* 0x000fe2000780c0ff */
[----:B--2---:R0:W-:Y:S01]  /*40ab0*/  @P2 STG.E.U16 desc[UR58][R194.64], R58 ;  /* 0x0000003ac2002986 */ /* 0x0041e2000c10153a */
[----:B------:R-:W-:Y:S01]  /*40ac0*/  PRMT R2, R58, 0x7632, R2 ;  /* 0x000076323a027816 */ /* 0x000fe20000000002 */
[----:B0-----:R-:W-:Y:S02]  /*40ad0*/  IMAD.WIDE R194, R57, 0x2, R64 ;  /* 0x0000000239c27825 */ /* 0x001fe400078e0240 */
[----:B------:R-:W2:Y:S04]  /*40ae0*/  LDL.LU R57, [R1+0x590] ;  /* 0x0005900001397983 */ /* 0x000ea80000300800 */
[----:B------:R4:W-:Y:S04]  /*40af0*/  @P4 STG.E.U16 desc[UR58][R194.64], R2 ;  /* 0x00000002c2004986 */ /* 0x0009e8000c10153a */
[----:B------:R-:W2:Y:S04]  /*40b00*/  LDL.LU R56, [R1+0x404] ;  /* 0x0004040001387983 */ /* 0x000ea80000300800 */
[----:B------:R-:W2:Y:S01]  /*40b10*/  LDL.LU R58, [R1+0x1470] ;  /* 0x00147000013a7983 */ /* 0x000ea20000300800 */
[----:B----4-:R-:W-:Y:S01]  /*40b20*/  IMAD.WIDE R194, R188, 0x2, R66 ;  /* 0x00000002bcc27825 */ /* 0x010fe200078e0242 */
[----:B------:R-:W-:-:S04]  /*40b30*/  PRMT R2, R59, 0x7632, R2 ;  /* 0x000076323b027816 */ /* 0x000fc80000000002 */
[----:B------:R0:W-:Y:S02]  /*40b40*/  @P3 STG.E.U16 desc[UR58][R194.64], R59 ;  /* 0x0000003bc2003986 */ /* 0x0001e4000c10153a */
[----:B0-----:R-:W-:Y:S02]  /*40b50*/  IMAD.WIDE R194, R188, 0x2, R64 ;  /* 0x00000002bcc27825 */ /* 0x001fe400078e0240 */
[----:B------:R-:W4:Y:S04]  /*40b60*/  LDL.LU R188, [R1+0x146c] ;  /* 0x00146c0001bc7983 */ /* 0x000f280000300800 */
[----:B------:R0:W-:Y:S04]  /*40b70*/  @P5 STG.E.U16 desc[UR58][R194.64], R2 ;  /* 0x00000002c2005986 */ /* 0x0001e8000c10153a */
        /* <DEDUP_REMOVED lines=10> */
[----:B---3--:R-:W-:-:S09]  /*40c20*/  IMAD.WIDE R194, R189, 0x2, R66 ;  /* 0x00000002bdc27825 */ /* 0x008fd200078e0242 */
[----:B------:R0:W-:Y:S02]  /*40c30*/  @P0 STG.E.U16 desc[UR58][R194.64], R192 ;  /* 0x000000c0c2000986 */ /* 0x0001e4000c10153a */
[----:B0-----:R-:W-:Y:S02]  /*40c40*/  IMAD.WIDE R194, R189, 0x2, R64 ;  /* 0x00000002bdc27825 */ /* 0x001fe400078e0240 */
[----:B------:R-:W3:Y:S01]  /*40c50*/  LDL.LU R189, [R1+0x1468] ;  /* 0x0014680001bd7983 */ /* 0x000ee20000300800 */
[----:B------:R-:W-:Y:S02]  /*40c60*/  LOP3.LUT P0, RZ, R193, 0x4, RZ, 0xc0, !PT ;  /* 0x00000004c1ff7812 */ /* 0x000fe4000780c0ff */
[----:B------:R-:W-:Y:S02]  /*40c70*/  PRMT R2, R192, 0x7632, R2 ;  /* 0x00007632c0027816 */ /* 0x000fe40000000002 */
[----:B------:R-:W-:-:S09]  /*40c80*/  LOP3.LUT P1, RZ, R190, 0x100000, RZ, 0xc0, !PT ;  /* 0x00100000beff7812 */ /* 0x000fd2000782c0ff */
[----:B------:R0:W-:Y:S01]  /*40c90*/  @P0 STG.E.U16 desc[UR58][R194.64], R2 ;  /* 0x00000002c2000986 */ /* 0x0001e2000c10153a */
[----:B------:R-:W-:Y:S02]  /*40ca0*/  LOP3.LUT P0, RZ, R193, 0x2, RZ, 0xc0, !PT ;  /* 0x00000002c1ff7812 */ /* 0x000fe4000780c0ff */
[----:B------:R-:W-:Y:S01]  /*40cb0*/  LOP3.LUT P6, RZ, R190, 0x200000, RZ, 0xc0, !PT ;  /* 0x00200000beff7812 */ /* 0x000fe200078cc0ff */
[----:B0-----:R-:W-:Y:S01]  /*40cc0*/  IMAD.WIDE R194, R53, 0x2, R66 ;  /* 0x0000000235c27825 */ /* 0x001fe200078e0242 */
[----:B------:R-:W-:-:S09]  /*40cd0*/  PRMT R2, R54, 0x7632, R2 ;  /* 0x0000763236027816 */ /* 0x000fd20000000002 */
[----:B------:R0:W-:Y:S01]  /*40ce0*/  @P0 STG.E.U16 desc[UR58][R194.64], R54 ;  /* 0x00000036c2000986 */ /* 0x0001e2000c10153a */
[----:B------:R-:W-:Y:S01]  /*40cf0*/  LOP3.LUT P2, RZ, R190, 0x400000, RZ, 0xc0, !PT ;  /* 0x00400000beff7812 */ /* 0x000fe2000784c0ff */
[----:B0-----:R-:W-:-:S05]  /*40d00*/  IMAD.WIDE R194, R53, 0x2, R64 ;  /* 0x0000000235c27825 */ /* 0x001fca00078e0240 */
[----:B------:R2:W-:Y:S01]  /*40d10*/  @P1 STG.E.U16 desc[UR58][R194.64], R2 ;  /* 0x00000002c2001986 */ /* 0x0005e2000c10153a */
[----:B------:R-:W-:Y:S01]  /*40d20*/  LOP3.LUT P4, RZ, R190, 0x800000, RZ, 0xc0, !PT ;  /* 0x00800000beff7812 */ /* 0x000fe2000788c0ff */
[----:B--2---:R-:W-:-:S05]  /*40d30*/  IMAD.WIDE R194, R57, 0x2, R66 ;  /* 0x0000000239c27825 */ /* 0x004fca00078e0242 */
[----:B------:R0:W-:Y:S01]  /*40d40*/  @P6 STG.E.U16 desc[UR58][R194.64], R56 ;  /* 0x00000038c2006986 */ /* 0x0001e2000c10153a */
[----:B------:R-:W-:Y:S01]  /*40d50*/  PRMT R2, R56, 0x7632, R2 ;  /* 0x0000763238027816 */ /* 0x000fe20000000002 */
[----:B0-----:R-:W-:Y:S02]  /*40d60*/  IMAD.WIDE R194, R57, 0x2, R64 ;  /* 0x0000000239c27825 */ /* 0x001fe400078e0240 */
[----:B------:R-:W2:Y:S04]  /*40d70*/  LDL.LU R57, [R1+0x59c] ;  /* 0x00059c0001397983 */ /* 0x000ea80000300800 */
[----:B------:R4:W-:Y:S04]  /*40d80*/  @P2 STG.E.U16 desc[UR58][R194.64], R2 ;  /* 0x00000002c2002986 */ /* 0x0009e8000c10153a */
[----:B------:R-:W2:Y:S04]  /*40d90*/  LDL.LU R192, [R1+0x3f8] ;  /* 0x0003f80001c07983 */ /* 0x000ea80000300800 */
[----:B------:R-:W2:Y:S01]  /*40da0*/  LDL.LU R53, [R1+0x5a0] ;  /* 0x0005a00001357983 */ /* 0x000ea20000300800 */
[----:B----4-:R-:W-:-:S05]  /*40db0*/  IMAD.WIDE R194, R59, 0x2, R66 ;  /* 0x000000023bc27825 */ /* 0x010fca00078e0242 */
[----:B---3--:R0:W-:Y:S01]  /*40dc0*/  @P4 STG.E.U16 desc[UR58][R194.64], R189 ;  /* 0x000000bdc2004986 */ /* 0x0081e2000c10153a */
[----:B------:R-:W-:Y:S01]  /*40dd0*/  PRMT R2, R189, 0x7632, R2 ;  /* 0x00007632bd027816 */ /* 0x000fe20000000002 */
[----:B0-----:R-:W-:Y:S02]  /*40de0*/  IMAD.WIDE R194, R59, 0x2, R64 ;  /* 0x000000023bc27825 */ /* 0x001fe400078e0240 */
[----:B------:R-:W3:Y:S04]  /*40df0*/  LDL.LU R59, [R1+0x40c] ;  /* 0x00040c00013b7983 */ /* 0x000ee80000300800 */
[----:B------:R-:W4:Y:S04]  /*40e00*/  LDL.LU R54, [R1+0x5a4] ;  /* 0x0005a40001367983 */ /* 0x000f280000300800 */
[----:B------:R-:W4:Y:S04]  /*40e10*/  LDL.LU R56, [R1+0x3fc] ;  /* 0x0003fc0001387983 */ /* 0x000f280000300800 */
[----:B------:R-:W3:Y:S01]  /*40e20*/  LDL.LU R189, [R1+0x1464] ;  /* 0x0014640001bd7983 */ /* 0x000ee20000300800 */
[----:B------:R-:W-:-:S02]  /*40e30*/  LOP3.LUT R191, R191, 0xdfffffff, RZ, 0xc0, !PT ;  /* 0xdfffffffbfbf7812 */ /* 0x000fc400078ec0ff */
[C---:B------:R-:W-:Y:S02]  /*40e40*/  LOP3.LUT P3, RZ, R190.reuse, 0x1000000, RZ, 0xc0, !PT ;  /* 0x01000000beff7812 */ /* 0x040fe4000786c0ff */
[C---:B------:R-:W-:Y:S02]  /*40e50*/  LOP3.LUT P5, RZ, R190.reuse, 0x2000000, RZ, 0xc0, !PT ;  /* 0x02000000beff7812 */ /* 0x040fe400078ac0ff */
[C---:B------:R-:W-:Y:S02]  /*40e60*/  LOP3.LUT P6, RZ, R190.reuse, 0x4000000, RZ, 0xc0, !PT ;  /* 0x04000000beff7812 */ /* 0x040fe400078cc0ff */
[----:B------:R-:W-:-:S07]  /*40e70*/  LOP3.LUT P1, RZ, R190, 0x8000000, RZ, 0xc0, !PT ;  /* 0x08000000beff7812 */ /* 0x000fce000782c0ff */
[----:B------:R0:W-:Y:S01]  /*40e80*/  @P3 STG.E.U16 desc[UR58][R194.64], R2 ;  /* 0x00000002c2003986 */ /* 0x0001e2000c10153a */
[----:B------:R-:W-:Y:S01]  /*40e90*/  LOP3.LUT P4, RZ, R190, 0x10000000, RZ, 0xc0, !PT ;  /* 0x10000000beff7812 */ /* 0x000fe2000788c0ff */
[----:B0-----:R-:W-:Y:S01]  /*40ea0*/  IMAD.WIDE R194, R52, 0x2, R66 ;  /* 0x0000000234c27825 */ /* 0x001fe200078e0242 */
[----:B------:R-:W-:-:S04]  /*40eb0*/  PRMT R2, R55, 0x7632, R2 ;  /* 0x0000763237027816 */ /* 0x000fc80000000002 */
[----:B------:R0:W-:Y:S01]  /*40ec0*/  @P5 STG.E.U16 desc[UR58][R194.64], R55 ;  /* 0x00000037c2005986 */ /* 0x0001e2000c10153a */
[----:B------:R-:W-:Y:S01]  /*40ed0*/  LOP3.LUT P2, RZ, R190, 0x20000000, RZ, 0xc0, !PT ;  /* 0x20000000beff7812 */ /* 0x000fe2000784c0ff */
[----:B0-----:R-:W-:-:S05]  /*40ee0*/  IMAD.WIDE R194, R52, 0x2, R64 ;  /* 0x0000000234c27825 */ /* 0x001fca00078e0240 */
[----:B------:R2:W-:Y:S01]  /*40ef0*/  @P6 STG.E.U16 desc[UR58][R194.64], R2 ;  /* 0x00000002c2006986 */ /* 0x0005e2000c10153a */
[----:B------:R-:W-:Y:S02]  /*40f00*/  LOP3.LUT P5, RZ, R190, 0x40000000, RZ, 0xc0, !PT ;  /* 0x40000000beff7812 */ /* 0x000fe400078ac0ff */
[----:B------:R-:W-:Y:S01]  /*40f10*/  LOP3.LUT R193, R193, 0xfffffffe, RZ, 0xc0, !PT ;  /* 0xfffffffec1c17812 */ /* 0x000fe200078ec0ff */
[----:B--2---:R-:W-:-:S05]  /*40f20*/  IMAD.WIDE R194, R57, 0x2, R66 ;  /* 0x0000000239c27825 */ /* 0x004fca00078e0242 */
[----:B------:R0:W-:Y:S01]  /*40f30*/  @P1 STG.E.U16 desc[UR58][R194.64], R192 ;  /* 0x000000c0c2001986 */ /* 0x0001e2000c10153a */
[----:B------:R-:W-:Y:S01]  /*40f40*/  PRMT R2, R192, 0x7632, R2 ;  /* 0x00007632c0027816 */ /* 0x000fe20000000002 */
[----:B0-----:R-:W-:-:S05]  /*40f50*/  IMAD.WIDE R194, R57, 0x2, R64 ;  /* 0x0000000239c27825 */ /* 0x001fca00078e0240 */
[----:B------:R0:W-:Y:S02]  /*40f60*/  @P4 STG.E.U16 desc[UR58][R194.64], R2 ;  /* 0x00000002c2004986 */ /* 0x0001e4000c10153a */
[----:B0-----:R-:W-:Y:S01]  /*40f70*/  IMAD.WIDE R194, R53, 0x2, R66 ;  /* 0x0000000235c27825 */ /* 0x001fe200078e0242 */
[----:B---3--:R-:W-:-:S13]  /*40f80*/  LOP3.LUT P0, RZ, R189, 0x8, RZ, 0xc0, !PT ;  /* 0x00000008bdff7812 */ /* 0x008fda000780c0ff */
[----:B------:R-:W-:Y:S02]  /*40f90*/  @P0 LOP3.LUT R191, R191, 0x20000000, RZ, 0xfc, !PT ;  /* 0x20000000bfbf0812 */ /* 0x000fe400078efcff */
[----:B------:R-:W-:Y:S02]  /*40fa0*/  LOP3.LUT P0, RZ, R189, 0x4, RZ, 0xc0, !PT ;  /* 0x00000004bdff7812 */ /* 0x000fe4000780c0ff */
[----:B------:R-:W-:-:S11]  /*40fb0*/  LOP3.LUT R191, R191, 0xbfffffff, RZ, 0xc0, !PT ;  /* 0xbfffffffbfbf7812 */ /* 0x000fd600078ec0ff */
[----:B------:R-:W-:Y:S02]  /*40fc0*/  @P0 LOP3.LUT R191, R191, 0x40000000, RZ, 0xfc, !PT ;  /* 0x40000000bfbf0812 */ /* 0x000fe400078efcff */
[----:B------:R-:W-:Y:S02]  /*40fd0*/  LOP3.LUT P0, RZ, R189, 0x2, RZ, 0xc0, !PT ;  /* 0x00000002bdff7812 */ /* 0x000fe4000780c0ff */
[----:B------:R-:W-:-:S11]  /*40fe0*/  LOP3.LUT R191, R191, 0x7fffffff, RZ, 0xc0, !PT ;  /* 0x7fffffffbfbf7812 */ /* 0x000fd600078ec0ff */
[----:B------:R-:W-:Y:S02]  /*40ff0*/  @P0 LOP3.LUT R191, R191, 0x80000000, RZ, 0xfc, !PT ;  /* 0x80000000bfbf0812 */ /* 0x000fe400078efcff */
[----:B------:R-:W-:Y:S01]  /*41000*/  LOP3.LUT P0, RZ, R189, 0x1, RZ, 0xc0, !PT ;  /* 0x00000001bdff7812 */ /* 0x000fe2000780c0ff */
[----:B------:R0:W-:Y:S01]  /*41010*/  @P2 STG.E.U16 desc[UR58][R194.64], R59 ;  /* 0x0000003bc2002986 */ /* 0x0001e2000c10153a */
[----:B------:R-:W-:-:S11]  /*41020*/  PRMT R2, R59, 0x7632, R2 ;  /* 0x000076323b027816 */ /* 0x000fd60000000002 */
[----:B------:R-:W-:Y:S02]  /*41030*/  @P0 LOP3.LUT R193, R193, 0x1, RZ, 0xfc, !PT ;  /* 0x00000001c1c10812 */ /* 0x000fe400078efcff */
[----:B------:R-:W-:Y:S01]  /*41040*/  LOP3.LUT P0, RZ, R190, 0x80000000, RZ, 0xc0, !PT ;  /* 0x80000000beff7812 */ /* 0x000fe2000780c0ff */
[----:B0-----:R-:W-:Y:S01]  /*41050*/  IMAD.WIDE R194, R53, 0x2, R64 ;  /* 0x0000000235c27825 */ /* 0x001fe200078e0240 */
[----:B------:R-:W2:Y:S04]  /*41060*/  LDL.LU R190, [R1+0x5ac] ;  /* 0x0005ac0001be7983 */ /* 0x000ea80000300800 */
[----:B------:R4:W-:Y:S04]  /*41070*/  @P5 STG.E.U16 desc[UR58][R194.64], R2 ;  /* 0x00000002c2005986 */ /* 0x0009e8000c10153a */
[----:B------:R-:W3:Y:S04]  /*41080*/  LDL.LU R52, [R1+0x3b0] ;  /* 0x0003b00001347983 */ /* 0x000ee80000300800 */
[----:B------:R-:W3:Y:S01]  /*41090*/  LDL.LU R55, [R1+0x5b0] ;  /* 0x0005b00001377983 */ /* 0x000ee20000300800 */
[----:B----4-:R-:W-:-:S03]  /*410a0*/  IMAD.WIDE R194, R54, 0x2, R66 ;  /* 0x0000000236c27825 */ /* 0x010fc600078e0242 */
[----:B------:R-:W4:Y:S04]  /*410b0*/  LDL.LU R57, [R1+0x3d4] ;  /* 0x0003d40001397983 */ /* 0x000f280000300800 */
[----:B------:R-:W4:Y:S04]  /*410c0*/  LDL.LU R59, [R1+0x5b4] ;  /* 0x0005b400013b7983 */ /* 0x000f280000300800 */
[----:B------:R-:W4:Y:S04]  /*410d0*/  LDL.LU R53, [R1+0x3b4] ;  /* 0x0003b40001357983 */ /* 0x000f280000300800 */
[----:B------:R0:W-:Y:S04]  /*410e0*/  @P0 STG.E.U16 desc[UR58][R194.64], R56 ;  /* 0x00000038c2000986 */ /* 0x0001e8000c10153a */
[----:B0-----:R-:W2:Y:S04]  /*410f0*/  LDL.LU R194, [R1+0x5a8] ;  /* 0x0005a80001c27983 */ /* 0x001ea80000300800 */
[----:B------:R-:W3:Y:S01]  /*41100*/  LDL.LU R195, [R1+0x3d0] ;  /* 0x0003d00001c37983 */ /* 0x000ee20000300800 */
[----:B------:R-:W-:Y:S01]  /*41110*/  LOP3.LUT P0, RZ, R193, 0x1, RZ, 0xc0, !PT ;  /* 0x00000001c1ff7812 */ /* 0x000fe2000780c0ff */
[----:B------:R-:W-:Y:S01]  /*41120*/  IMAD.WIDE R192, R54, 0x2, R64 ;  /* 0x0000000236c07825 */ /* 0x000fe200078e0240 */
[----:B------:R-:W-:Y:S01]  /*41130*/  PRMT R2, R56, 0x7632, R2 ;  /* 0x0000763238027816 */ /* 0x000fe20000000002 */
[----:B------:R-:W4:Y:S01]  /*41140*/  LDL.LU R54, [R1+0x5b8] ;  /* 0x0005b80001367983 */ /* 0x000f220000300800 */
[----:B------:R-:W-:-:S02]  /*41150*/  LOP3.LUT P3, RZ, R189, 0x10, RZ, 0xc0, !PT ;  /* 0x00000010bdff7812 */ /* 0x000fc4000786c0ff */
[----:B------:R-:W-:Y:S01]  /*41160*/  LOP3.LUT P6, RZ, R189, 0x20, RZ, 0xc0, !PT ;  /* 0x00000020bdff7812 */ /* 0x000fe200078cc0ff */
[----:B------:R-:W4:Y:S06]  /*41170*/  LDL.LU R56, [R1+0x3d8] ;  /* 0x0003d80001387983 */ /* 0x000f2c0000300800 */
[----:B------:R2:W-:Y:S01]  /*41180*/  @P0 STG.E.U16 desc[UR58][R192.64], R2 ;  /* 0x00000002c0000986 */ /* 0x0005e2000c10153a */
[----:B------:R-:W-:Y:S02]  /*41190*/  LOP3.LUT P0, RZ, R191, 0x80000000, RZ, 0xc0, !PT ;  /* 0x80000000bfff7812 */ /* 0x000fe4000780c0ff */
[----:B------:R-:W-:-:S02]  /*411a0*/  LOP3.LUT P1, RZ, R189, 0x40, RZ, 0xc0, !PT ;  /* 0x00000040bdff7812 */ /* 0x000fc4000782c0ff */
[----:B------:R-:W-:Y:S01]  /*411b0*/  LOP3.LUT P4, RZ, R189, 0x80, RZ, 0xc0, !PT ;  /* 0x00000080bdff7812 */ /* 0x000fe2000788c0ff */
[----:B--2---:R-:W-:-:S08]  /*411c0*/  IMAD.WIDE R192, R194, 0x2, R66 ;  /* 0x00000002c2c07825 */ /* 0x004fd000078e0242 */
[----:B---3--:R0:W-:Y:S01]  /*411d0*/  @P0 STG.E.U16 desc[UR58][R192.64], R195 ;  /* 0x000000c3c0000986 */ /* 0x0081e2000c10153a */
        /* <DEDUP_REMOVED lines=11> */
[----:B----4-:R-:W-:-:S04]  /*41290*/  PRMT R2, R57, 0x7632, R2 ;  /* 0x0000763239027816 */ /* 0x010fc80000000002 */
[----:B------:R0:W-:Y:S04]  /*412a0*/  @P6 STG.E.U16 desc[UR58][R192.64], R57 ;  /* 0x00000039c0006986 */ /* 0x0001e8000c10153a */
[----:B0-----:R-:W2:Y:S04]  /*412b0*/  LDL.LU R57, [R1+0x5bc] ;  /* 0x0005bc0001397983 */ /* 0x001ea80000300800 */
[----:B------:R-:W3:Y:S01]  /*412c0*/  LDL.LU R194, [R1+0x3b8] ;  /* 0x0003b80001c27983 */ /* 0x000ee20000300800 */
[----:B------:R-:W-:-:S03]  /*412d0*/  IMAD.WIDE R192, R55, 0x2, R64 ;  /* 0x0000000237c07825 */ /* 0x000fc600078e0240 */
[----:B------:R-:W4:Y:S04]  /*412e0*/  LDL.LU R195, [R1+0x5c0] ;  /* 0x0005c00001c37983 */ /* 0x000f280000300800 */
        /* <DEDUP_REMOVED lines=26> */
[----:B---3--:R0:W-:Y:S02]  /*41490*/  @P3 STG.E.U16 desc[UR58][R192.64], R194 ;  /* 0x000000c2c0003986 */ /* 0x0081e4000c10153a */
[----:B0-----:R-:W-:Y:S02]  /*414a0*/  IMAD.WIDE R192, R57, 0x2, R64 ;  /* 0x0000000239c07825 */ /* 0x001fe400078e0240 */
[----:B------:R-:W2:Y:S01]  /*414b0*/  LDL.LU R57, [R1+0x5d0] ;  /* 0x0005d00001397983 */ /* 0x000ea20000300800 */
[----:B------:R-:W-:-:S05]  /*414c0*/  PRMT R2, R194, 0x7632, R2 ;  /* 0x00007632c2027816 */ /* 0x000fca0000000002 */
[----:B------:R4:W-:Y:S02]  /*414d0*/  @P4 STG.E.U16 desc[UR58][R192.64], R2 ;  /* 0x00000002c0004986 */ /* 0x0009e4000c10153a */
[----:B----4-:R-:W-:-:S05]  /*414e0*/  IMAD.WIDE R192, R195, 0x2, R66 ;  /* 0x00000002c3c07825 */ /* 0x010fca00078e0242 */
[----:B------:R0:W-:Y:S01]  /*414f0*/  @P1 STG.E.U16 desc[UR58][R192.64], R59 ;  /* 0x0000003bc0001986 */ /* 0x0001e2000c10153a */
[----:B------:R-:W-:-:S03]  /*41500*/  PRMT R2, R59, 0x7632, R2 ;  /* 0x000076323b027816 */ /* 0x000fc60000000002 */
[----:B0-----:R-:W3:Y:S01]  /*41510*/  LDL.LU R59, [R1+0x5d4] ;  /* 0x0005d400013b7983 */ /* 0x001ee20000300800 */
[----:B------:R-:W-:-:S03]  /*41520*/  IMAD.WIDE R192, R195, 0x2, R64 ;  /* 0x00000002c3c07825 */ /* 0x000fc600078e0240 */
[----:B------:R-:W4:Y:S01]  /*41530*/  LDL.LU R195, [R1+0x384] ;  /* 0x0003840001c37983 */ /* 0x000f220000300800 */
        /* <DEDUP_REMOVED lines=20> */
[----:B------:R-:W4:Y:S10]  /*41680*/  LDL.LU R190, [R1+0x5d8] ;  /* 0x0005d80001be7983 */ /* 0x000f340000300800 */
        /* <DEDUP_REMOVED lines=21> */
[----:B0-----:R-:W2:Y:S01]  /*417e0*/  LDL.LU R188, [R1+0x1460] ;  /* 0x0014600001bc7983 */ /* 0x001ea20000300800 */
[----:B------:R-:W-:-:S03]  /*417f0*/  IMAD.WIDE R192, R57, 0x2, R64 ;  /* 0x0000000239c07825 */ /* 0x000fc600078e0240 */
[----:B------:R-:W2:Y:S04]  /*41800*/  LDL.LU R56, [R1+0x5dc] ;  /* 0x0005dc0001387983 */ /* 0x000ea80000300800 */
[----:B------:R3:W-:Y:S02]  /*41810*/  @P3 STG.E.U16 desc[UR58][R192.64], R2 ;  /* 0x00000002c0003986 */ /* 0x0007e4000c10153a */
[----:B---3--:R-:W-:-:S05]  /*41820*/  IMAD.WIDE R192, R59, 0x2, R66 ;  /* 0x000000023bc07825 */ /* 0x008fca00078e0242 */
[----:B----4-:R0:W-:Y:S02]  /*41830*/  @P4 STG.E.U16 desc[UR58][R192.64], R195 ;  /* 0x000000c3c0004986 */ /* 0x0101e4000c10153a */
[----:B0-----:R-:W-:Y:S02]  /*41840*/  IMAD.WIDE R192, R59, 0x2, R64 ;  /* 0x000000023bc07825 */ /* 0x001fe400078e0240 */
[----:B------:R-:W3:Y:S04]  /*41850*/  LDL.LU R59, [R1+0x388] ;  /* 0x00038800013b7983 */ /* 0x000ee80000300800 */
[----:B------:R-:W4:Y:S04]  /*41860*/  LDL.LU R52, [R1+0x5e0] ;  /* 0x0005e00001347983 */ /* 0x000f280000300800 */
[----:B------:R-:W4:Y:S01]  /*41870*/  LDL.LU R57, [R1+0x3ac] ;  /* 0x0003ac0001397983 */ /* 0x000f220000300800 */
[----:B------:R-:W-:-:S03]  /*41880*/  LOP3.LUT R191, R191, 0xffdfffff, RZ, 0xc0, !PT ;  /* 0xffdfffffbfbf7812 */ /* 0x000fc600078ec0ff */
[----:B------:R-:W4:Y:S01]  /*41890*/  LDL.LU R53, [R1+0x5e4] ;  /* 0x0005e40001357983 */ /* 0x000f220000300800 */
[----:B------:R-:W-:-:S03]  /*418a0*/  LOP3.LUT P1, RZ, R189, 0x1000000, RZ, 0xc0, !PT ;  /* 0x01000000bdff7812 */ /* 0x000fc6000782c0ff */
[----:B------:R-:W4:Y:S01]  /*418b0*/  LDL.LU R54, [R1+0x38c] ;  /* 0x00038c0001367983 */ /* 0x000f220000300800 */
[----:B------:R-:W-:Y:S02]  /*418c0*/  LOP3.LUT P5, RZ, R189, 0x2000000, RZ, 0xc0, !PT ;  /* 0x02000000bdff7812 */ /* 0x000fe400078ac0ff */
[----:B------:R-:W-:-:S07]  /*418d0*/  PRMT R2, R195, 0x7632, R2 ;  /* 0x00007632c3027816 */ /* 0x000fce0000000002 */
[----:B------:R0:W-:Y:S01]  /*418e0*/  @P1 STG.E.U16 desc[UR58][R192.64], R2 ;  /* 0x00000002c0001986 */ /* 0x0001e2000c10153a */
[C---:B------:R-:W-:Y:S02]  /*418f0*/  LOP3.LUT P6, RZ, R189.reuse, 0x4000000, RZ, 0xc0, !PT ;  /* 0x04000000bdff7812 */ /* 0x040fe400078cc0ff */
[C---:B------:R-:W-:Y:S02]  /*41900*/  LOP3.LUT P2, RZ, R189.reuse, 0x8000000, RZ, 0xc0, !PT ;  /* 0x08000000bdff7812 */ /* 0x040fe4000784c0ff */
[C---:B------:R-:W-:Y:S02]  /*41910*/  LOP3.LUT P4, RZ, R189.reuse, 0x10000000, RZ, 0xc0, !PT ;  /* 0x10000000bdff7812 */ /* 0x040fe4000788c0ff */
[----:B------:R-:W-:Y:S01]  /*41920*/  LOP3.LUT P3, RZ, R189, 0x20000000, RZ, 0xc0, !PT ;  /* 0x20000000bdff7812 */ /* 0x000fe2000786c0ff */
[----:B0-----:R-:W-:-:S05]  /*41930*/  IMAD.WIDE R192, R190, 0x2, R66 ;  /* 0x00000002bec07825 */ /* 0x001fca00078e0242 */
[----:B------:R0:W-:Y:S01]  /*41940*/  @P5 STG.E.U16 desc[UR58][R192.64], R55 ;  /* 0x00000037c0005986 */ /* 0x0001e2000c10153a */
[----:B------:R-:W-:Y:S02]  /*41950*/  LOP3.LUT P5, RZ, R189, 0x40000000, RZ, 0xc0, !PT ;  /* 0x40000000bdff7812 */ /* 0x000fe400078ac0ff */
[----:B------:R-:W-:Y:S01]  /*41960*/  PRMT R2, R55, 0x7632, R2 ;  /* 0x0000763237027816 */ /* 0x000fe20000000002 */
[----:B0-----:R-:W-:-:S05]  /*41970*/  IMAD.WIDE R192, R190, 0x2, R64 ;  /* 0x00000002bec07825 */ /* 0x001fca00078e0240 */
[----:B------:R0:W-:Y:S01]  /*41980*/  @P6 STG.E.U16 desc[UR58][R192.64], R2 ;  /* 0x00000002c0006986 */ /* 0x0001e2000c10153a */
        /* <DEDUP_REMOVED lines=13> */
[----:B------:R-:W2:Y:S04]  /*41a60*/  LDL.LU R194, [R1+0x370] ;  /* 0x0003700001c27983 */ /* 0x000ea80000300800 */
[----:B------:R-:W2:Y:S04]  /*41a70*/  LDL.LU R195, [R1+0x5ec] ;  /* 0x0005ec0001c37983 */ /* 0x000ea80000300800 */
[----:B------:R-:W2:Y:S01]  /*41a80*/  LDL.LU R190, [R1+0x350] ;  /* 0x0003500001be7983 */ /* 0x000ea20000300800 */
[----:B0-----:R-:W-:-:S03]  /*41a90*/  IMAD.WIDE R192, R56, 0x2, R66 ;  /* 0x0000000238c07825 */ /* 0x001fc600078e0242 */
[----:B------:R-:W2:Y:S04]  /*41aa0*/  LDL.LU R55, [R1+0x800] ;  /* 0x0008000001377983 */ /* 0x000ea80000300800 */
[----:B---3--:R0:W-:Y:S02]  /*41ab0*/  @P2 STG.E.U16 desc[UR58][R192.64], R59 ;  /* 0x0000003bc0002986 */ /* 0x0081e4000c10153a */
[----:B0-----:R-:W-:Y:S02]  /*41ac0*/  IMAD.WIDE R192, R56, 0x2, R64 ;  /* 0x0000000238c07825 */ /* 0x001fe400078e0240 */
[----:B------:R-:W3:Y:S01]  /*41ad0*/  LDL.LU R56, [R1+0x374] ;  /* 0x0003740001387983 */ /* 0x000ee20000300800 */
[----:B------:R-:W-:-:S03]  /*41ae0*/  PRMT R2, R59, 0x7632, R2 ;  /* 0x000076323b027816 */ /* 0x000fc60000000002 */
[----:B------:R-:W3:Y:S04]  /*41af0*/  LDL.LU R59, [R1+0x145c] ;  /* 0x00145c00013b7983 */ /* 0x000ee80000300800 */
[----:B------:R4:W-:Y:S02]  /*41b00*/  @P4 STG.E.U16 desc[UR58][R192.64], R2 ;  /* 0x00000002c0004986 */ /* 0x0009e4000c10153a */
[----:B----4-:R-:W-:Y:S01]  /*41b10*/  IMAD.WIDE R192, R52, 0x2, R66 ;  /* 0x0000000234c07825 */ /* 0x010fe200078e0242 */
[----:B------:R-:W-:-:S04]  /*41b20*/  PRMT R2, R57, 0x7632, R2 ;  /* 0x0000763239027816 */ /* 0x000fc80000000002 */
[----:B------:R0:W-:Y:S04]  /*41b30*/  @P3 STG.E.U16 desc[UR58][R192.64], R57 ;  /* 0x00000039c0003986 */ /* 0x0001e8000c10153a */
[----:B0-----:R-:W4:Y:S01]  /*41b40*/  LDL.LU R57, [R1+0x804] ;  /* 0x0008040001397983 */ /* 0x001f220000300800 */
[----:B------:R-:W-:-:S03]  /*41b50*/  IMAD.WIDE R192, R52, 0x2, R64 ;  /* 0x0000000234c07825 */ /* 0x000fc600078e0240 */
[----:B------:R-:W4:Y:S04]  /*41b60*/  LDL.LU R52, [R1+0x354] ;  /* 0x0003540001347983 */ /* 0x000f280000300800 */
[----:B------:R0:W-:Y:S02]  /*41b70*/  @P5 STG.E.U16 desc[UR58][R192.64], R2 ;  /* 0x00000002c0005986 */ /* 0x0001e4000c10153a */
[----:B0-----:R-:W-:-:S05]  /*41b80*/  IMAD.WIDE R192, R53, 0x2, R66 ;  /* 0x0000000235c07825 */ /* 0x001fca00078e0242 */
        /* <DEDUP_REMOVED lines=8> */
[C---:B------:R-:W-:Y:S01]  /*41c10*/  LOP3.LUT P6, RZ, R188.reuse, 0x20, RZ, 0xc0, !PT ;  /* 0x00000020bcff7812 */ /* 0x040fe200078cc0ff */
[----:B------:R-:W4:Y:S01]  /*41c20*/  LDL.LU R54, [R1+0x378] ;  /* 0x0003780001367983 */ /* 0x000f220000300800 */
[C---:B------:R-:W-:Y:S02]  /*41c30*/  LOP3.LUT P2, RZ, R188.reuse, 0x40, RZ, 0xc0, !PT ;  /* 0x00000040bcff7812 */ /* 0x040fe4000784c0ff */
[----:B------:R-:W-:Y:S01]  /*41c40*/  LOP3.LUT P4, RZ, R188, 0x80, RZ, 0xc0, !PT ;  /* 0x00000080bcff7812 */ /* 0x000fe2000788c0ff */
[----:B--2---:R-:W-:-:S06]  /*41c50*/  IMAD.WIDE R192, R189, 0x2, R66 ;  /* 0x00000002bdc07825 */ /* 0x004fcc00078e0242 */
        /* <DEDUP_REMOVED lines=12> */
[----:B---3--:R-:W-:-:S04]  /*41d20*/  PRMT R2, R56, 0x7632, R2 ;  /* 0x0000763238027816 */ /* 0x008fc80000000002 */
[----:B------:R0:W-:Y:S04]  /*41d30*/  @P6 STG.E.U16 desc[UR58][R192.64], R56 ;  /* 0x00000038c0006986 */ /* 0x0001e8000c10153a */
[----:B0-----:R-:W2:Y:S04]  /*41d40*/  LDL.LU R56, [R1+0x80c] ;  /* 0x00080c0001387983 */ /* 0x001ea80000300800 */
[----:B------:R-:W3:Y:S01]  /*41d50*/  LDL.LU R189, [R1+0x358] ;  /* 0x0003580001bd7983 */ /* 0x000ee20000300800 */
[----:B------:R-:W-:-:S03]  /*41d60*/  IMAD.WIDE R192, R55, 0x2, R64 ;  /* 0x0000000237c07825 */ /* 0x000fc600078e0240 */
[----:B------:R-:W3:Y:S04]  /*41d70*/  LDL.LU R195, [R1+0x810] ;  /* 0x0008100001c37983 */ /* 0x000ee80000300800 */
        /* <DEDUP_REMOVED lines=17> */
[----:B------:R0:W-:Y:S01]  /*41e90*/  @P5 STG.E.U16 desc[UR58][R192.64], R54 ;  /* 0x00000036c0005986 */ /* 0x0001e2000c10153a */
[----:B------:R-:W-:Y:S01]  /*41ea0*/  LOP3.LUT P0, RZ, R188, 0x80000, RZ, 0xc0, !PT ;  /* 0x00080000bcff7812 */ /* 0x000fe2000780c0ff */
[----:B0-----:R-:W-:Y:S02]  /*41eb0*/  IMAD.WIDE R192, R53, 0x2, R64 ;  /* 0x0000000235c07825 */ /* 0x001fe400078e0240 */
[----:B------:R-:W4:Y:S04]  /*41ec0*/  LDL.LU R53, [R1+0x820] ;  /* 0x0008200001357983 */ /* 0x000f280000300800 */
[----:B------:R2:W-:Y:S04]  /*41ed0*/  @P6 STG.E.U16 desc[UR58][R192.64], R2 ;  /* 0x00000002c0006986 */ /* 0x0005e8000c10153a */
[----:B------:R-:W4:Y:S01]  /*41ee0*/  LDL.LU R54, [R1+0x320] ;  /* 0x0003200001367983 */ /* 0x000f220000300800 */
        /* <DEDUP_REMOVED lines=8> */
[----:B------:R-:W-:-:S07]  /*41f70*/  LOP3.LUT P2, RZ, R188, 0x2000, RZ, 0xc0, !PT ;  /* 0x00002000bcff7812 */ /* 0x000fce000784c0ff */
[----:B------:R-:W-:Y:S02]  /*41f80*/  @P0 LOP3.LUT R191, R191, 0x80000, RZ, 0xfc, !PT ;  /* 0x00080000bfbf0812 */ /* 0x000fe400078efcff */
[C---:B------:R-:W-:Y:S02]  /*41f90*/  LOP3.LUT P0, RZ, R188.reuse, 0x10000, RZ, 0xc0, !PT ;  /* 0x00010000bcff7812 */ /* 0x040fe4000780c0ff */
[----:B------:R-:W-:Y:S02]  /*41fa0*/  LOP3.LUT P5, RZ, R188, 0x4000, RZ, 0xc0, !PT ;  /* 0x00004000bcff7812 */ /* 0x000fe400078ac0ff */
[----:B------:R-:W-:-:S09]  /*41fb0*/  LOP3.LUT R191, R191, 0xffefffff, RZ, 0xc0, !PT ;  /* 0xffefffffbfbf7812 */ /* 0x000fd200078ec0ff */
[----:B------:R-:W-:Y:S02]  /*41fc0*/  @P0 LOP3.LUT R191, R191, 0x100000, RZ, 0xfc, !PT ;  /* 0x00100000bfbf0812 */ /* 0x000fe400078efcff */
[----:B------:R-:W-:Y:S01]  /*41fd0*/  LOP3.LUT P0, RZ, R188, 0x8000, RZ, 0xc0, !PT ;  /* 0x00008000bcff7812 */ /* 0x000fe2000780c0ff */
[----:B--2---:R-:W-:-:S05]  /*41fe0*/  IMAD.WIDE R192, R56, 0x2, R66 ;  /* 0x0000000238c07825 */ /* 0x004fca00078e0242 */
[----:B---3--:R0:W-:Y:S02]  /*41ff0*/  @P1 STG.E.U16 desc[UR58][R192.64], R189 ;  /* 0x000000bdc0001986 */ /* 0x0081e4000c10153a */
[----:B0-----:R-:W-:Y:S02]  /*42000*/  IMAD.WIDE R192, R56, 0x2, R64 ;  /* 0x0000000238c07825 */ /* 0x001fe400078e0240 */
[----:B------:R-:W2:Y:S01]  /*42010*/  LDL.LU R56, [R1+0x824] ;  /* 0x0008240001387983 */ /* 0x000ea20000300800 */
[----:B------:R-:W-:-:S05]  /*42020*/  PRMT R2, R189, 0x7632, R2 ;  /* 0x00007632bd027816 */ /* 0x000fca0000000002 */
[----:B------:R0:W-:Y:S02]  /*42030*/  @P4 STG.E.U16 desc[UR58][R192.64], R2 ;  /* 0x00000002c0004986 */ /* 0x0001e4000c10153a */
[----:B0-----:R-:W-:-:S05]  /*42040*/  IMAD.WIDE R192, R195, 0x2, R66 ;  /* 0x00000002c3c07825 */ /* 0x001fca00078e0242 */
[----:B----4-:R0:W-:Y:S01]  /*42050*/  @P2 STG.E.U16 desc[UR58][R192.64], R57 ;  /* 0x00000039c0002986 */ /* 0x0101e2000c10153a */
[----:B------:R-:W-:Y:S01]  /*42060*/  PRMT R2, R57, 0x7632, R2 ;  /* 0x0000763239027816 */ /* 0x000fe20000000002 */
[----:B0-----:R-:W-:Y:S02]  /*42070*/  IMAD.WIDE R192, R195, 0x2, R64 ;  /* 0x00000002c3c07825 */ /* 0x001fe400078e0240 */
[----:B------:R-:W3:Y:S04]  /*42080*/  LDL.LU R57, [R1+0x828] ;  /* 0x0008280001397983 */ /* 0x000ee80000300800 */
[----:B------:R0:W-:Y:S04]  /*42090*/  @P5 STG.E.U16 desc[UR58][R192.64], R2 ;  /* 0x00000002c0005986 */ /* 0x0001e8000c10153a */
[----:B------:R-:W4:Y:S01]  /*420a0*/  LDL.LU R195, [R1+0x324] ;  /* 0x0003240001c37983 */ /* 0x000f220000300800 */
[----:B0-----:R-:W-:-:S05]  /*420b0*/  IMAD.WIDE R192, R190, 0x2, R66 ;  /* 0x00000002bec07825 */ /* 0x001fca00078e0242 */
[----:B------:R0:W-:Y:S01]  /*420c0*/  @P0 STG.E.U16 desc[UR58][R192.64], R55 ;  /* 0x00000037c0000986 */ /* 0x0001e2000c10153a */
[----:B------:R-:W-:Y:S01]  /*420d0*/  PRMT R2, R55, 0x7632, R2 ;  /* 0x0000763237027816 */ /* 0x000fe20000000002 */
[----:B0-----:R-:W-:Y:S02]  /*420e0*/  IMAD.WIDE R192, R190, 0x2, R64 ;  /* 0x00000002bec07825 */ /* 0x001fe400078e0240 */
[----:B------:R-:W4:Y:S04]  /*420f0*/  LDL.LU R190, [R1+0x82c] ;  /* 0x00082c0001be7983 */ /* 0x000f280000300800 */
[----:B------:R-:W4:Y:S01]  /*42100*/  LDL.LU R55, [R1+0x348] ;  /* 0x0003480001377983 */ /* 0x000f220000300800 */
        /* <DEDUP_REMOVED lines=14> */
[----:B------:R0:W-:Y:S02]  /*421f0*/  @P0 STG.E.U16 desc[UR58][R192.64], R54 ;  /* 0x00000036c0000986 */ /* 0x0001e4000c10153a */
[----:B0-----:R-:W-:-:S05]  /*42200*/  IMAD.WIDE R192, R53, 0x2, R64 ;  /* 0x0000000235c07825 */ /* 0x001fca00078e0240 */
[----:B------:R0:W-:Y:S02]  /*42210*/  @P3 STG.E.U16 desc[UR58][R192.64], R2 ;  /* 0x00000002c0003986 */ /* 0x0001e4000c10153a */
[----:B0-----:R-:W-:Y:S02]  /*42220*/  PRMT R2, R59, 0x7632, R2 ;  /* 0x000076323b027816 */ /* 0x001fe40000000002 */
[C---:B------:R-:W-:Y:S02]  /*42230*/  LOP3.LUT P1, RZ, R188.reuse, 0x400000, RZ, 0xc0, !PT ;  /* 0x00400000bcff7812 */ /* 0x040fe4000782c0ff */
[C---:B------:R-:W-:Y:S02]  /*42240*/  LOP3.LUT P4, RZ, R188.reuse, 0x800000, RZ, 0xc0, !PT ;  /* 0x00800000bcff7812 */ /* 0x040fe4000788c0ff */
[C---:B------:R-:W-:Y:S02]  /*42250*/  LOP3.LUT P2, RZ, R188.reuse, 0x1000000, RZ, 0xc0, !PT ;  /* 0x01000000bcff7812 */ /* 0x040fe4000784c0ff */
[----:B------:R-:W-:Y:S01]  /*42260*/  LOP3.LUT P5, RZ, R188, 0x2000000, RZ, 0xc0, !PT ;  /* 0x02000000bcff7812 */ /* 0x000fe200078ac0ff */
[----:B--2---:R-:W-:-:S05]  /*42270*/  IMAD.WIDE R192, R56, 0x2, R66 ;  /* 0x0000000238c07825 */ /* 0x004fca00078e0242 */
[----:B------:R0:W-:Y:S04]  /*42280*/  @P6 STG.E.U16 desc[UR58][R192.64], R59 ;  /* 0x0000003bc0006986 */ /* 0x0001e8000c10153a */
[----:B0-----:R-:W2:Y:S01]  /*42290*/  LDL.LU R59, [R1+0x1458] ;  /* 0x00145800013b7983 */ /* 0x001ea20000300800 */
[----:B------:R-:W-:-:S03]  /*422a0*/  IMAD.WIDE R192, R56, 0x2, R64 ;  /* 0x0000000238c07825 */ /* 0x000fc600078e0240 */
[----:B------:R-:W2:Y:S04]  /*422b0*/  LDL.LU R56, [R1+0x830] ;  /* 0x0008300001387983 */ /* 0x000ea80000300800 */
[----:B------:R3:W-:Y:S04]  /*422c0*/  @P1 STG.E.U16 desc[UR58][R192.64], R2 ;  /* 0x00000002c0001986 */ /* 0x0007e8000c10153a */
[----:B------:R-:W2:Y:S01]  /*422d0*/  LDL.LU R52, [R1+0x834] ;  /* 0x0008340001347983 */ /* 0x000ea20000300800 */
[----:B---3--:R-:W-:-:S05]  /*422e0*/  IMAD.WIDE R192, R57, 0x2, R66 ;  /* 0x0000000239c07825 */ /* 0x008fca00078e0242 */
[----:B----4-:R0:W-:Y:S01]  /*422f0*/  @P4 STG.E.U16 desc[UR58][R192.64], R195 ;  /* 0x000000c3c0004986 */ /* 0x0101e2000c10153a */
[----:B------:R-:W-:Y:S01]  /*42300*/  PRMT R2, R195, 0x7632, R2 ;  /* 0x00007632c3027816 */ /* 0x000fe20000000002 */
[----:B0-----:R-:W-:Y:S02]  /*42310*/  IMAD.WIDE R192, R57, 0x2, R64 ;  /* 0x0000000239c07825 */ /* 0x001fe400078e0240 */
[----:B------:R-:W3:Y:S04]  /*42320*/  LDL.LU R57, [R1+0x34c] ;  /* 0x00034c0001397983 */ /* 0x000ee80000300800 */
[----:B------:R0:W-:Y:S04]  /*42330*/  @P2 STG.E.U16 desc[UR58][R192.64], R2 ;  /* 0x00000002c0002986 */ /* 0x0001e8000c10153a */
[----:B------:R-:W4:Y:S04]  /*42340*/  LDL.LU R53, [R1+0x838] ;  /* 0x0008380001357983 */ /* 0x000f280000300800 */
[----:B------:R-:W4:Y:S01]  /*42350*/  LDL.LU R54, [R1+0x32c] ;  /* 0x00032c0001367983 */ /* 0x000f220000300800 */
[----:B0-----:R-:W-:-:S05]  /*42360*/  IMAD.WIDE R192, R190, 0x2, R66 ;  /* 0x00000002bec07825 */ /* 0x001fca00078e0242 */
[----:B------:R0:W-:Y:S04]  /*42370*/  @P5 STG.E.U16 desc[UR58][R192.64], R55 ;  /* 0x00000037c0005986 */ /* 0x0001e8000c10153a */
[----:B0-----:R-:W3:Y:S01]  /*42380*/  LDL.LU R192, [R1+0x328] ;  /* 0x0003280001c07983 */ /* 0x001ee20000300800 */
[----:B------:R-:W-:-:S03]  /*42390*/  LOP3.LUT R191, R191, 0xffffdfff, RZ, 0xc0, !PT ;  /* 0xffffdfffbfbf7812 */ /* 0x000fc600078ec0ff */
[----:B------:R-:W4:Y:S04]  /*423a0*/  LDL.LU R193, [R1+0x83c] ;  /* 0x00083c0001c17983 */ /* 0x000f280000300800 */
[----:B------:R-:W4:Y:S01]  /*423b0*/  LDL.LU R194, [R1+0x310] ;  /* 0x0003100001c27983 */ /* 0x000f220000300800 */
[----:B------:R-:W-:-:S03]  /*423c0*/  LOP3.LUT P6, RZ, R188, 0x4000000, RZ, 0xc0, !PT ;  /* 0x04000000bcff7812 */ /* 0x000fc600078cc0ff */
[----:B------:R-:W4:Y:S01]  /*423d0*/  LDL.LU R195, [R1+0x840] ;  /* 0x0008400001c37983 */ /* 0x000f220000300800 */
[C---:B------:R-:W-:Y:S02]  /*423e0*/  LOP3.LUT P3, RZ, R188.reuse, 0x8000000, RZ, 0xc0, !PT ;  /* 0x08000000bcff7812 */ /* 0x040fe4000786c0ff */
[C---:B------:R-:W-:Y:S02]  /*423f0*/  LOP3.LUT P4, RZ, R188.reuse, 0x10000000, RZ, 0xc0, !PT ;  /* 0x10000000bcff7812 */ /* 0x040fe4000788c0ff */
[C---:B------:R-:W-:Y:S02]  /*42400*/  LOP3.LUT P1, RZ, R188.reuse, 0x20000000, RZ, 0xc0, !PT ;  /* 0x20000000bcff7812 */ /* 0x040fe4000782c0ff */
[----:B------:R-:W-:Y:S02]  /*42410*/  LOP3.LUT P5, RZ, R188, 0x40000000, RZ, 0xc0, !PT ;  /* 0x40000000bcff7812 */ /* 0x000fe400078ac0ff */
[----:B------:R-:W-:Y:S02]  /*42420*/  PRMT R2, R55, 0x7632, R2 ;  /* 0x0000763237027816 */ /* 0x000fe40000000002 */
        /* <DEDUP_REMOVED lines=12> */
[----:B------:R-:W-:Y:S02]  /*424f0*/  IMAD.WIDE R188, R190, 0x2, R64 ;  /* 0x00000002bebc7825 */ /* 0x000fe400078e0240 */
[----:B------:R-:W2:Y:S04]  /*42500*/  LDL.LU R190, [R1+0x300] ;  /* 0x0003000001be7983 */ /* 0x000ea80000300800 */
[----:B------:R0:W-:Y:S04]  /*42510*/  @P6 STG.E.U16 desc[UR58][R188.64], R2 ;  /* 0x00000002bc006986 */ /* 0x0001e8000c10153a */
[----:B------:R-:W2:Y:S01]  /*42520*/  LDL.LU R55, [R1+0x844] ;  /* 0x0008440001377983 */ /* 0x000ea20000300800 */
[----:B0-----:R-:W-:-:S05]  /*42530*/  IMAD.WIDE R188, R56, 0x2, R66 ;  /* 0x0000000238bc7825 */ /* 0x001fca00078e0242 */
[----:B---3--:R0:W-:Y:S01]  /*42540*/  @P3 STG.E.U16 desc[UR58][R188.64], R192 ;  /* 0x000000c0bc003986 */ /* 0x0081e2000c10153a */
[----:B------:R-:W-:Y:S01]  /*42550*/  PRMT R2, R192, 0x7632, R2 ;  /* 0x00007632c0027816 */ /* 0x000fe20000000002 */
[----:B0-----:R-:W-:Y:S02]  /*42560*/  IMAD.WIDE R188, R56, 0x2, R64 ;  /* 0x0000000238bc7825 */ /* 0x001fe400078e0240 */
[----:B------:R-:W3:Y:S04]  /*42570*/  LDL.LU R56, [R1+0x314] ;  /* 0x0003140001387983 */ /* 0x000ee80000300800 */
[----:B------:R0:W-:Y:S02]  /*42580*/  @P4 STG.E.U16 desc[UR58][R188.64], R2 ;  /* 0x00000002bc004986 */ /* 0x0001e4000c10153a */
[----:B0-----:R-:W-:Y:S01]  /*42590*/  IMAD.WIDE R188, R52, 0x2, R66 ;  /* 0x0000000234bc7825 */ /* 0x001fe200078e0242 */
[----:B------:R-:W-:-:S04]  /*425a0*/  PRMT R2, R57, 0x7632, R2 ;  /* 0x0000763239027816 */ /* 0x000fc80000000002 */
        /* <DEDUP_REMOVED lines=24> */
[C---:B------:R-:W-:Y:S02]  /*42730*/  LOP3.LUT P3, RZ, R59.reuse, 0x40, RZ, 0xc0, !PT ;  /* 0x000000403bff7812 */ /* 0x040fe4000786c0ff */
[----:B------:R-:W-:-:S09]  /*42740*/  LOP3.LUT P4, RZ, R59, 0x80, RZ, 0xc0, !PT ;  /* 0x000000803bff7812 */ /* 0x000fd2000788c0ff */
[----:B--2---:R0:W-:Y:S01]  /*42750*/  @P0 STG.E.U16 desc[UR58][R188.64], R190 ;  /* 0x000000bebc000986 */ /* 0x0041e2000c10153a */
[----:B------:R-:W-:Y:S01]  /*42760*/  PRMT R2, R190, 0x7632, R2 ;  /* 0x00007632be027816 */ /* 0x000fe20000000002 */
[----:B0-----:R-:W-:-:S05]  /*42770*/  IMAD.WIDE R188, R195, 0x2, R64 ;  /* 0x00000002c3bc7825 */ /* 0x001fca00078e0240 */
[----:B------:R0:W-:Y:S02]  /*42780*/  @P2 STG.E.U16 desc[UR58][R188.64], R2 ;  /* 0x00000002bc002986 */ /* 0x0001e4000c10153a */
[----:B0-----:R-:W-:-:S05]  /*42790*/  IMAD.WIDE R188, R55, 0x2, R66 ;  /* 0x0000000237bc7825 */ /* 0x001fca00078e0242 */
[----:B---3--:R0:W-:Y:S01]  /*427a0*/  @P6 STG.E.U16 desc[UR58][R188.64], R56 ;  /* 0x00000038bc006986 */ /* 0x0081e2000c10153a */
[----:B------:R-:W-:-:S03]  /*427b0*/  PRMT R2, R56, 0x7632, R2 ;  /* 0x0000763238027816 */ /* 0x000fc60000000002 */
[----:B0-----:R-:W2:Y:S04]  /*427c0*/  LDL.LU R56, [R1+0x850] ;  /* 0x0008500001387983 */ /* 0x001ea80000300800 */
[----:B------:R-:W3:Y:S01]  /*427d0*/  LDL.LU R193, [R1+0x308] ;  /* 0x0003080001c17983 */ /* 0x000ee20000300800 */
[----:B------:R-:W-:-:S03]  /*427e0*/  IMAD.WIDE R188, R55, 0x2, R64 ;  /* 0x0000000237bc7825 */ /* 0x000fc600078e0240 */
[----:B------:R-:W3:Y:S04]  /*427f0*/  LDL.LU R194, [R1+0x854] ;  /* 0x0008540001c27983 */ /* 0x000ee80000300800 */
[----:B------:R0:W-:Y:S02]  /*42800*/  @P3 STG.E.U16 desc[UR58][R188.64], R2 ;  /* 0x00000002bc003986 */ /* 0x0001e4000c10153a */
[----:B0-----:R-:W-:-:S05]  /*42810*/  IMAD.WIDE R188, R57, 0x2, R66 ;  /* 0x0000000239bc7825 */ /* 0x001fca00078e0242 */
        /* <DEDUP_REMOVED lines=15> */
[----:B------:R0:W-:Y:S01]  /*42910*/  @P5 STG.E.U16 desc[UR58][R188.64], R54 ;  /* 0x00000036bc005986 */ /* 0x0001e2000c10153a */
[----:B------:R-:W-:Y:S01]  /*42920*/  LOP3.LUT P4, RZ, R59, 0x1000, RZ, 0xc0, !PT ;  /* 0x000010003bff7812 */ /* 0x000fe2000788c0ff */
[----:B0-----:R-:W-:Y:S02]  /*42930*/  IMAD.WIDE R188, R53, 0x2, R64 ;  /* 0x0000000235bc7825 */ /* 0x001fe400078e0240 */
[----:B------:R-:W4:Y:S04]  /*42940*/  LDL.LU R53, [R1+0x860] ;  /* 0x0008600001357983 */ /* 0x000f280000300800 */
[----:B------:R2:W-:Y:S04]  /*42950*/  @P6 STG.E.U16 desc[UR58][R188.64], R2 ;  /* 0x00000002bc006986 */ /* 0x0005e8000c10153a */
[----:B------:R-:W4:Y:S01]  /*42960*/  LDL.LU R54, [R1+0x2e0] ;  /* 0x0002e00001367983 */ /* 0x000f220000300800 */
[----:B------:R-:W-:-:S02]  /*42970*/  LOP3.LUT P3, RZ, R59, 0x2000, RZ, 0xc0, !PT ;  /* 0x000020003bff7812 */ /* 0x000fc4000786c0ff */
[----:B------:R-:W-:Y:S01]  /*42980*/  LOP3.LUT P0, RZ, R59, 0x80000, RZ, 0xc0, !PT ;  /* 0x000800003bff7812 */ /* 0x000fe2000780c0ff */
[----:B--2---:R-:W-:-:S05]  /*42990*/  IMAD.WIDE R188, R56, 0x2, R66 ;  /* 0x0000000238bc7825 */ /* 0x004fca00078e0242 */
[----:B---3--:R0:W-:Y:S01]  /*429a0*/  @P2 STG.E.U16 desc[UR58][R188.64], R193 ;  /* 0x000000c1bc002986 */ /* 0x0081e2000c10153a */
[----:B------:R-:W-:Y:S01]  /*429b0*/  PRMT R2, R193, 0x7632, R2 ;  /* 0x00007632c1027816 */ /* 0x000fe20000000002 */
[----:B0-----:R-:W-:Y:S02]  /*429c0*/  IMAD.WIDE R188, R56, 0x2, R64 ;  /* 0x0000000238bc7825 */ /* 0x001fe400078e0240 */
[----:B------:R-:W2:Y:S04]  /*429d0*/  LDL.LU R56, [R1+0x864] ;  /* 0x0008640001387983 */ /* 0x000ea80000300800 */
[----:B------:R0:W-:Y:S02]  /*429e0*/  @P4 STG.E.U16 desc[UR58][R188.64], R2 ;  /* 0x00000002bc004986 */ /* 0x0001e4000c10153a */
[----:B0-----:R-:W-:-:S05]  /*429f0*/  IMAD.WIDE R188, R194, 0x2, R66 ;  /* 0x00000002c2bc7825 */ /* 0x001fca00078e0242 */
[----:B------:R0:W-:Y:S01]  /*42a00*/  @P3 STG.E.U16 desc[UR58][R188.64], R57 ;  /* 0x00000039bc003986 */ /* 0x0001e2000c10153a */
        /* <DEDUP_REMOVED lines=38> */
[----:B------:R0:W-:Y:S01]  /*42c70*/  @P0 STG.E.U16 desc[UR58][R188.64], R54 ;  /* 0x00000036bc000986 */ /* 0x0001e2000c10153a */
[----:B------:R-:W-:Y:S01]  /*42c80*/  LOP3.LUT P2, RZ, R59, 0x400000, RZ, 0xc0, !PT ;  /* 0x004000003bff7812 */ /* 0x000fe2000784c0ff */
[----:B0-----:R-:W-:-:S05]  /*42c90*/  IMAD.WIDE R188, R53, 0x2, R64 ;  /* 0x0000000235bc7825 */ /* 0x001fca00078e0240 */
[----:B------:R0:W-:Y:S01]  /*42ca0*/  @P1 STG.E.U16 desc[UR58][R188.64], R2 ;  /* 0x00000002bc001986 */ /* 0x0001e2000c10153a */
[----:B------:R-:W-:Y:S02]  /*42cb0*/  LOP3.LUT P4, RZ, R59, 0x800000, RZ, 0xc0, !PT ;  /* 0x008000003bff7812 */ /* 0x000fe4000788c0ff */
[----:B0-----:R-:W-:Y:S01]  /*42cc0*/  PRMT R2, R58, 0x7632, R2 ;  /* 0x000076323a027816 */ /* 0x001fe20000000002 */
[----:B--2---:R-:W-:-:S05]  /*42cd0*/  IMAD.WIDE R188, R56, 0x2, R66 ;  /* 0x0000000238bc7825 */ /* 0x004fca00078e0242 */
[----:B------:R0:W-:Y:S02]  /*42ce0*/  @P6 STG.E.U16 desc[UR58][R188.64], R58 ;  /* 0x0000003abc006986 */ /* 0x0001e4000c10153a */
[----:B0-----:R-:W-:Y:S02]  /*42cf0*/  IMAD.WIDE R188, R56, 0x2, R64 ;  /* 0x0000000238bc7825 */ /* 0x001fe400078e0240 */
[----:B------:R-:W2:Y:S04]  /*42d00*/  LDL.LU R58, [R1+0x1454] ;  /* 0x00145400013a7983 */ /* 0x000ea80000300800 */
[----:B------:R-:W4:Y:S04]  /*42d10*/  LDL.LU R56, [R1+0x870] ;  /* 0x0008700001387983 */ /* 0x000f280000300800 */
[----:B------:R-:W2:Y:S04]  /*42d20*/  LDL.LU R54, [R1+0x2e8] ;  /* 0x0002e80001367983 */ /* 0x000ea80000300800 */
[----:B------:R3:W-:Y:S04]  /*42d30*/  @P2 STG.E.U16 desc[UR58][R188.64], R2 ;  /* 0x00000002bc002986 */ /* 0x0007e8000c10153a */
[----:B------:R-:W2:Y:S01]  /*42d40*/  LDL.LU R190, [R1+0x874] ;  /* 0x0008740001be7983 */ /* 0x000ea20000300800 */
[----:B---3--:R-:W-:-:S05]  /*42d50*/  IMAD.WIDE R188, R57, 0x2, R66 ;  /* 0x0000000239bc7825 */ /* 0x008fca00078e0242 */
[----:B------:R0:W-:Y:S02]  /*42d60*/  @P4 STG.E.U16 desc[UR58][R188.64], R194 ;  /* 0x000000c2bc004986 */ /* 0x0001e4000c10153a */
[----:B0-----:R-:W-:Y:S02]  /*42d70*/  IMAD.WIDE R188, R57, 0x2, R64 ;  /* 0x0000000239bc7825 */ /* 0x001fe400078e0240 */
[----:B------:R-:W3:Y:S04]  /*42d80*/  LDL.LU R57, [R1+0x2fc] ;  /* 0x0002fc0001397983 */ /* 0x000ee80000300800 */
[----:B------:R-:W3:Y:S04]  /*42d90*/  LDL.LU R52, [R1+0x878] ;  /* 0x0008780001347983 */ /* 0x000ee80000300800 */
[----:B------:R-:W3:Y:S04]  /*42da0*/  LDL.LU R53, [R1+0x2ec] ;  /* 0x0002ec0001357983 */ /* 0x000ee80000300800 */
[----:B------:R-:W3:Y:S01]  /*42db0*/  LDL.LU R192, [R1+0x87c] ;  /* 0x00087c0001c07983 */ /* 0x000ee20000300800 */
[----:B------:R-:W-:-:S03]  /*42dc0*/  LOP3.LUT P3, RZ, R59, 0x1000000, RZ, 0xc0, !PT ;  /* 0x010000003bff7812 */ /* 0x000fc6000786c0ff */
[----:B------:R-:W3:Y:S01]  /*42dd0*/  LDL.LU R193, [R1+0x2d0] ;  /* 0x0002d00001c17983 */ /* 0x000ee20000300800 */
[C---:B------:R-:W-:Y:S02]  /*42de0*/  LOP3.LUT P5, RZ, R59.reuse, 0x2000000, RZ, 0xc0, !PT ;  /* 0x020000003bff7812 */ /* 0x040fe400078ac0ff */
[----:B------:R-:W-:Y:S02]  /*42df0*/  PRMT R2, R194, 0x7632, R2 ;  /* 0x00007632c2027816 */ /* 0x000fe40000000002 */
[C---:B------:R-:W-:Y:S01]  /*42e00*/  LOP3.LUT P6, RZ, R59.reuse, 0x4000000, RZ, 0xc0, !PT ;  /* 0x040000003bff7812 */ /* 0x040fe200078cc0ff */
[----:B------:R-:W3:Y:S04]  /*42e10*/  LDL.LU R194, [R1+0x880] ;  /* 0x0008800001c27983 */ /* 0x000ee80000300800 */
[----:B------:R0:W-:Y:S01]  /*42e20*/  @P3 STG.E.U16 desc[UR58][R188.64], R2 ;  /* 0x00000002bc003986 */ /* 0x0001e2000c10153a */
[----:B------:R-:W-:-:S02]  /*42e30*/  LOP3.LUT P1, RZ, R59, 0x8000000, RZ, 0xc0, !PT ;  /* 0x080000003bff7812 */ /* 0x000fc4000782c0ff */
        /* <DEDUP_REMOVED lines=9> */
[----:B----4-:R-:W-:Y:S01]  /*42ed0*/  IMAD.WIDE R188, R56, 0x2, R66 ;  /* 0x0000000238bc7825 */ /* 0x010fe200078e0242 */
[----:B--2---:R-:W-:-:S04]  /*42ee0*/  PRMT R2, R54, 0x7632, R2 ;  /* 0x0000763236027816 */ /* 0x004fc80000000002 */
[----:B------:R0:W-:Y:S02]  /*42ef0*/  @P1 STG.E.U16 desc[UR58][R188.64], R54 ;  /* 0x00000036bc001986 */ /* 0x0001e4000c10153a */
[----:B0-----:R-:W-:Y:S02]  /*42f00*/  IMAD.WIDE R188, R56, 0x2, R64 ;  /* 0x0000000238bc7825 */ /* 0x001fe400078e0240 */
[----:B------:R-:W2:Y:S04]  /*42f10*/  LDL.LU R56, [R1+0x2d4] ;  /* 0x0002d40001387983 */ /* 0x000ea80000300800 */
[----:B------:R0:W-:Y:S04]  /*42f20*/  @P4 STG.E.U16 desc[UR58][R188.64], R2 ;  /* 0x00000002bc004986 */ /* 0x0001e8000c10153a */
[----:B------:R-:W4:Y:S01]  /*42f30*/  LDL.LU R54, [R1+0x1450] ;  /* 0x0014500001367983 */ /* 0x000f220000300800 */
[----:B0-----:R-:W-:Y:S01]  /*42f40*/  IMAD.WIDE R188, R190, 0x2, R66 ;  /* 0x00000002bebc7825 */ /* 0x001fe200078e0242 */
[----:B---3--:R-:W-:-:S04]  /*42f50*/  PRMT R2, R57, 0x7632, R2 ;  /* 0x0000763239027816 */ /* 0x008fc80000000002 */
[----:B------:R0:W-:Y:S04]  /*42f60*/  @P2 STG.E.U16 desc[UR58][R188.64], R57 ;  /* 0x00000039bc002986 */ /* 0x0001e8000c10153a */
[----:B0-----:R-:W3:Y:S01]  /*42f70*/  LDL.LU R57, [R1+0x888] ;  /* 0x0008880001397983 */ /* 0x001ee20000300800 */
[----:B------:R-:W-:-:S03]  /*42f80*/  IMAD.WIDE R188, R190, 0x2, R64 ;  /* 0x00000002bebc7825 */ /* 0x000fc600078e0240 */
[----:B------:R-:W4:Y:S01]  /*42f90*/  LDL.LU R190, [R1+0x2c4] ;  /* 0x0002c40001be7983 */ /* 0x000f220000300800 */
[----:B------:R-:W-:Y:S02]  /*42fa0*/  LOP3.LUT P0, RZ, R58, 0x8, RZ, 0xc0, !PT ;  /* 0x000000083aff7812 */ /* 0x000fe4000780c0ff */
[----:B------:R-:W-:-:S11]  /*42fb0*/  LOP3.LUT R191, R191, 0xffffffdf, RZ, 0xc0, !PT ;  /* 0xffffffdfbfbf7812 */ /* 0x000fd600078ec0ff */
        /* <DEDUP_REMOVED lines=16> */
[C---:B------:R-:W-:Y:S01]  /*430c0*/  LOP3.LUT P0, RZ, R191.reuse, 0x100, RZ, 0xc0, !PT ;  /* 0x00000100bfff7812 */ /* 0x040fe2000780c0ff */
        /* <DEDUP_REMOVED lines=16> */
[----:B------:R0:W-:Y:S01]  /*431d0*/  @P0 STG.E.U16 desc[UR58][R188.64], R195 ;  /* 0x000000c3bc000986 */ /* 0x0001e2000c10153a */
[----:B------:R-:W-:Y:S01]  /*431e0*/  LOP3.LUT P1, RZ, R58, 0x40, RZ, 0xc0, !PT ;  /* 0x000000403aff7812 */ /* 0x000fe2000782c0ff */
[----:B0-----:R-:W-:-:S05]  /*431f0*/  IMAD.WIDE R188, R194, 0x2, R64 ;  /* 0x00000002c2bc7825 */ /* 0x001fca00078e0240 */
[----:B------:R0:W-:Y:S01]  /*43200*/  @P3 STG.E.U16 desc[UR58][R188.64], R2 ;  /* 0x00000002bc003986 */ /* 0x0001e2000c10153a */
[----:B------:R-:W-:Y:S01]  /*43210*/  LOP3.LUT P4, RZ, R58, 0x80, RZ, 0xc0, !PT ;  /* 0x000000803aff7812 */ /* 0x000fe2000788c0ff */
[----:B0-----:R-:W-:-:S05]  /*43220*/  IMAD.WIDE R188, R55, 0x2, R66 ;  /* 0x0000000237bc7825 */ /* 0x001fca00078e0242 */
[----:B--2---:R0:W-:Y:S01]  /*43230*/  @P6 STG.E.U16 desc[UR58][R188.64], R56 ;  /* 0x00000038bc006986 */ /* 0x0041e2000c10153a */
[----:B------:R-:W-:Y:S01]  /*43240*/  PRMT R2, R56, 0x7632, R2 ;  /* 0x0000763238027816 */ /* 0x000fe20000000002 */
[----:B0-----:R-:W-:Y:S02]  /*43250*/  IMAD.WIDE R188, R55, 0x2, R64 ;  /* 0x0000000237bc7825 */ /* 0x001fe400078e0240 */
[----:B------:R-:W2:Y:S04]  /*43260*/  LDL.LU R56, [R1+0x890] ;  /* 0x0008900001387983 */ /* 0x000ea80000300800 */
[----:B------:R3:W-:Y:S02]  /*43270*/  @P1 STG.E.U16 desc[UR58][R188.64], R2 ;  /* 0x00000002bc001986 */ /* 0x0007e4000c10153a */
[----:B---3--:R-:W-:-:S05]  /*43280*/  IMAD.WIDE R188, R57, 0x2, R66 ;  /* 0x0000000239bc7825 */ /* 0x008fca00078e0242 */
[----:B----4-:R0:W-:Y:S02]  /*43290*/  @P4 STG.E.U16 desc[UR58][R188.64], R190 ;  /* 0x000000bebc004986 */ /* 0x0101e4000c10153a */
[----:B0-----:R-:W-:Y:S02]  /*432a0*/  IMAD.WIDE R188, R57, 0x2, R64 ;  /* 0x0000000239bc7825 */ /* 0x001fe400078e0240 */
[----:B------:R-:W3:Y:S04]  /*432b0*/  LDL.LU R57, [R1+0x2c8] ;  /* 0x0002c80001397983 */ /* 0x000ee80000300800 */
[----:B------:R-:W4:Y:S04]  /*432c0*/  LDL.LU R192, [R1+0x894] ;  /* 0x0008940001c07983 */ /* 0x000f280000300800 */
        /* <DEDUP_REMOVED lines=11> */
[----:B0-----:R-:W-:-:S05]  /*43380*/  IMAD.WIDE R188, R52, 0x2, R66 ;  /* 0x0000000234bc7825 */ /* 0x001fca00078e0242 */
[----:B------:R0:W-:Y:S01]  /*43390*/  @P5 STG.E.U16 desc[UR58][R188.64], R53 ;  /* 0x00000035bc005986 */ /* 0x0001e2000c10153a */
[----:B------:R-:W-:Y:S01]  /*433a0*/  PRMT R2, R53, 0x7632, R2 ;  /* 0x0000763235027816 */ /* 0x000fe20000000002 */
        /* <DEDUP_REMOVED lines=11> */
[----:B------:R-:W3:Y:S04]  /*43460*/  LDL.LU R57, [R1+0x144c] ;  /* 0x00144c0001397983 */ /* 0x000ee80000300800 */
[----:B------:R4:W-:Y:S02]  /*43470*/  @P4 STG.E.U16 desc[UR58][R188.64], R2 ;  /* 0x00000002bc004986 */ /* 0x0009e4000c10153a */
[----:B----4-:R-:W-:Y:S01]  /*43480*/  IMAD.WIDE R188, R192, 0x2, R66 ;  /* 0x00000002c0bc7825 */ /* 0x010fe200078e0242 */
[----:B------:R-:W-:-:S04]  /*43490*/  PRMT R2, R55, 0x7632, R2 ;  /* 0x0000763237027816 */ /* 0x000fc80000000002 */
[----:B------:R0:W-:Y:S04]  /*434a0*/  @P1 STG.E.U16 desc[UR58][R188.64], R55 ;  /* 0x00000037bc001986 */ /* 0x0001e8000c10153a */
[----:B0-----:R-:W4:Y:S01]  /*434b0*/  LDL.LU R55, [R1+0x8a8] ;  /* 0x0008a80001377983 */ /* 0x001f220000300800 */
        /* <DEDUP_REMOVED lines=8> */
[C---:B------:R-:W-:Y:S02]  /*43540*/  LOP3.LUT P0, RZ, R58.reuse, 0x20000, RZ, 0xc0, !PT ;  /* 0x000200003aff7812 */ /* 0x040fe4000780c0ff */
        /* <DEDUP_REMOVED lines=29> */
[----:B0-----:R-:W-:Y:S02]  /*43720*/  IMAD.WIDE R188, R52, 0x2, R64 ;  /* 0x0000000234bc7825 */ /* 0x001fe400078e0240 */
[----:B------:R-:W4:Y:S04]  /*43730*/  LDL.LU R53, [R1+0x8b0] ;  /* 0x0008b00001357983 */ /* 0x000f280000300800 */
[----:B------:R2:W-:Y:S01]  /*43740*/  @P2 STG.E.U16 desc[UR58][R188.64], R2 ;  /* 0x00000002bc002986 */ /* 0x0005e2000c10153a */
[C---:B------:R-:W-:Y:S02]  /*43750*/  LOP3.LUT P3, RZ, R58.reuse, 0x400000, RZ, 0xc0, !PT ;  /* 0x004000003aff7812 */ /* 0x040fe4000786c0ff */
[----:B------:R-:W-:Y:S01]  /*43760*/  LOP3.LUT P4, RZ, R58, 0x800000, RZ, 0xc0, !PT ;  /* 0x008000003aff7812 */ /* 0x000fe2000788c0ff */
[----:B--2---:R-:W-:-:S05]  /*43770*/  IMAD.WIDE R188, R56, 0x2, R66 ;  /* 0x0000000238bc7825 */ /* 0x004fca00078e0242 */
[----:B---3--:R0:W-:Y:S01]  /*43780*/  @P6 STG.E.U16 desc[UR58][R188.64], R57 ;  /* 0x00000039bc006986 */ /* 0x0081e2000c10153a */
[----:B------:R-:W-:Y:S01]  /*43790*/  PRMT R2, R57, 0x7632, R2 ;  /* 0x0000763239027816 */ /* 0x000fe20000000002 */
[----:B0-----:R-:W-:Y:S02]  /*437a0*/  IMAD.WIDE R188, R56, 0x2, R64 ;  /* 0x0000000238bc7825 */ /* 0x001fe400078e0240 */
[----:B------:R-:W2:Y:S04]  /*437b0*/  LDL.LU R56, [R1+0x2a8] ;  /* 0x0002a80001387983 */ /* 0x000ea80000300800 */
[----:B------:R-:W3:Y:S04]  /*437c0*/  LDL.LU R57, [R1+0x1448] ;  /* 0x0014480001397983 */ /* 0x000ee80000300800 */
[----:B------:R4:W-:Y:S04]  /*437d0*/  @P3 STG.E.U16 desc[UR58][R188.64], R2 ;  /* 0x00000002bc003986 */ /* 0x0009e8000c10153a */
[----:B------:R-:W2:Y:S01]  /*437e0*/  LDL.LU R195, [R1+0x8b4] ;  /* 0x0008b40001c37983 */ /* 0x000ea20000300800 */
[----:B----4-:R-:W-:-:S05]  /*437f0*/  IMAD.WIDE R188, R55, 0x2, R66 ;  /* 0x0000000237bc7825 */ /* 0x010fca00078e0242 */
[----:B------:R0:W-:Y:S02]  /*43800*/  @P4 STG.E.U16 desc[UR58][R188.64], R192 ;  /* 0x000000c0bc004986 */ /* 0x0001e4000c10153a */
[----:B0-----:R-:W-:Y:S02]  /*43810*/  IMAD.WIDE R188, R55, 0x2, R64 ;  /* 0x0000000237bc7825 */ /* 0x001fe400078e0240 */
[----:B------:R-:W4:Y:S04]  /*43820*/  LDL.LU R55, [R1+0x2bc] ;  /* 0x0002bc0001377983 */ /* 0x000f280000300800 */
[----:B------:R-:W4:Y:S04]  /*43830*/  LDL.LU R190, [R1+0x8b8] ;  /* 0x0008b80001be7983 */ /* 0x000f280000300800 */
[----:B------:R-:W4:Y:S01]  /*43840*/  LDL.LU R52, [R1+0x2ac] ;  /* 0x0002ac0001347983 */ /* 0x000f220000300800 */
[----:B------:R-:W-:-:S02]  /*43850*/  LOP3.LUT R59, R59, 0xdfffffff, RZ, 0xc0, !PT ;  /* 0xdfffffff3b3b7812 */ /* 0x000fc400078ec0ff */
[C---:B------:R-:W-:Y:S02]  /*43860*/  LOP3.LUT P1, RZ, R58.reuse, 0x1000000, RZ, 0xc0, !PT ;  /* 0x010000003aff7812 */ /* 0x040fe4000782c0ff */
[----:B------:R-:W-:Y:S02]  /*43870*/  LOP3.LUT P5, RZ, R58, 0x2000000, RZ, 0xc0, !PT ;  /* 0x020000003aff7812 */ /* 0x000fe400078ac0ff */
[----:B------:R-:W-:Y:S02]  /*43880*/  PRMT R2, R192, 0x7632, R2 ;  /* 0x00007632c0027816 */ /* 0x000fe40000000002 */
[C---:B------:R-:W-:Y:S02]  /*43890*/  LOP3.LUT P6, RZ, R58.reuse, 0x4000000, RZ, 0xc0, !PT ;  /* 0x040000003aff7812 */ /* 0x040fe400078cc0ff */
[----:B------:R-:W-:-:S05]  /*438a0*/  LOP3.LUT P2, RZ, R58, 0x8000000, RZ, 0xc0, !PT ;  /* 0x080000003aff7812 */ /* 0x000fca000784c0ff */
[----:B------:R0:W-:Y:S01]  /*438b0*/  @P1 STG.E.U16 desc[UR58][R188.64], R2 ;  /* 0x00000002bc001986 */ /* 0x0001e2000c10153a */
[C---:B------:R-:W-:Y:S02]  /*438c0*/  LOP3.LUT P4, RZ, R58.reuse, 0x10000000, RZ, 0xc0, !PT ;  /* 0x100000003aff7812 */ /* 0x040fe4000788c0ff */
[----:B------:R-:W-:Y:S02]  /*438d0*/  LOP3.LUT P3, RZ, R58, 0x20000000, RZ, 0xc0, !PT ;  /* 0x200000003aff7812 */ /* 0x000fe4000786c0ff */
[----:B------:R-:W-:Y:S01]  /*438e0*/  LOP3.LUT R191, R191, 0xfffffffe, RZ, 0xc0, !PT ;  /* 0xfffffffebfbf7812 */ /* 0x000fe200078ec0ff */
[----:B0-----:R-:W-:-:S05]  /*438f0*/  IMAD.WIDE R188, R193, 0x2, R66 ;  /* 0x00000002c1bc7825 */ /* 0x001fca00078e0242 */
[----:B------:R0:W-:Y:S01]  /*43900*/  @P5 STG.E.U16 desc[UR58][R188.64], R194 ;  /* 0x000000c2bc005986 */ /* 0x0001e2000c10153a */
[----:B------:R-:W-:Y:S01]  /*43910*/  PRMT R2, R194, 0x7632, R2 ;  /* 0x00007632c2027816 */ /* 0x000fe20000000002 */
[----:B0-----:R-:W-:-:S05]  /*43920*/  IMAD.WIDE R188, R193, 0x2, R64 ;  /* 0x00000002c1bc7825 */ /* 0x001fca00078e0240 */
[----:B------:R0:W-:Y:S01]  /*43930*/  @P6 STG.E.U16 desc[UR58][R188.64], R2 ;  /* 0x00000002bc006986 */ /* 0x0001e2000c10153a */
[----:B------:R-:W-:Y:S01]  /*43940*/  LOP3.LUT P5, RZ, R58, 0x40000000, RZ, 0xc0, !PT ;  /* 0x400000003aff7812 */ /* 0x000fe200078ac0ff */
[----:B0-----:R-:W-:Y:S01]  /*43950*/  IMAD.WIDE R188, R53, 0x2, R66 ;  /* 0x0000000235bc7825 */ /* 0x001fe200078e0242 */
[----:B---3--:R-:W-:-:S13]  /*43960*/  LOP3.LUT P0, RZ, R57, 0x8, RZ, 0xc0, !PT ;  /* 0x0000000839ff7812 */ /* 0x008fda000780c0ff */
[----:B------:R-:W-:Y:S02]  /*43970*/  @P0 LOP3.LUT R59, R59, 0x20000000, RZ, 0xfc, !PT ;  /* 0x200000003b3b0812 */ /* 0x000fe400078efcff */
[----:B------:R-:W-:Y:S02]  /*43980*/  LOP3.LUT P0, RZ, R57, 0x4, RZ, 0xc0, !PT ;  /* 0x0000000439ff7812 */ /* 0x000fe4000780c0ff */
[----:B------:R-:W-:-:S11]  /*43990*/  LOP3.LUT R59, R59, 0xbfffffff, RZ, 0xc0, !PT ;  /* 0xbfffffff3b3b7812 */ /* 0x000fd600078ec0ff */
[----:B------:R-:W-:Y:S02]  /*439a0*/  @P0 LOP3.LUT R59, R59, 0x40000000, RZ, 0xfc, !PT ;  /* 0x400000003b3b0812 */ /* 0x000fe400078efcff */
[----:B------:R-:W-:Y:S02]  /*439b0*/  LOP3.LUT P0, RZ, R57, 0x2, RZ, 0xc0, !PT ;  /* 0x0000000239ff7812 */ /* 0x000fe4000780c0ff */
[----:B------:R-:W-:Y:S01]  /*439c0*/  LOP3.LUT R59, R59, 0x7fffffff, RZ, 0xc0, !PT ;  /* 0x7fffffff3b3b7812 */ /* 0x000fe200078ec0ff */
[----:B--2---:R0:W-:Y:S01]  /*439d0*/  @P2 STG.E.U16 desc[UR58][R188.64], R56 ;  /* 0x00000038bc002986 */ /* 0x0041e2000c10153a */
[----:B------:R-:W-:-:S09]  /*439e0*/  PRMT R2, R56, 0x7632, R2 ;  /* 0x0000763238027816 */ /* 0x000fd20000000002 */
[----:B------:R-:W-:Y:S02]  /*439f0*/  @P0 LOP3.LUT R59, R59, 0x80000000, RZ, 0xfc, !PT ;  /* 0x800000003b3b0812 */ /* 0x000fe400078efcff */
[----:B------:R-:W-:Y:S01]  /*43a00*/  LOP3.LUT P0, RZ, R57, 0x1, RZ, 0xc0, !PT ;  /* 0x0000000139ff7812 */ /* 0x000fe2000780c0ff */
[----:B0-----:R-:W-:-:S05]  /*43a10*/  IMAD.WIDE R188, R53, 0x2, R64 ;  /* 0x0000000235bc7825 */ /* 0x001fca00078e0240 */
[----:B------:R0:W-:Y:S07]  /*43a20*/  @P4 STG.E.U16 desc[UR58][R188.64], R2 ;  /* 0x00000002bc004986 */ /* 0x0001ee000c10153a */
[----:B------:R-:W-:Y:S01]  /*43a30*/  @P0 LOP3.LUT R191, R191, 0x1, RZ, 0xfc, !PT ;  /* 0x00000001bfbf0812 */ /* 0x000fe200078efcff */
[----:B0-----:R-:W-:Y:S01]  /*43a40*/  IMAD.WIDE R188, R195, 0x2, R66 ;  /* 0x00000002c3bc7825 */ /* 0x001fe200078e0242 */
[----:B------:R-:W-:Y:S02]  /*43a50*/  LOP3.LUT P0, RZ, R58, 0x80000000, RZ, 0xc0, !PT ;  /* 0x800000003aff7812 */ /* 0x000fe4000780c0ff */
[----:B----4-:R-:W-:Y:S01]  /*43a60*/  PRMT R2, R55, 0x7632, R2 ;  /* 0x0000763237027816 */ /* 0x010fe20000000002 */
[----:B------:R-:W2:Y:S04]  /*43a70*/  LDL.LU R58, [R1+0x290] ;  /* 0x00029000013a7983 */ /* 0x000ea80000300800 */
[----:B------:R0:W-:Y:S04]  /*43a80*/  @P3 STG.E.U16 desc[UR58][R188.64], R55 ;  /* 0x00000037bc003986 */ /* 0x0001e8000c10153a */
[----:B------:R-:W3:Y:S04]  /*43a90*/  LDL.LU R192, [R1+0x8c0] ;  /* 0x0008c00001c07983 */ /* 0x000ee80000300800 */
[----:B------:R-:W4:Y:S01]  /*43aa0*/  LDL.LU R193, [R1+0x280] ;  /* 0x0002800001c17983 */ /* 0x000f220000300800 */
[----:B0-----:R-:W-:-:S03]  /*43ab0*/  IMAD.WIDE R188, R195, 0x2, R64 ;  /* 0x00000002c3bc7825 */ /* 0x001fc600078e0240 */
[----:B------:R-:W4:Y:S04]  /*43ac0*/  LDL.LU R194, [R1+0x8c4] ;  /* 0x0008c40001c27983 */ /* 0x000f280000300800 */
[----:B------:R0:W-:Y:S04]  /*43ad0*/  @P5 STG.E.U16 desc[UR58][R188.64], R2 ;  /* 0x00000002bc005986 */ /* 0x0001e8000c10153a */
[----:B------:R-:W4:Y:S04]  /*43ae0*/  LDL.LU R53, [R1+0x294] ;  /* 0x0002940001357983 */ /* 0x000f280000300800 */
[----:B------:R-:W4:Y:S01]  /*43af0*/  LDL.LU R56, [R1+0x1444] ;  /* 0x0014440001387983 */ /* 0x000f220000300800 */
[----:B0-----:R-:W-:-:S03]  /*43b00*/  IMAD.WIDE R188, R190, 0x2, R66 ;  /* 0x00000002bebc7825 */ /* 0x001fc600078e0242 */
[----:B------:R-:W4:Y:S04]  /*43b10*/  LDL.LU R55, [R1+0x8c8] ;  /* 0x0008c80001377983 */ /* 0x000f280000300800 */
[----:B------:R0:W-:Y:S01]  /*43b20*/  @P0 STG.E.U16 desc[UR58][R188.64], R52 ;  /* 0x00000034bc000986 */ /* 0x0001e2000c10153a */
[----:B------:R-:W-:-:S03]  /*43b30*/  LOP3.LUT P0, RZ, R191, 0x1, RZ, 0xc0, !PT ;  /* 0x00000001bfff7812 */ /* 0x000fc6000780c0ff */
[----:B------:R-:W4:Y:S04]  /*43b40*/  LDL.LU R195, [R1+0x284] ;  /* 0x0002840001c37983 */ /* 0x000f280000300800 */
[----:B------:R-:W3:Y:S01]  /*43b50*/  LDL.LU R191, [R1+0x8bc] ;  /* 0x0008bc0001bf7983 */ /* 0x000ee20000300800 */
[----:B------:R-:W-:Y:S01]  /*43b60*/  PRMT R2, R52, 0x7632, R2 ;  /* 0x0000763234027816 */ /* 0x000fe20000000002 */
[----:B0-----:R-:W-:Y:S01]  /*43b70*/  IMAD.WIDE R188, R190, 0x2, R64 ;  /* 0x00000002bebc7825 */ /* 0x001fe200078e0240 */
[----:B------:R-:W-:Y:S01]  /*43b80*/  LOP3.LUT P1, RZ, R57, 0x10, RZ, 0xc0, !PT ;  /* 0x0000001039ff7812 */ /* 0x000fe2000782c0ff */
[----:B------:R-:W4:Y:S04]  /*43b90*/  LDL.LU R190, [R1+0x8cc] ;  /* 0x0008cc0001be7983 */ /* 0x000f280000300800 */
[----:B------:R2:W-:Y:S01]  /*43ba0*/  @P0 STG.E.U16 desc[UR58][R188.64], R2 ;  /* 0x00000002bc000986 */ /* 0x0005e2000c10153a */
[----:B------:R-:W-:-:S02]  /*43bb0*/  LOP3.LUT P0, RZ, R59, 0x80000000, RZ, 0xc0, !PT ;  /* 0x800000003bff7812 */ /* 0x000fc4000780c0ff */
[C---:B------:R-:W-:Y:S01]  /*43bc0*/  LOP3.LUT P6, RZ, R57.reuse, 0x20, RZ, 0xc0, !PT ;  /* 0x0000002039ff7812 */ /* 0x040fe200078cc0ff */
[----:B------:R-:W4:Y:S01]  /*43bd0*/  LDL.LU R52, [R1+0x298] ;  /* 0x0002980001347983 */ /* 0x000f220000300800 */
[C---:B------:R-:W-:Y:S02]  /*43be0*/  LOP3.LUT P2, RZ, R57.reuse, 0x40, RZ, 0xc0, !PT ;  /* 0x0000004039ff7812 */ /* 0x040fe4000784c0ff */
[----:B------:R-:W-:Y:S02]  /*43bf0*/  LOP3.LUT P4, RZ, R57, 0x80, RZ, 0xc0, !PT ;  /* 0x0000008039ff7812 */ /* 0x000fe4000788c0ff */
[----:B--2---:R-:W-:Y:S01]  /*43c00*/  PRMT R2, R58, 0x7632, R2 ;  /* 0x000076323a027816 */ /* 0x004fe20000000002 */
[----:B---3--:R-:W-:-:S05]  /*43c10*/  IMAD.WIDE R188, R191, 0x2, R66 ;  /* 0x00000002bfbc7825 */ /* 0x008fca00078e0242 */
[----:B------:R0:W-:Y:S01]  /*43c20*/  @P0 STG.E.U16 desc[UR58][R188.64], R58 ;  /* 0x0000003abc000986 */ /* 0x0001e2000c10153a */
[----:B------:R-:W-:Y:S01]  /*43c30*/  LOP3.LUT P0, RZ, R59, 0x40000000, RZ, 0xc0, !PT ;  /* 0x400000003bff7812 */ /* 0x000fe2000780c0ff */
[----:B0-----:R-:W-:-:S12]  /*43c40*/  IMAD.WIDE R188, R191, 0x2, R64 ;  /* 0x00000002bfbc7825 */ /* 0x001fd800078e0240 */
[----:B------:R0:W-:Y:S01]  /*43c50*/  @P0 STG.E.U16 desc[UR58][R188.64], R2 ;  /* 0x00000002bc000986 */ /* 0x0001e2000c10153a */
[----:B------:R-:W-:Y:S01]  /*43c60*/  LOP3.LUT P0, RZ, R59, 0x20000000, RZ, 0xc0, !PT ;  /* 0x200000003bff7812 */ /* 0x000fe2000780c0ff */
[----:B0-----:R-:W-:Y:S01]  /*43c70*/  IMAD.WIDE R188, R192, 0x2, R66 ;  /* 0x00000002c0bc7825 */ /* 0x001fe200078e0242 */
[----:B----4-:R-:W-:-:S11]  /*43c80*/  PRMT R2, R193, 0x7632, R2 ;  /* 0x00007632c1027816 */ /* 0x010fd60000000002 */
[----:B------:R0:W-:Y:S02]  /*43c90*/  @P0 STG.E.U16 desc[UR58][R188.64], R193 ;  /* 0x000000c1bc000986 */ /* 0x0001e4000c10153a */
[----:B0-----:R-:W-:-:S05]  /*43ca0*/  IMAD.WIDE R188, R192, 0x2, R64 ;  /* 0x00000002c0bc7825 */ /* 0x001fca00078e0240 */
[----:B------:R0:W-:Y:S02]  /*43cb0*/  @P1 STG.E.U16 desc[UR58][R188.64], R2 ;  /* 0x00000002bc001986 */ /* 0x0001e4000c10153a */
[----:B0-----:R-:W-:Y:S01]  /*43cc0*/  IMAD.WIDE R188, R194, 0x2, R66 ;  /* 0x00000002c2bc7825 */ /* 0x001fe200078e0242 */
[----:B------:R-:W-:-:S04]  /*43cd0*/  PRMT R2, R53, 0x7632, R2 ;  /* 0x0000763235027816 */ /* 0x000fc80000000002 */
        /* <DEDUP_REMOVED lines=297> */
[----:B0-----:R-:W-:Y:S01]  /*44f70*/  IMAD.WIDE R56, R52, 0x2, R66 ;  /* 0x0000000234387825 */ /* 0x001fe200078e0242 */
[----:B---3--:R-:W-:-:S04]  /*44f80*/  PRMT R2, R188, 0x7632, R2 ;  /* 0x00007632bc027816 */ /* 0x008fc80000000002 */
[----:B------:R0:W-:Y:S02]  /*44f90*/  @P1 STG.E.U16 desc[UR58][R56.64], R188 ;  /* 0x000000bc38001986 */ /* 0x0001e4000c10153a */
        /* <DEDUP_REMOVED lines=38> */
[----:B0-----:R-:W2:Y:S01]  /*45200*/  LDL.LU R52, [R1+0x954] ;  /* 0x0009540001347983 */ /* 0x001ea20000300800 */
[----:B------:R-:W-:-:S03]  /*45210*/  IMAD.WIDE R56, R194, 0x2, R64 ;  /* 0x00000002c2387825 */ /* 0x000fc600078e0240 */
[----:B------:R-:W3:Y:S04]  /*45220*/  LDL.LU R189, [R1+0x208] ;  /* 0x0002080001bd7983 */ /* 0x000ee80000300800 */
[----:B------:R0:W-:Y:S04]  /*45230*/  @P1 STG.E.U16 desc[UR58][R56.64], R2 ;  /* 0x0000000238001986 */ /* 0x0001e8000c10153a */
[----:B------:R-:W3:Y:S01]  /*45240*/  LDL.LU R191, [R1+0x958] ;  /* 0x0009580001bf7983 */ /* 0x000ee20000300800 */
        /* <DEDUP_REMOVED lines=13> */
[----:B------:R4:W-:Y:S01]  /*45320*/  @P2 STG.E.U16 desc[UR58][R56.64], R2 ;  /* 0x0000000238002986 */ /* 0x0009e2000c10153a */
[----:B------:R-:W-:Y:S01]  /*45330*/  LOP3.LUT P4, RZ, R55, 0x1000, RZ, 0xc0, !PT ;  /* 0x0000100037ff7812 */ /* 0x000fe2000788c0ff */
        /* <DEDUP_REMOVED lines=9> */
[----:B------:R-:W-:Y:S01]  /*453d0*/  LOP3.LUT R59, R59, 0xfffffdff, RZ, 0xc0, !PT ;  /* 0xfffffdff3b3b7812 */ /* 0x000fe200078ec0ff */
        /* <DEDUP_REMOVED lines=55> */
[----:B------:R3:W-:Y:S04]  /*45750*/  @P3 STG.E.U16 desc[UR58][R56.64], R2 ;  /* 0x0000000238003986 */ /* 0x0007e8000c10153a */
[----:B------:R-:W4:Y:S01]  /*45760*/  LDL.LU R190, [R1+0x974] ;  /* 0x0009740001be7983 */ /* 0x000f220000300800 */
[----:B---3--:R-:W-:-:S05]  /*45770*/  IMAD.WIDE R56, R53, 0x2, R66 ;  /* 0x0000000235387825 */ /* 0x008fca00078e0242 */
[----:B------:R0:W-:Y:S02]  /*45780*/  @P4 STG.E.U16 desc[UR58][R56.64], R191 ;  /* 0x000000bf38004986 */ /* 0x0001e4000c10153a */
[----:B0-----:R-:W-:Y:S02]  /*45790*/  IMAD.WIDE R56, R53, 0x2, R64 ;  /* 0x0000000235387825 */ /* 0x001fe400078e0240 */
[----:B------:R-:W3:Y:S04]  /*457a0*/  LDL.LU R53, [R1+0x1e8] ;  /* 0x0001e80001357983 */ /* 0x000ee80000300800 */
[----:B------:R-:W2:Y:S04]  /*457b0*/  LDL.LU R58, [R1+0x978] ;  /* 0x00097800013a7983 */ /* 0x000ea80000300800 */
[----:B------:R-:W2:Y:S04]  /*457c0*/  LDL.LU R52, [R1+0x1fc] ;  /* 0x0001fc0001347983 */ /* 0x000ea80000300800 */
[----:B------:R-:W2:Y:S04]  /*457d0*/  LDL.LU R192, [R1+0x97c] ;  /* 0x00097c0001c07983 */ /* 0x000ea80000300800 */
[----:B------:R-:W2:Y:S04]  /*457e0*/  LDL.LU R195, [R1+0x1ec] ;  /* 0x0001ec0001c37983 */ /* 0x000ea80000300800 */
[----:B------:R-:W2:Y:S04]  /*457f0*/  LDL.LU R188, [R1+0x980] ;  /* 0x0009800001bc7983 */ /* 0x000ea80000300800 */
[----:B------:R-:W2:Y:S01]  /*45800*/  LDL.LU R189, [R1+0x1d0] ;  /* 0x0001d00001bd7983 */ /* 0x000ea20000300800 */
[----:B------:R-:W-:-:S02]  /*45810*/  LOP3.LUT P1, RZ, R55, 0x1000000, RZ, 0xc0, !PT ;  /* 0x0100000037ff7812 */ /* 0x000fc4000782c0ff */
[----:B------:R-:W-:Y:S02]  /*45820*/  LOP3.LUT P5, RZ, R55, 0x2000000, RZ, 0xc0, !PT ;  /* 0x0200000037ff7812 */ /* 0x000fe400078ac0ff */
[----:B------:R-:W-:Y:S02]  /*45830*/  PRMT R2, R191, 0x7632, R2 ;  /* 0x00007632bf027816 */ /* 0x000fe40000000002 */
[C---:B------:R-:W-:Y:S01]  /*45840*/  LOP3.LUT P6, RZ, R55.reuse, 0x4000000, RZ, 0xc0, !PT ;  /* 0x0400000037ff7812 */ /* 0x040fe200078cc0ff */
[----:B------:R-:W2:Y:S01]  /*45850*/  LDL.LU R191, [R1+0x984] ;  /* 0x0009840001bf7983 */ /* 0x000ea20000300800 */
[----:B------:R-:W-:-:S05]  /*45860*/  LOP3.LUT P2, RZ, R55, 0x8000000, RZ, 0xc0, !PT ;  /* 0x0800000037ff7812 */ /* 0x000fca000784c0ff */
[----:B------:R0:W-:Y:S02]  /*45870*/  @P1 STG.E.U16 desc[UR58][R56.64], R2 ;  /* 0x0000000238001986 */ /* 0x0001e4000c10153a */
[----:B0-----:R-:W-:-:S05]  /*45880*/  IMAD.WIDE R56, R193, 0x2, R66 ;  /* 0x00000002c1387825 */ /* 0x001fca00078e0242 */
[----:B------:R0:W-:Y:S01]  /*45890*/  @P5 STG.E.U16 desc[UR58][R56.64], R194 ;  /* 0x000000c238005986 */ /* 0x0001e2000c10153a */
[----:B------:R-:W-:Y:S01]  /*458a0*/  PRMT R2, R194, 0x7632, R2 ;  /* 0x00007632c2027816 */ /* 0x000fe20000000002 */
[----:B0-----:R-:W-:Y:S02]  /*458b0*/  IMAD.WIDE R56, R193, 0x2, R64 ;  /* 0x00000002c1387825 */ /* 0x001fe400078e0240 */
[----:B------:R-:W2:Y:S04]  /*458c0*/  LDL.LU R193, [R1+0x1c0] ;  /* 0x0001c00001c17983 */ /* 0x000ea80000300800 */
[----:B------:R4:W-:Y:S04]  /*458d0*/  @P6 STG.E.U16 desc[UR58][R56.64], R2 ;  /* 0x0000000238006986 */ /* 0x0009e8000c10153a */
[----:B------:R-:W2:Y:S01]  /*458e0*/  LDL.LU R194, [R1+0x988] ;  /* 0x0009880001c27983 */ /* 0x000ea20000300800 */
[----:B------:R-:W-:-:S02]  /*458f0*/  LOP3.LUT P4, RZ, R55, 0x10000000, RZ, 0xc0, !PT ;  /* 0x1000000037ff7812 */ /* 0x000fc4000788c0ff */
[----:B------:R-:W-:Y:S02]  /*45900*/  LOP3.LUT P3, RZ, R55, 0x20000000, RZ, 0xc0, !PT ;  /* 0x2000000037ff7812 */ /* 0x000fe4000786c0ff */
[----:B------:R-:W-:Y:S01]  /*45910*/  LOP3.LUT R59, R59, 0xffffffdf, RZ, 0xc0, !PT ;  /* 0xffffffdf3b3b7812 */ /* 0x000fe200078ec0ff */
[----:B----4-:R-:W-:-:S05]  /*45920*/  IMAD.WIDE R56, R190, 0x2, R66 ;  /* 0x00000002be387825 */ /* 0x010fca00078e0242 */
[----:B---3--:R0:W-:Y:S02]  /*45930*/  @P2 STG.E.U16 desc[UR58][R56.64], R53 ;  /* 0x0000003538002986 */ /* 0x0081e4000c10153a */
[----:B0-----:R-:W-:Y:S02]  /*45940*/  IMAD.WIDE R56, R190, 0x2, R64 ;  /* 0x00000002be387825 */ /* 0x001fe400078e0240 */
[----:B------:R-:W3:Y:S01]  /*45950*/  LDL.LU R190, [R1+0x1d4] ;  /* 0x0001d40001be7983 */ /* 0x000ee20000300800 */
[----:B------:R-:W-:-:S03]  /*45960*/  PRMT R2, R53, 0x7632, R2 ;  /* 0x0000763235027816 */ /* 0x000fc60000000002 */
[----:B------:R-:W4:Y:S04]  /*45970*/  LDL.LU R53, [R1+0x1430] ;  /* 0x0014300001357983 */ /* 0x000f280000300800 */
[----:B------:R2:W-:Y:S02]  /*45980*/  @P4 STG.E.U16 desc[UR58][R56.64], R2 ;  /* 0x0000000238004986 */ /* 0x0005e4000c10153a */
[----:B--2---:R-:W-:Y:S01]  /*45990*/  IMAD.WIDE R56, R58, 0x2, R66 ;  /* 0x000000023a387825 */ /* 0x004fe200078e0242 */
[----:B------:R-:W-:-:S04]  /*459a0*/  PRMT R2, R52, 0x7632, R2 ;  /* 0x0000763234027816 */ /* 0x000fc80000000002 */
[----:B------:R0:W-:Y:S04]  /*459b0*/  @P3 STG.E.U16 desc[UR58][R56.64], R52 ;  /* 0x0000003438003986 */ /* 0x0001e8000c10153a */
[----:B0-----:R-:W2:Y:S01]  /*459c0*/  LDL.LU R52, [R1+0x98c] ;  /* 0x00098c0001347983 */ /* 0x001ea20000300800 */
[----:B------:R-:W-:-:S03]  /*459d0*/  IMAD.WIDE R56, R58, 0x2, R64 ;  /* 0x000000023a387825 */ /* 0x000fc600078e0240 */
[----:B------:R-:W4:Y:S01]  /*459e0*/  LDL.LU R58, [R1+0x1c4] ;  /* 0x0001c400013a7983 */ /* 0x000f220000300800 */
[----:B------:R-:W-:-:S13]  /*459f0*/  LOP3.LUT P0, RZ, R54, 0x8, RZ, 0xc0, !PT ;  /* 0x0000000836ff7812 */ /* 0x000fda000780c0ff */
        /* <DEDUP_REMOVED lines=37> */
[----:B------:R-:W-:-:S04]  /*45c50*/  LOP3.LUT P2, RZ, R54, 0x40, RZ, 0xc0, !PT ;  /* 0x0000004036ff7812 */ /* 0x000fc8000784c0ff */
[----:B---3--:R0:W-:Y:S01]  /*45c60*/  @P6 STG.E.U16 desc[UR58][R56.64], R190 ;  /* 0x000000be38006986 */ /* 0x0081e2000c10153a */
[----:B------:R-:W-:-:S03]  /*45c70*/  PRMT R2, R190, 0x7632, R2 ;  /* 0x00007632be027816 */ /* 0x000fc60000000002 */
[----:B0-----:R-:W3:Y:S04]  /*45c80*/  LDL.LU R190, [R1+0x994] ;  /* 0x0009940001be7983 */ /* 0x001ee80000300800 */
[----:B------:R-:W3:Y:S01]  /*45c90*/  LDL.LU R188, [R1+0x1c8] ;  /* 0x0001c80001bc7983 */ /* 0x000ee20000300800 */
[----:B------:R-:W-:Y:S01]  /*45ca0*/  LOP3.LUT P4, RZ, R54, 0x80, RZ, 0xc0, !PT ;  /* 0x0000008036ff7812 */ /* 0x000fe2000788c0ff */
[----:B------:R-:W-:Y:S02]  /*45cb0*/  IMAD.WIDE R56, R194, 0x2, R64 ;  /* 0x00000002c2387825 */ /* 0x000fe400078e0240 */
[----:B------:R-:W3:Y:S04]  /*45cc0*/  LDL.LU R191, [R1+0x998] ;  /* 0x0009980001bf7983 */ /* 0x000ee80000300800 */
[----:B------:R2:W-:Y:S02]  /*45cd0*/  @P2 STG.E.U16 desc[UR58][R56.64], R2 ;  /* 0x0000000238002986 */ /* 0x0005e4000c10153a */
[----:B--2---:R-:W-:-:S05]  /*45ce0*/  IMAD.WIDE R56, R52, 0x2, R66 ;  /* 0x0000000234387825 */ /* 0x004fca00078e0242 */
[----:B----4-:R0:W-:Y:S02]  /*45cf0*/  @P4 STG.E.U16 desc[UR58][R56.64], R58 ;  /* 0x0000003a38004986 */ /* 0x0101e4000c10153a */
[----:B0-----:R-:W-:Y:S02]  /*45d00*/  IMAD.WIDE R56, R52, 0x2, R64 ;  /* 0x0000000234387825 */ /* 0x001fe400078e0240 */
[----:B------:R-:W2:Y:S04]  /*45d10*/  LDL.LU R52, [R1+0x1dc] ;  /* 0x0001dc0001347983 */ /* 0x000ea80000300800 */
        /* <DEDUP_REMOVED lines=19> */
[----:B---3--:R-:W-:-:S05]  /*45e50*/  IMAD.WIDE R56, R190, 0x2, R66 ;  /* 0x00000002be387825 */ /* 0x008fca00078e0242 */
[----:B------:R0:W-:Y:S02]  /*45e60*/  @P1 STG.E.U16 desc[UR58][R56.64], R188 ;  /* 0x000000bc38001986 */ /* 0x0001e4000c10153a */
[----:B0-----:R-:W-:Y:S02]  /*45e70*/  IMAD.WIDE R56, R190, 0x2, R64 ;  /* 0x00000002be387825 */ /* 0x001fe400078e0240 */
[----:B------:R-:W3:Y:S01]  /*45e80*/  LDL.LU R190, [R1+0x9a8] ;  /* 0x0009a80001be7983 */ /* 0x000ee20000300800 */
[----:B------:R-:W-:-:S05]  /*45e90*/  PRMT R2, R188, 0x7632, R2 ;  /* 0x00007632bc027816 */ /* 0x000fca0000000002 */
[----:B------:R0:W-:Y:S02]  /*45ea0*/  @P4 STG.E.U16 desc[UR58][R56.64], R2 ;  /* 0x0000000238004986 */ /* 0x0001e4000c10153a */
[----:B0-----:R-:W-:-:S05]  /*45eb0*/  IMAD.WIDE R56, R191, 0x2, R66 ;  /* 0x00000002bf387825 */ /* 0x001fca00078e0242 */
[----:B--2---:R0:W-:Y:S01]  /*45ec0*/  @P2 STG.E.U16 desc[UR58][R56.64], R52 ;  /* 0x0000003438002986 */ /* 0x0041e2000c10153a */
[----:B------:R-:W-:-:S03]  /*45ed0*/  PRMT R2, R52, 0x7632, R2 ;  /* 0x0000763234027816 */ /* 0x000fc60000000002 */
[----:B0-----:R-:W2:Y:S01]  /*45ee0*/  LDL.LU R52, [R1+0x9ac] ;  /* 0x0009ac0001347983 */ /* 0x001ea20000300800 */
[----:B------:R-:W-:-:S03]  /*45ef0*/  IMAD.WIDE R56, R191, 0x2, R64 ;  /* 0x00000002bf387825 */ /* 0x000fc600078e0240 */
[----:B------:R-:W2:Y:S01]  /*45f00*/  LDL.LU R191, [R1+0x1a4] ;  /* 0x0001a40001bf7983 */ /* 0x000ea20000300800 */
        /* <DEDUP_REMOVED lines=15> */
[----:B----4-:R-:W-:Y:S01]  /*46000*/  IMAD.WIDE R56, R193, 0x2, R66 ;  /* 0x00000002c1387825 */ /* 0x010fe200078e0242 */
        /* <DEDUP_REMOVED lines=23> */
[----:B------:R-:W-:Y:S01]  /*46180*/  LOP3.LUT P1, RZ, R54, 0x400000, RZ, 0xc0, !PT ;  /* 0x0040000036ff7812 */ /* 0x000fe2000782c0ff */
[----:B---3--:R-:W-:-:S05]  /*46190*/  IMAD.WIDE R56, R190, 0x2, R66 ;  /* 0x00000002be387825 */ /* 0x008fca00078e0242 */
[----:B------:R0:W-:Y:S04]  /*461a0*/  @P6 STG.E.U16 desc[UR58][R56.64], R53 ;  /* 0x0000003538006986 */ /* 0x0001e8000c10153a */
[----:B0-----:R-:W3:Y:S01]  /*461b0*/  LDL.LU R53, [R1+0x142c] ;  /* 0x00142c0001357983 */ /* 0x001ee20000300800 */
[----:B------:R-:W-:Y:S01]  /*461c0*/  LOP3.LUT P4, RZ, R54, 0x800000, RZ, 0xc0, !PT ;  /* 0x0080000036ff7812 */ /* 0x000fe2000788c0ff */
[----:B------:R-:W-:Y:S02]  /*461d0*/  IMAD.WIDE R56, R190, 0x2, R64 ;  /* 0x00000002be387825 */ /* 0x000fe400078e0240 */
[----:B------:R-:W3:Y:S04]  /*461e0*/  LDL.LU R195, [R1+0x9b4] ;  /* 0x0009b40001c37983 */ /* 0x000ee80000300800 */
[----:B------:R2:W-:Y:S02]  /*461f0*/  @P1 STG.E.U16 desc[UR58][R56.64], R2 ;  /* 0x0000000238001986 */ /* 0x0005e4000c10153a */
[----:B--2---:R-:W-:-:S05]  /*46200*/  IMAD.WIDE R56, R52, 0x2, R66 ;  /* 0x0000000234387825 */ /* 0x004fca00078e0242 */
[----:B------:R0:W-:Y:S02]  /*46210*/  @P4 STG.E.U16 desc[UR58][R56.64], R191 ;  /* 0x000000bf38004986 */ /* 0x0001e4000c10153a */
[----:B0-----:R-:W-:Y:S02]  /*46220*/  IMAD.WIDE R56, R52, 0x2, R64 ;  /* 0x0000000234387825 */ /* 0x001fe400078e0240 */
[----:B------:R-:W2:Y:S01]  /*46230*/  LDL.LU R52, [R1+0x1a8] ;  /* 0x0001a80001347983 */ /* 0x000ea20000300800 */
[----:B------:R-:W-:-:S03]  /*46240*/  LOP3.LUT R55, R55, 0xdfffffff, RZ, 0xc0, !PT ;  /* 0xdfffffff37377812 */ /* 0x000fc600078ec0ff */
[----:B------:R-:W2:Y:S04]  /*46250*/  LDL.LU R189, [R1+0x9b8] ;  /* 0x0009b80001bd7983 */ /* 0x000ea80000300800 */
[----:B------:R-:W2:Y:S04]  /*46260*/  LDL.LU R190, [R1+0x1bc] ;  /* 0x0001bc0001be7983 */ /* 0x000ea80000300800 */
[----:B------:R-:W2:Y:S01]  /*46270*/  LDL.LU R58, [R1+0x9bc] ;  /* 0x0009bc00013a7983 */ /* 0x000ea20000300800 */
[----:B------:R-:W-:-:S03]  /*46280*/  LOP3.LUT P2, RZ, R54, 0x1000000, RZ, 0xc0, !PT ;  /* 0x0100000036ff7812 */ /* 0x000fc6000784c0ff */
[----:B------:R-:W2:Y:S01]  /*46290*/  LDL.LU R192, [R1+0x1ac] ;  /* 0x0001ac0001c07983 */ /* 0x000ea20000300800 */
[----:B------:R-:W-:Y:S02]  /*462a0*/  LOP3.LUT P5, RZ, R54, 0x2000000, RZ, 0xc0, !PT ;  /* 0x0200000036ff7812 */ /* 0x000fe400078ac0ff */
[----:B------:R-:W-:Y:S02]  /*462b0*/  PRMT R2, R191, 0x7632, R2 ;  /* 0x00007632bf027816 */ /* 0x000fe40000000002 */
[----:B------:R-:W-:-:S05]  /*462c0*/  LOP3.LUT R59, R59, 0xfffffffe, RZ, 0xc0, !PT ;  /* 0xfffffffe3b3b7812 */ /* 0x000fca00078ec0ff */
[----:B------:R4:W-:Y:S01]  /*462d0*/  @P2 STG.E.U16 desc[UR58][R56.64], R2 ;  /* 0x0000000238002986 */ /* 0x0009e2000c10153a */
[C---:B------:R-:W-:Y:S02]  /*462e0*/  LOP3.LUT P6, RZ, R54.reuse, 0x4000000, RZ, 0xc0, !PT ;  /* 0x0400000036ff7812 */ /* 0x040fe400078cc0ff */
[C---:B------:R-:W-:Y:S02]  /*462f0*/  LOP3.LUT P3, RZ, R54.reuse, 0x8000000, RZ, 0xc0, !PT ;  /* 0x0800000036ff7812 */ /* 0x040fe4000786c0ff */
[C---:B------:R-:W-:Y:S02]  /*46300*/  LOP3.LUT P4, RZ, R54.reuse, 0x10000000, RZ, 0xc0, !PT ;  /* 0x1000000036ff7812 */ /* 0x040fe4000788c0ff */
[----:B------:R-:W-:Y:S01]  /*46310*/  LOP3.LUT P1, RZ, R54, 0x20000000, RZ, 0xc0, !PT ;  /* 0x2000000036ff7812 */ /* 0x000fe2000782c0ff */
[----:B----4-:R-:W-:-:S05]  /*46320*/  IMAD.WIDE R56, R193, 0x2, R66 ;  /* 0x00000002c1387825 */ /* 0x010fca00078e0242 */
[----:B------:R0:W-:Y:S01]  /*46330*/  @P5 STG.E.U16 desc[UR58][R56.64], R194 ;  /* 0x000000c238005986 */ /* 0x0001e2000c10153a */
[----:B------:R-:W-:Y:S02]  /*46340*/  LOP3.LUT P5, RZ, R54, 0x40000000, RZ, 0xc0, !PT ;  /* 0x4000000036ff7812 */ /* 0x000fe400078ac0ff */
[----:B------:R-:W-:Y:S01]  /*46350*/  PRMT R2, R194, 0x7632, R2 ;  /* 0x00007632c2027816 */ /* 0x000fe20000000002 */
[----:B0-----:R-:W-:-:S05]  /*46360*/  IMAD.WIDE R56, R193, 0x2, R64 ;  /* 0x00000002c1387825 */ /* 0x001fca00078e0240 */
[----:B------:R0:W-:Y:S01]  /*46370*/  @P6 STG.E.U16 desc[UR58][R56.64], R2 ;  /* 0x0000000238006986 */ /* 0x0001e2000c10153a */
        /* <DEDUP_REMOVED lines=8> */
[----:B------:R-:W-:-:S13]  /*46400*/  LOP3.LUT P0, RZ, R53, 0x1, RZ, 0xc0, !PT ;  /* 0x0000000135ff7812 */ /* 0x000fda000780c0ff */
[----:B------:R-:W-:Y:S02]  /*46410*/  @P0 LOP3.LUT R59, R59, 0x1, RZ, 0xfc, !PT ;  /* 0x000000013b3b0812 */ /* 0x000fe400078efcff */
[----:B------:R-:W-:Y:S02]  /*46420*/  LOP3.LUT P0, RZ, R54, 0x80000000, RZ, 0xc0, !PT ;  /* 0x8000000036ff7812 */ /* 0x000fe4000780c0ff */
[----:B------:R-:W3:Y:S04]  /*46430*/  LDL.LU R54, [R1+0x9c0] ;  /* 0x0009c00001367983 */ /* 0x000ee80000300800 */
[----:B------:R-:W4:Y:S04]  /*46440*/  LDL.LU R188, [R1+0x190] ;  /* 0x0001900001bc7983 */ /* 0x000f280000300800 */
[----:B------:R-:W4:Y:S04]  /*46450*/  LDL.LU R191, [R1+0x9c4] ;  /* 0x0009c40001bf7983 */ /* 0x000f280000300800 */
[----:B------:R-:W4:Y:S01]  /*46460*/  LDL.LU R193, [R1+0x180] ;  /* 0x0001800001c17983 */ /* 0x000f220000300800 */
[----:B0-----:R-:W-:-:S03]  /*46470*/  IMAD.WIDE R56, R195, 0x2, R66 ;  /* 0x00000002c3387825 */ /* 0x001fc600078e0242 */
[----:B------:R-:W4:Y:S04]  /*46480*/  LDL.LU R194, [R1+0x9c8] ;  /* 0x0009c80001c27983 */ /* 0x000f280000300800 */
[----:B--2---:R0:W-:Y:S02]  /*46490*/  @P3 STG.E.U16 desc[UR58][R56.64], R52 ;  /* 0x0000003438003986 */ /* 0x0041e4000c10153a */
[----:B0-----:R-:W-:Y:S02]  /*464a0*/  IMAD.WIDE R56, R195, 0x2, R64 ;  /* 0x00000002c3387825 */ /* 0x001fe400078e0240 */
[----:B------:R-:W2:Y:S01]  /*464b0*/  LDL.LU R195, [R1+0x194] ;  /* 0x0001940001c37983 */ /* 0x000ea20000300800 */
[----:B------:R-:W-:-:S03]  /*464c0*/  PRMT R2, R52, 0x7632, R2 ;  /* 0x0000763234027816 */ /* 0x000fc60000000002 */
[----:B------:R-:W2:Y:S04]  /*464d0*/  LDL.LU R52, [R1+0x1428] ;  /* 0x0014280001347983 */ /* 0x000ea80000300800 */
[----:B------:R0:W-:Y:S02]  /*464e0*/  @P4 STG.E.U16 desc[UR58][R56.64], R2 ;  /* 0x0000000238004986 */ /* 0x0001e4000c10153a */
[----:B0-----:R-:W-:Y:S01]  /*464f0*/  IMAD.WIDE R56, R189, 0x2, R66 ;  /* 0x00000002bd387825 */ /* 0x001fe200078e0242 */
[----:B------:R-:W-:-:S04]  /*46500*/  PRMT R2, R190, 0x7632, R2 ;  /* 0x00007632be027816 */ /* 0x000fc80000000002 */
[----:B------:R0:W-:Y:S02]  /*46510*/  @P1 STG.E.U16 desc[UR58][R56.64], R190 ;  /* 0x000000be38001986 */ /* 0x0001e4000c10153a */
[----:B0-----:R-:W-:Y:S02]  /*46520*/  IMAD.WIDE R56, R189, 0x2, R64 ;  /* 0x00000002bd387825 */ /* 0x001fe400078e0240 */
[----:B------:R-:W2:Y:S04]  /*46530*/  LDL.LU R190, [R1+0x9cc] ;  /* 0x0009cc0001be7983 */ /* 0x000ea80000300800 */
[----:B------:R0:W-:Y:S04]  /*46540*/  @P5 STG.E.U16 desc[UR58][R56.64], R2 ;  /* 0x0000000238005986 */ /* 0x0001e8000c10153a */
[----:B------:R-:W2:Y:S01]  /*46550*/  LDL.LU R189, [R1+0x184] ;  /* 0x0001840001bd7983 */ /* 0x000ea20000300800 */
[----:B0-----:R-:W-:-:S05]  /*46560*/  IMAD.WIDE R56, R58, 0x2, R66 ;  /* 0x000000023a387825 */ /* 0x001fca00078e0242 */
[----:B------:R0:W-:Y:S01]  /*46570*/  @P0 STG.E.U16 desc[UR58][R56.64], R192 ;  /* 0x000000c038000986 */ /* 0x0001e2000c10153a */
[----:B------:R-:W-:Y:S02]  /*46580*/  LOP3.LUT P0, RZ, R59, 0x1, RZ, 0xc0, !PT ;  /* 0x000000013bff7812 */ /* 0x000fe4000780c0ff */
[----:B------:R-:W-:Y:S01]  /*46590*/  PRMT R2, R192, 0x7632, R2 ;  /* 0x00007632c0027816 */ /* 0x000fe20000000002 */
[----:B0-----:R-:W-:Y:S01]  /*465a0*/  IMAD.WIDE R56, R58, 0x2, R64 ;  /* 0x000000023a387825 */ /* 0x001fe200078e0240 */
[----:B------:R-:W-:Y:S01]  /*465b0*/  LOP3.LUT P2, RZ, R53, 0x10, RZ, 0xc0, !PT ;  /* 0x0000001035ff7812 */ /* 0x000fe2000784c0ff */
[----:B------:R-:W2:Y:S08]  /*465c0*/  LDL.LU R58, [R1+0x9d0] ;  /* 0x0009d000013a7983 */ /* 0x000eb00000300800 */
[----:B------:R3:W-:Y:S01]  /*465d0*/  @P0 STG.E.U16 desc[UR58][R56.64], R2 ;  /* 0x0000000238000986 */ /* 0x0007e2000c10153a */
[----:B------:R-:W-:-:S02]  /*465e0*/  LOP3.LUT P0, RZ, R55, 0x80000000, RZ, 0xc0, !PT ;  /* 0x8000000037ff7812 */ /* 0x000fc4000780c0ff */
[----:B------:R-:W-:Y:S01]  /*465f0*/  LOP3.LUT P6, RZ, R53, 0x20, RZ, 0xc0, !PT ;  /* 0x0000002035ff7812 */ /* 0x000fe200078cc0ff */
[----:B------:R-:W2:Y:S01]  /*46600*/  LDL.LU R192, [R1+0x198] ;  /* 0x0001980001c07983 */ /* 0x000ea20000300800 */
[----:B---3--:R-:W-:-:S09]  /*46610*/  IMAD.WIDE R56, R54, 0x2, R66 ;  /* 0x0000000236387825 */ /* 0x008fd200078e0242 */
[----:B----4-:R0:W-:Y:S01]  /*46620*/  @P0 STG.E.U16 desc[UR58][R56.64], R188 ;  /* 0x000000bc38000986 */ /* 0x0101e2000c10153a */
        /* <DEDUP_REMOVED lines=11> */
[----:B--2---:R-:W-:-:S04]  /*466e0*/  PRMT R2, R195, 0x7632, R2 ;  /* 0x00007632c3027816 */ /* 0x004fc80000000002 */
[----:B------:R0:W-:Y:S04]  /*466f0*/  @P6 STG.E.U16 desc[UR58][R56.64], R195 ;  /* 0x000000c338006986 */ /* 0x0001e8000c10153a */
        /* <DEDUP_REMOVED lines=38> */
[----:B------:R-:W-:Y:S02]  /*46960*/  LOP3.LUT P0, RZ, R53, 0x20000, RZ, 0xc0, !PT ;  /* 0x0002000035ff7812 */ /* 0x000fe4000780c0ff */
        /* <DEDUP_REMOVED lines=11> */
[----:B------:R-:W-:Y:S01]  /*46a20*/  LOP3.LUT P0, RZ, R53, 0x8000, RZ, 0xc0, !PT ;  /* 0x0000800035ff7812 */ /* 0x000fe2000780c0ff */
[----:B------:R0:W-:Y:S01]  /*46a30*/  @P3 STG.E.U16 desc[UR58][R56.64], R190 ;  /* 0x000000be38003986 */ /* 0x0001e2000c10153a */
[----:B------:R-:W-:Y:S01]  /*46a40*/  PRMT R2, R190, 0x7632, R2 ;  /* 0x00007632be027816 */ /* 0x000fe20000000002 */
[----:B0-----:R-:W-:Y:S02]  /*46a50*/  IMAD.WIDE R56, R191, 0x2, R64 ;  /* 0x00000002bf387825 */ /* 0x001fe400078e0240 */
[----:B------:R-:W3:Y:S04]  /*46a60*/  LDL.LU R190, [R1+0x9ec] ;  /* 0x0009ec0001be7983 */ /* 0x000ee80000300800 */
[----:B------:R0:W-:Y:S04]  /*46a70*/  @P5 STG.E.U16 desc[UR58][R56.64], R2 ;  /* 0x0000000238005986 */ /* 0x0001e8000c10153a */
[----:B------:R-:W4:Y:S01]  /*46a80*/  LDL.LU R191, [R1+0x164] ;  /* 0x0001640001bf7983 */ /* 0x000f220000300800 */
        /* <DEDUP_REMOVED lines=25> */
[----:B------:R0:W-:Y:S02]  /*46c20*/  @P6 STG.E.U16 desc[UR58][R56.64], R52 ;  /* 0x0000003438006986 */ /* 0x0001e4000c10153a */
[----:B0-----:R-:W-:Y:S02]  /*46c30*/  IMAD.WIDE R56, R195, 0x2, R64 ;  /* 0x00000002c3387825 */ /* 0x001fe400078e0240 */
[----:B------:R-:W2:Y:S04]  /*46c40*/  LDL.LU R52, [R1+0x1424] ;  /* 0x0014240001347983 */ /* 0x000ea80000300800 */
[----:B------:R-:W2:Y:S04]  /*46c50*/  LDL.LU R195, [R1+0x9f4] ;  /* 0x0009f40001c37983 */ /* 0x000ea80000300800 */
[----:B------:R-:W2:Y:S01]  /*46c60*/  LDL.LU R59, [R1+0x168] ;  /* 0x00016800013b7983 */ /* 0x000ea20000300800 */
[----:B------:R-:W-:-:S02]  /*46c70*/  LOP3.LUT P2, RZ, R53, 0x400000, RZ, 0xc0, !PT ;  /* 0x0040000035ff7812 */ /* 0x000fc4000784c0ff */
[----:B------:R-:W-:Y:S01]  /*46c80*/  LOP3.LUT P4, RZ, R53, 0x800000, RZ, 0xc0, !PT ;  /* 0x0080000035ff7812 */ /* 0x000fe2000788c0ff */
[----:B------:R-:W2:Y:S10]  /*46c90*/  LDL.LU R189, [R1+0x9f8] ;  /* 0x0009f80001bd7983 */ /* 0x000eb40000300800 */
        /* <DEDUP_REMOVED lines=8> */
[----:B------:R-:W4:Y:S01]  /*46d20*/  LDL.LU R188, [R1+0x150] ;  /* 0x0001500001bc7983 */ /* 0x000f220000300800 */
[----:B------:R-:W-:-:S02]  /*46d30*/  LOP3.LUT P3, RZ, R53, 0x1000000, RZ, 0xc0, !PT ;  /* 0x0100000035ff7812 */ /* 0x000fc4000786c0ff */
[----:B------:R-:W-:Y:S02]  /*46d40*/  LOP3.LUT P5, RZ, R53, 0x2000000, RZ, 0xc0, !PT ;  /* 0x0200000035ff7812 */ /* 0x000fe400078ac0ff */
[----:B------:R-:W-:Y:S02]  /*46d50*/  PRMT R2, R191, 0x7632, R2 ;  /* 0x00007632bf027816 */ /* 0x000fe40000000002 */
[C---:B------:R-:W-:Y:S01]  /*46d60*/  LOP3.LUT P6, RZ, R53.reuse, 0x4000000, RZ, 0xc0, !PT ;  /* 0x0400000035ff7812 */ /* 0x040fe200078cc0ff */
[----:B------:R-:W4:Y:S01]  /*46d70*/  LDL.LU R191, [R1+0xa04] ;  /* 0x000a040001bf7983 */ /* 0x000f220000300800 */
[----:B------:R-:W-:-:S05]  /*46d80*/  LOP3.LUT P1, RZ, R53, 0x8000000, RZ, 0xc0, !PT ;  /* 0x0800000035ff7812 */ /* 0x000fca000782c0ff */
        /* <DEDUP_REMOVED lines=8> */
[----:B--2---:R-:W-:-:S05]  /*46e10*/  IMAD.WIDE R56, R195, 0x2, R66 ;  /* 0x00000002c3387825 */ /* 0x004fca00078e0242 */
[----:B------:R0:W-:Y:S02]  /*46e20*/  @P1 STG.E.U16 desc[UR58][R56.64], R59 ;  /* 0x0000003b38001986 */ /* 0x0001e4000c10153a */
[----:B0-----:R-:W-:Y:S02]  /*46e30*/  IMAD.WIDE R56, R195, 0x2, R64 ;  /* 0x00000002c3387825 */ /* 0x001fe400078e0240 */
[----:B------:R-:W2:Y:S01]  /*46e40*/  LDL.LU R195, [R1+0x154] ;  /* 0x0001540001c37983 */ /* 0x000ea20000300800 */
        /* <DEDUP_REMOVED lines=12> */
[----:B------:R-:W-:Y:S02]  /*46f10*/  LOP3.LUT P0, RZ, R52, 0x1, RZ, 0xc0, !PT ;  /* 0x0000000134ff7812 */ /* 0x000fe4000780c0ff */
[----:B------:R-:W-:Y:S01]  /*46f20*/  LOP3.LUT P5, RZ, R53, 0x40000000, RZ, 0xc0, !PT ;  /* 0x4000000035ff7812 */ /* 0x000fe200078ac0ff */
[----:B------:R0:W-:Y:S01]  /*46f30*/  @P4 STG.E.U16 desc[UR58][R56.64], R2 ;  /* 0x0000000238004986 */ /* 0x0001e2000c10153a */
[----:B------:R-:W-:Y:S01]  /*46f40*/  LOP3.LUT R55, R55, 0xfeffffff, RZ, 0xc0, !PT ;  /* 0xfeffffff37377812 */ /* 0x000fe200078ec0ff */
[----:B0-----:R-:W-:-:S08]  /*46f50*/  IMAD.WIDE R56, R189, 0x2, R66 ;  /* 0x00000002bd387825 */ /* 0x001fd000078e0242 */
[----:B------:R-:W-:Y:S02]  /*46f60*/  @P0 LOP3.LUT R55, R55, 0x1000000, RZ, 0xfc, !PT ;  /* 0x0100000037370812 */ /* 0x000fe400078efcff */
[----:B------:R-:W-:Y:S01]  /*46f70*/  LOP3.LUT P0, RZ, R53, 0x80000000, RZ, 0xc0, !PT ;  /* 0x8000000035ff7812 */ /* 0x000fe2000780c0ff */
[----:B---3--:R0:W-:Y:S01]  /*46f80*/  @P2 STG.E.U16 desc[UR58][R56.64], R190 ;  /* 0x000000be38002986 */ /* 0x0081e2000c10153a */
[----:B------:R-:W-:Y:S01]  /*46f90*/  PRMT R2, R190, 0x7632, R2 ;  /* 0x00007632be027816 */ /* 0x000fe20000000002 */
[----:B0-----:R-:W-:Y:S02]  /*46fa0*/  IMAD.WIDE R56, R189, 0x2, R64 ;  /* 0x00000002bd387825 */ /* 0x001fe400078e0240 */
[----:B------:R-:W3:Y:S04]  /*46fb0*/  LDL.LU R190, [R1+0xa0c] ;  /* 0x000a0c0001be7983 */ /* 0x000ee80000300800 */
[----:B------:R4:W-:Y:S04]  /*46fc0*/  @P5 STG.E.U16 desc[UR58][R56.64], R2 ;  /* 0x0000000238005986 */ /* 0x0009e8000c10153a */
[----:B------:R-:W3:Y:S01]  /*46fd0*/  LDL.LU R189, [R1+0x144] ;  /* 0x0001440001bd7983 */ /* 0x000ee20000300800 */
[----:B----4-:R-:W-:-:S05]  /*46fe0*/  IMAD.WIDE R56, R58, 0x2, R66 ;  /* 0x000000023a387825 */ /* 0x010fca00078e0242 */
[----:B------:R0:W-:Y:S01]  /*46ff0*/  @P0 STG.E.U16 desc[UR58][R56.64], R192 ;  /* 0x000000c038000986 */ /* 0x0001e2000c10153a */
[C---:B------:R-:W-:Y:S02]  /*47000*/  LOP3.LUT P0, RZ, R55.reuse, 0x1000000, RZ, 0xc0, !PT ;  /* 0x0100000037ff7812 */ /* 0x040fe4000780c0ff */
        /* <DEDUP_REMOVED lines=20> */
[----:B0-----:R-:W-:-:S05]  /*47150*/  IMAD.WIDE R56, R194, 0x2, R66 ;  /* 0x00000002c2387825 */ /* 0x001fca00078e0242 */
[----:B--2---:R0:W-:Y:S01]  /*47160*/  @P6 STG.E.U16 desc[UR58][R56.64], R195 ;  /* 0x000000c338006986 */ /* 0x0041e2000c10153a */
[----:B------:R-:W-:-:S03]  /*47170*/  PRMT R2, R195, 0x7632, R2 ;  /* 0x00007632c3027816 */ /* 0x000fc60000000002 */
[----:B0-----:R-:W2:Y:S04]  /*47180*/  LDL.LU R195, [R1+0xa14] ;  /* 0x000a140001c37983 */ /* 0x001ea80000300800 */
[----:B------:R-:W2:Y:S01]  /*47190*/  LDL.LU R54, [R1+0x148] ;  /* 0x0001480001367983 */ /* 0x000ea20000300800 */
[C---:B------:R-:W-:Y:S02]  /*471a0*/  LOP3.LUT P1, RZ, R52.reuse, 0x40, RZ, 0xc0, !PT ;  /* 0x0000004034ff7812 */ /* 0x040fe4000782c0ff */
[----:B------:R-:W-:Y:S01]  /*471b0*/  LOP3.LUT P4, RZ, R52, 0x80, RZ, 0xc0, !PT ;  /* 0x0000008034ff7812 */ /* 0x000fe2000788c0ff */
[----:B------:R-:W-:Y:S01]  /*471c0*/  IMAD.WIDE R56, R194, 0x2, R64 ;  /* 0x00000002c2387825 */ /* 0x000fe200078e0240 */
[----:B------:R-:W2:Y:S09]  /*471d0*/  LDL.LU R191, [R1+0xa18] ;  /* 0x000a180001bf7983 */ /* 0x000eb20000300800 */
        /* <DEDUP_REMOVED lines=47> */
[----:B0-----:R-:W-:Y:S01]  /*474d0*/  IMAD.WIDE R56, R191, 0x2, R64 ;  /* 0x00000002bf387825 */ /* 0x001fe200078e0240 */
[C---:B------:R-:W-:Y:S01]  /*474e0*/  LOP3.LUT P2, RZ, R52.reuse, 0x100000, RZ, 0xc0, !PT ;  /* 0x0010000034ff7812 */ /* 0x040fe2000784c0ff */
[----:B------:R-:W3:Y:S04]  /*474f0*/  LDL.LU R190, [R1+0xa2c] ;  /* 0x000a2c0001be7983 */ /* 0x000ee80000300800 */
[----:B------:R0:W-:Y:S01]  /*47500*/  @P5 STG.E.U16 desc[UR58][R56.64], R2 ;  /* 0x0000000238005986 */ /* 0x0001e2000c10153a */
[----:B------:R-:W-:-:S03]  /*47510*/  LOP3.LUT P6, RZ, R52, 0x200000, RZ, 0xc0, !PT ;  /* 0x0020000034ff7812 */ /* 0x000fc600078cc0ff */
[----:B------:R-:W3:Y:S01]  /*47520*/  LDL.LU R191, [R1+0x124] ;  /* 0x0001240001bf7983 */ /* 0x000ee20000300800 */
[----:B0-----:R-:W-:-:S05]  /*47530*/  IMAD.WIDE R56, R193, 0x2, R66 ;  /* 0x00000002c1387825 */ /* 0x001fca00078e0242 */
[----:B------:R0:W-:Y:S01]  /*47540*/  @P0 STG.E.U16 desc[UR58][R56.64], R194 ;  /* 0x000000c238000986 */ /* 0x0001e2000c10153a */
[----:B------:R-:W-:Y:S02]  /*47550*/  LOP3.LUT P0, RZ, R55, 0x100000, RZ, 0xc0, !PT ;  /* 0x0010000037ff7812 */ /* 0x000fe4000780c0ff */
[----:B------:R-:W-:Y:S01]  /*47560*/  PRMT R2, R194, 0x7632, R2 ;  /* 0x00007632c2027816 */ /* 0x000fe20000000002 */
[----:B0-----:R-:W-:Y:S02]  /*47570*/  IMAD.WIDE R56, R193, 0x2, R64 ;  /* 0x00000002c1387825 */ /* 0x001fe400078e0240 */
[----:B------:R-:W3:Y:S08]  /*47580*/  LDL.LU R193, [R1+0xa30] ;  /* 0x000a300001c17983 */ /* 0x000ef00000300800 */
[----:B------:R0:W-:Y:S01]  /*47590*/  @P0 STG.E.U16 desc[UR58][R56.64], R2 ;  /* 0x0000000238000986 */ /* 0x0001e2000c10153a */
[----:B------:R-:W-:-:S03]  /*475a0*/  LOP3.LUT P0, RZ, R55, 0x80000, RZ, 0xc0, !PT ;  /* 0x0008000037ff7812 */ /* 0x000fc6000780c0ff */
        /* <DEDUP_REMOVED lines=17> */
[----:B------:R-:W-:-:S03]  /*476c0*/  IMAD.WIDE R56, R195, 0x2, R64 ;  /* 0x00000002c3387825 */ /* 0x000fc600078e0240 */
[----:B------:R-:W4:Y:S04]  /*476d0*/  LDL.LU R195, [R1+0xa34] ;  /* 0x000a340001c37983 */ /* 0x000f280000300800 */
[----:B------:R-:W4:Y:S01]  /*476e0*/  LDL.LU R54, [R1+0x128] ;  /* 0x0001280001367983 */ /* 0x000f220000300800 */
[C---:B------:R-:W-:Y:S02]  /*476f0*/  LOP3.LUT P3, RZ, R52.reuse, 0x400000, RZ, 0xc0, !PT ;  /* 0x0040000034ff7812 */ /* 0x040fe4000786c0ff */
[----:B------:R-:W-:Y:S01]  /*47700*/  LOP3.LUT P4, RZ, R52, 0x800000, RZ, 0xc0, !PT ;  /* 0x0080000034ff7812 */ /* 0x000fe2000788c0ff */
[----:B------:R-:W4:Y:S10]  /*47710*/  LDL.LU R189, [R1+0xa38] ;  /* 0x000a380001bd7983 */ /* 0x000f340000300800 */
[----:B------:R3:W-:Y:S01]  /*47720*/  @P3 STG.E.U16 desc[UR58][R56.64], R2 ;  /* 0x0000000238003986 */ /* 0x0007e2000c10153a */
[----:B------:R-:W-:Y:S01]  /*47730*/  LOP3.LUT R55, R55, 0xffffdfff, RZ, 0xc0, !PT ;  /* 0xffffdfff37377812 */ /* 0x000fe200078ec0ff */
[----:B---3--:R-:W-:-:S05]  /*47740*/  IMAD.WIDE R56, R190, 0x2, R66 ;  /* 0x00000002be387825 */ /* 0x008fca00078e0242 */
[----:B------:R0:W-:Y:S02]  /*47750*/  @P4 STG.E.U16 desc[UR58][R56.64], R191 ;  /* 0x000000bf38004986 */ /* 0x0001e4000c10153a */
[----:B0-----:R-:W-:Y:S02]  /*47760*/  IMAD.WIDE R56, R190, 0x2, R64 ;  /* 0x00000002be387825 */ /* 0x001fe400078e0240 */
[----:B------:R-:W3:Y:S04]  /*47770*/  LDL.LU R190, [R1+0x13c] ;  /* 0x00013c0001be7983 */ /* 0x000ee80000300800 */
[----:B------:R-:W3:Y:S04]  /*47780*/  LDL.LU R58, [R1+0xa3c] ;  /* 0x000a3c00013a7983 */ /* 0x000ee80000300800 */
[----:B------:R-:W3:Y:S04]  /*47790*/  LDL.LU R192, [R1+0x12c] ;  /* 0x00012c0001c07983 */ /* 0x000ee80000300800 */
[----:B------:R-:W3:Y:S01]  /*477a0*/  LDL.LU R188, [R1+0xa40] ;  /* 0x000a400001bc7983 */ /* 0x000ee20000300800 */
[----:B------:R-:W-:-:S02]  /*477b0*/  PRMT R2, R191, 0x7632, R2 ;  /* 0x00007632bf027816 */ /* 0x000fc40000000002 */
[C---:B------:R-:W-:Y:S01]  /*477c0*/  LOP3.LUT P1, RZ, R52.reuse, 0x1000000, RZ, 0xc0, !PT ;  /* 0x0100000034ff7812 */ /* 0x040fe2000782c0ff */
[----:B------:R-:W3:Y:S01]  /*477d0*/  LDL.LU R191, [R1+0x110] ;  /* 0x0001100001bf7983 */ /* 0x000ee20000300800 */
[C---:B------:R-:W-:Y:S02]  /*477e0*/  LOP3.LUT P5, RZ, R52.reuse, 0x2000000, RZ, 0xc0, !PT ;  /* 0x0200000034ff7812 */ /* 0x040fe400078ac0ff */
[C---:B------:R-:W-:Y:S02]  /*477f0*/  LOP3.LUT P6, RZ, R52.reuse, 0x4000000, RZ, 0xc0, !PT ;  /* 0x0400000034ff7812 */ /* 0x040fe400078cc0ff */
[----:B------:R-:W-:-:S07]  /*47800*/  LOP3.LUT P2, RZ, R52, 0x8000000, RZ, 0xc0, !PT ;  /* 0x0800000034ff7812 */ /* 0x000fce000784c0ff */
[----:B------:R0:W-:Y:S01]  /*47810*/  @P1 STG.E.U16 desc[UR58][R56.64], R2 ;  /* 0x0000000238001986 */ /* 0x0001e2000c10153a */
[C---:B------:R-:W-:Y:S02]  /*47820*/  LOP3.LUT P4, RZ, R52.reuse, 0x10000000, RZ, 0xc0, !PT ;  /* 0x1000000034ff7812 */ /* 0x040fe4000788c0ff */
[----:B------:R-:W-:Y:S01]  /*47830*/  LOP3.LUT P3, RZ, R52, 0x20000000, RZ, 0xc0, !PT ;  /* 0x2000000034ff7812 */ /* 0x000fe2000786c0ff */
[----:B0-----:R-:W-:Y:S01]  /*47840*/  IMAD.WIDE R56, R193, 0x2, R66 ;  /* 0x00000002c1387825 */ /* 0x001fe200078e0242 */
[----:B------:R-:W-:-:S04]  /*47850*/  PRMT R2, R194, 0x7632, R2 ;  /* 0x00007632c2027816 */ /* 0x000fc80000000002 */
        /* <DEDUP_REMOVED lines=17> */
[----:B0-----:R-:W2:Y:S01]  /*47970*/  LDL.LU R194, [R1+0x100] ;  /* 0x0001000001c27983 */ /* 0x001ea20000300800 */
[----:B----4-:R-:W-:-:S05]  /*47980*/  IMAD.WIDE R52, R195, 0x2, R66 ;  /* 0x00000002c3347825 */ /* 0x010fca00078e0242 */
[----:B------:R0:W-:Y:S02]  /*47990*/  @P2 STG.E.U16 desc[UR58][R52.64], R54 ;  /* 0x0000003634002986 */ /* 0x0001e4000c10153a */
[----:B0-----:R-:W-:Y:S02]  /*479a0*/  IMAD.WIDE R52, R195, 0x2, R64 ;  /* 0x00000002c3347825 */ /* 0x001fe400078e0240 */
[----:B------:R-:W4:Y:S01]  /*479b0*/  LDL.LU R195, [R1+0xa48] ;  /* 0x000a480001c37983 */ /* 0x000f220000300800 */
[----:B------:R-:W-:-:S05]  /*479c0*/  PRMT R2, R54, 0x7632, R2 ;  /* 0x0000763236027816 */ /* 0x000fca0000000002 */
[----:B------:R0:W-:Y:S02]  /*479d0*/  @P4 STG.E.U16 desc[UR58][R52.64], R2 ;  /* 0x0000000234004986 */ /* 0x0001e4000c10153a */
[----:B0-----:R-:W-:Y:S01]  /*479e0*/  IMAD.WIDE R52, R189, 0x2, R66 ;  /* 0x00000002bd347825 */ /* 0x001fe200078e0242 */
[----:B---3--:R-:W-:-:S04]  /*479f0*/  PRMT R2, R190, 0x7632, R2 ;  /* 0x00007632be027816 */ /* 0x008fc80000000002 */
[----:B------:R0:W-:Y:S02]  /*47a00*/  @P3 STG.E.U16 desc[UR58][R52.64], R190 ;  /* 0x000000be34003986 */ /* 0x0001e4000c10153a */
[----:B0-----:R-:W-:Y:S02]  /*47a10*/  IMAD.WIDE R52, R189, 0x2, R64 ;  /* 0x00000002bd347825 */ /* 0x001fe400078e0240 */
[----:B------:R-:W3:Y:S04]  /*47a20*/  LDL.LU R190, [R1+0xa4c] ;  /* 0x000a4c0001be7983 */ /* 0x000ee80000300800 */
[----:B------:R0:W-:Y:S04]  /*47a30*/  @P5 STG.E.U16 desc[UR58][R52.64], R2 ;  /* 0x0000000234005986 */ /* 0x0001e8000c10153a */
[----:B------:R-:W3:Y:S01]  /*47a40*/  LDL.LU R189, [R1+0x104] ;  /* 0x0001040001bd7983 */ /* 0x000ee20000300800 */
[----:B0-----:R-:W-:-:S05]  /*47a50*/  IMAD.WIDE R52, R58, 0x2, R66 ;  /* 0x000000023a347825 */ /* 0x001fca00078e0242 */
[----:B------:R0:W-:Y:S01]  /*47a60*/  @P0 STG.E.U16 desc[UR58][R52.64], R192 ;  /* 0x000000c034000986 */ /* 0x0001e2000c10153a */
[----:B------:R-:W-:Y:S02]  /*47a70*/  LOP3.LUT P0, RZ, R55, 0x10000, RZ, 0xc0, !PT ;  /* 0x0001000037ff7812 */ /* 0x000fe4000780c0ff */
[----:B------:R-:W-:Y:S01]  /*47a80*/  PRMT R2, R192, 0x7632, R2 ;  /* 0x00007632c0027816 */ /* 0x000fe20000000002 */
[----:B0-----:R-:W-:Y:S01]  /*47a90*/  IMAD.WIDE R52, R58, 0x2, R64 ;  /* 0x000000023a347825 */ /* 0x001fe200078e0240 */
[----:B------:R-:W-:Y:S01]  /*47aa0*/  LOP3.LUT P1, RZ, R51, 0x10, RZ, 0xc0, !PT ;  /* 0x0000001033ff7812 */ /* 0x000fe2000782c0ff */
[----:B------:R-:W3:Y:S08]  /*47ab0*/  LDL.LU R58, [R1+0xa50] ;  /* 0x000a5000013a7983 */ /* 0x000ef00000300800 */
        /* <DEDUP_REMOVED lines=11> */
[----:B--2---:R-:W-:-:S12]  /*47b70*/  IMAD.WIDE R52, R193, 0x2, R66 ;  /* 0x00000002c1347825 */ /* 0x004fd800078e0242 */
[----:B------:R0:W-:Y:S01]  /*47b80*/  @P0 STG.E.U16 desc[UR58][R52.64], R194 ;  /* 0x000000c234000986 */ /* 0x0001e2000c10153a */
[----:B------:R-:W-:Y:S01]  /*47b90*/  PRMT R2, R194, 0x7632, R2 ;  /* 0x00007632c2027816 */ /* 0x000fe20000000002 */
[----:B0-----:R-:W-:-:S05]  /*47ba0*/  IMAD.WIDE R52, R193, 0x2, R64 ;  /* 0x00000002c1347825 */ /* 0x001fca00078e0240 */
[----:B------:R4:W-:Y:S02]  /*47bb0*/  @P1 STG.E.U16 desc[UR58][R52.64], R2 ;  /* 0x0000000234001986 */ /* 0x0009e4000c10153a */
[----:B----4-:R-:W-:Y:S01]  /*47bc0*/  IMAD.WIDE R52, R195, 0x2, R66 ;  /* 0x00000002c3347825 */ /* 0x010fe200078e0242 */
[----:B------:R-:W-:-:S04]  /*47bd0*/  PRMT R2, R7, 0x7632, R2 ;  /* 0x0000763207027816 */ /* 0x000fc80000000002 */
[----:B------:R0:W-:Y:S02]  /*47be0*/  @P6 STG.E.U16 desc[UR58][R52.64], R7 ;  /* 0x0000000734006986 */ /* 0x0001e4000c10153a */
[----:B0-----:R-:W-:Y:S02]  /*47bf0*/  IMAD.WIDE R52, R195, 0x2, R64 ;  /* 0x00000002c3347825 */ /* 0x001fe400078e0240 */
[----:B------:R-:W2:Y:S04]  /*47c00*/  LDL.LU R7, [R1+0x141c] ;  /* 0x00141c0001077983 */ /* 0x000ea80000300800 */
[----:B------:R-:W4:Y:S04]  /*47c10*/  LDL.LU R195, [R1+0xa54] ;  /* 0x000a540001c37983 */ /* 0x000f280000300800 */
[----:B------:R-:W2:Y:S01]  /*47c20*/  LDL.LU R59, [R1+0x108] ;  /* 0x00010800013b7983 */ /* 0x000ea20000300800 */
[----:B------:R-:W-:-:S02]  /*47c30*/  LOP3.LUT P2, RZ, R51, 0x40, RZ, 0xc0, !PT ;  /* 0x0000004033ff7812 */ /* 0x000fc4000784c0ff */
[----:B------:R-:W-:Y:S01]  /*47c40*/  LOP3.LUT P4, RZ, R51, 0x80, RZ, 0xc0, !PT ;  /* 0x0000008033ff7812 */ /* 0x000fe2000788c0ff */
[----:B------:R-:W2:Y:S10]  /*47c50*/  LDL.LU R191, [R1+0xa58] ;  /* 0x000a580001bf7983 */ /* 0x000eb40000300800 */
[----:B------:R3:W-:Y:S02]  /*47c60*/  @P2 STG.E.U16 desc[UR58][R52.64], R2 ;  /* 0x0000000234002986 */ /* 0x0007e4000c10153a */
[----:B---3--:R-:W-:-:S05]  /*47c70*/  IMAD.WIDE R52, R190, 0x2, R66 ;  /* 0x00000002be347825 */ /* 0x008fca00078e0242 */
[----:B------:R0:W-:Y:S02]  /*47c80*/  @P4 STG.E.U16 desc[UR58][R52.64], R189 ;  /* 0x000000bd34004986 */ /* 0x0001e4000c10153a */
[----:B0-----:R-:W-:Y:S02]  /*47c90*/  IMAD.WIDE R52, R190, 0x2, R64 ;  /* 0x00000002be347825 */ /* 0x001fe400078e0240 */
[----:B------:R-:W3:Y:S04]  /*47ca0*/  LDL.LU R190, [R1+0x11c] ;  /* 0x00011c0001be7983 */ /* 0x000ee80000300800 */
[----:B------:R-:W3:Y:S04]  /*47cb0*/  LDL.LU R193, [R1+0xa5c] ;  /* 0x000a5c0001c17983 */ /* 0x000ee80000300800 */
[----:B------:R-:W3:Y:S04]  /*47cc0*/  LDL.LU R194, [R1+0x10c] ;  /* 0x00010c0001c27983 */ /* 0x000ee80000300800 */
[----:B------:R-:W3:Y:S04]  /*47cd0*/  LDL.LU R54, [R1+0xa60] ;  /* 0x000a600001367983 */ /* 0x000ee80000300800 */
[----:B------:R-:W3:Y:S01]  /*47ce0*/  LDL.LU R188, [R1+0xf0] ;  /* 0x0000f00001bc7983 */ /* 0x000ee20000300800 */
[----:B------:R-:W-:-:S02]  /*47cf0*/  LOP3.LUT P3, RZ, R51, 0x100, RZ, 0xc0, !PT ;  /* 0x0000010033ff7812 */ /* 0x000fc4000786c0ff */
[----:B------:R-:W-:Y:S02]  /*47d00*/  LOP3.LUT P5, RZ, R51, 0x200, RZ, 0xc0, !PT ;  /* 0x0000020033ff7812 */ /* 0x000fe400078ac0ff */
[----:B------:R-:W-:Y:S02]  /*47d10*/  PRMT R2, R189, 0x7632, R2 ;  /* 0x00007632bd027816 */ /* 0x000fe40000000002 */
[C---:B------:R-:W-:Y:S01]  /*47d20*/  LOP3.LUT P6, RZ, R51.reuse, 0x400, RZ, 0xc0, !PT ;  /* 0x0000040033ff7812 */ /* 0x040fe200078cc0ff */
[----:B------:R-:W3:Y:S01]  /*47d30*/  LDL.LU R189, [R1+0xa64] ;  /* 0x000a640001bd7983 */ /* 0x000ee20000300800 */
[----:B------:R-:W-:-:S05]  /*47d40*/  LOP3.LUT P1, RZ, R51, 0x800, RZ, 0xc0, !PT ;  /* 0x0000080033ff7812 */ /* 0x000fca000782c0ff */
[----:B------:R0:W-:Y:S02]  /*47d50*/  @P3 STG.E.U16 desc[UR58][R52.64], R2 ;  /* 0x0000000234003986 */ /* 0x0001e4000c10153a */
[----:B0-----:R-:W-:Y:S01]  /*47d60*/  IMAD.WIDE R52, R58, 0x2, R66 ;  /* 0x000000023a347825 */ /* 0x001fe200078e0242 */
[----:B------:R-:W-:-:S04]  /*47d70*/  PRMT R2, R192, 0x7632, R2 ;  /* 0x00007632c0027816 */ /* 0x000fc80000000002 */
[----:B------:R0:W-:Y:S02]  /*47d80*/  @P5 STG.E.U16 desc[UR58][R52.64], R192 ;  /* 0x000000c034005986 */ /* 0x0001e4000c10153a */
[----:B0-----:R-:W-:Y:S02]  /*47d90*/  IMAD.WIDE R52, R58, 0x2, R64 ;  /* 0x000000023a347825 */ /* 0x001fe400078e0240 */
[----:B------:R-:W3:Y:S04]  /*47da0*/  LDL.LU R58, [R1+0xe0] ;  /* 0x0000e000013a7983 */ /* 0x000ee80000300800 */
[----:B------:R4:W-:Y:S04]  /*47db0*/  @P6 STG.E.U16 desc[UR58][R52.64], R2 ;  /* 0x0000000234006986 */ /* 0x0009e8000c10153a */
[----:B------:R-:W3:Y:S01]  /*47dc0*/  LDL.LU R192, [R1+0xa68] ;  /* 0x000a680001c07983 */ /* 0x000ee20000300800 */
[----:B------:R-:W-:Y:S01]  /*47dd0*/  LOP3.LUT R55, R55, 0xfffffdff, RZ, 0xc0, !PT ;  /* 0xfffffdff37377812 */ /* 0x000fe200078ec0ff */
[----:B----4-:R-:W-:-:S05]  /*47de0*/  IMAD.WIDE R52, R195, 0x2, R66 ;  /* 0x00000002c3347825 */ /* 0x010fca00078e0242 */
[----:B--2---:R0:W-:Y:S02]  /*47df0*/  @P1 STG.E.U16 desc[UR58][R52.64], R59 ;  /* 0x0000003b34001986 */ /* 0x0041e4000c10153a */
[----:B0-----:R-:W-:Y:S02]  /*47e00*/  IMAD.WIDE R52, R195, 0x2, R64 ;  /* 0x00000002c3347825 */ /* 0x001fe400078e0240 */
[----:B------:R-:W2:Y:S01]  /*47e10*/  LDL.LU R195, [R1+0xf4] ;  /* 0x0000f40001c37983 */ /* 0x000ea20000300800 */
[----:B------:R-:W-:-:S13]  /*47e20*/  LOP3.LUT P0, RZ, R7, 0x20, RZ, 0xc0, !PT ;  /* 0x0000002007ff7812 */ /* 0x000fda000780c0ff */
        /* <DEDUP_REMOVED lines=51> */
[----:B------:R-:W-:Y:S02]  /*48160*/  LOP3.LUT P1, RZ, R51, 0x40000, RZ, 0xc0, !PT ;  /* 0x0004000033ff7812 */ /* 0x000fe4000782c0ff */
[----:B------:R-:W-:Y:S01]  /*48170*/  LOP3.LUT P4, RZ, R7, 0x80, RZ, 0xc0, !PT ;  /* 0x0000008007ff7812 */ /* 0x000fe2000788c0ff */
[----:B------:R-:W-:Y:S01]  /*48180*/  IMAD.WIDE R52, R192, 0x2, R64 ;  /* 0x00000002c0347825 */ /* 0x000fe200078e0240 */
[----:B------:R-:W2:Y:S09]  /*48190*/  LDL.LU R58, [R1+0xa78] ;  /* 0x000a7800013a7983 */ /* 0x000eb20000300800 */
[----:B------:R3:W-:Y:S02]  /*481a0*/  @P1 STG.E.U16 desc[UR58][R52.64], R2 ;  /* 0x0000000234001986 */ /* 0x0007e4000c10153a */
[----:B---3--:R-:W-:-:S05]  /*481b0*/  IMAD.WIDE R52, R190, 0x2, R66 ;  /* 0x00000002be347825 */ /* 0x008fca00078e0242 */
[----:B----4-:R0:W-:Y:S02]  /*481c0*/  @P4 STG.E.U16 desc[UR58][R52.64], R191 ;  /* 0x000000bf34004986 */ /* 0x0101e4000c10153a */
[----:B0-----:R-:W-:Y:S02]  /*481d0*/  IMAD.WIDE R52, R190, 0x2, R64 ;  /* 0x00000002be347825 */ /* 0x001fe400078e0240 */
[----:B------:R-:W3:Y:S04]  /*481e0*/  LDL.LU R190, [R1+0xfc] ;  /* 0x0000fc0001be7983 */ /* 0x000ee80000300800 */
[----:B------:R-:W4:Y:S04]  /*481f0*/  LDL.LU R188, [R1+0xa7c] ;  /* 0x000a7c0001bc7983 */ /* 0x000f280000300800 */
[----:B------:R-:W4:Y:S04]  /*48200*/  LDL.LU R192, [R1+0xec] ;  /* 0x0000ec0001c07983 */ /* 0x000f280000300800 */
[----:B------:R-:W4:Y:S01]  /*48210*/  LDL.LU R189, [R1+0xa80] ;  /* 0x000a800001bd7983 */ /* 0x000f220000300800 */
[----:B------:R-:W-:-:S03]  /*48220*/  PRMT R2, R191, 0x7632, R2 ;  /* 0x00007632bf027816 */ /* 0x000fc60000000002 */
[----:B------:R-:W4:Y:S01]  /*48230*/  LDL.LU R191, [R1+0xd0] ;  /* 0x0000d00001bf7983 */ /* 0x000f220000300800 */
[----:B------:R-:W-:Y:S02]  /*48240*/  LOP3.LUT P2, RZ, R7, 0x100, RZ, 0xc0, !PT ;  /* 0x0000010007ff7812 */ /* 0x000fe4000784c0ff */
[C---:B------:R-:W-:Y:S02]  /*48250*/  LOP3.LUT P5, RZ, R51.reuse, 0x80000, RZ, 0xc0, !PT ;  /* 0x0008000033ff7812 */ /* 0x040fe400078ac0ff */
[----:B------:R-:W-:Y:S02]  /*48260*/  LOP3.LUT P6, RZ, R51, 0x100000, RZ, 0xc0, !PT ;  /* 0x0010000033ff7812 */ /* 0x000fe400078cc0ff */
        /* <DEDUP_REMOVED lines=21> */
[----:B------:R-:W-:Y:S02]  /*483c0*/  LOP3.LUT P4, RZ, R7, 0x400, RZ, 0xc0, !PT ;  /* 0x0000040007ff7812 */ /* 0x000fe4000788c0ff */
        /* <DEDUP_REMOVED lines=59> */
[----:B------:R-:W-:Y:S02]  /*48780*/  LOP3.LUT P1, RZ, R7, 0x10000, RZ, 0xc0, !PT ;  /* 0x0001000007ff7812 */ /* 0x000fe4000782c0ff */
[C---:B------:R-:W-:Y:S02]  /*48790*/  LOP3.LUT P5, RZ, R51.reuse, 0x8000000, RZ, 0xc0, !PT ;  /* 0x0800000033ff7812 */ /* 0x040fe400078ac0ff */
[----:B------:R-:W-:Y:S02]  /*487a0*/  LOP3.LUT P6, RZ, R51, 0x10000000, RZ, 0xc0, !PT ;  /* 0x1000000033ff7812 */ /* 0x000fe400078cc0ff */
[----:B------:R-:W-:-:S07]  /*487b0*/  LOP3.LUT P2, RZ, R7, 0x20000, RZ, 0xc0, !PT ;  /* 0x0002000007ff7812 */ /* 0x000fce000784c0ff */
[----:B------:R4:W-:Y:S02]  /*487c0*/  @P1 STG.E.U16 desc[UR58][R52.64], R2 ;  /* 0x0000000234001986 */ /* 0x0009e4000c10153a */
[----:B----4-:R-:W-:Y:S01]  /*487d0*/  IMAD.WIDE R52, R192, 0x2, R66 ;  /* 0x00000002c0347825 */ /* 0x010fe200078e0242 */
[----:B------:R-:W-:-:S04]  /*487e0*/  PRMT R2, R54, 0x7632, R2 ;  /* 0x0000763236027816 */ /* 0x000fc80000000002 */
[----:B------:R0:W-:Y:S02]  /*487f0*/  @P5 STG.E.U16 desc[UR58][R52.64], R54 ;  /* 0x0000003634005986 */ /* 0x0001e4000c10153a */
[----:B0-----:R-:W-:Y:S02]  /*48800*/  IMAD.WIDE R52, R192, 0x2, R64 ;  /* 0x00000002c0347825 */ /* 0x001fe400078e0240 */
[----:B------:R-:W4:Y:S04]  /*48810*/  LDL.LU R192, [R1+0xaa4] ;  /* 0x000aa40001c07983 */ /* 0x000f280000300800 */
[----:B------:R2:W-:Y:S02]  /*48820*/  @P6 STG.E.U16 desc[UR58][R52.64], R2 ;  /* 0x0000000234006986 */ /* 0x0005e4000c10153a */
        /* <DEDUP_REMOVED lines=45> */
[----:B------:R-:W-:Y:S01]  /*48b00*/  LOP3.LUT P6, RZ, R50, 0x2, RZ, 0xc0, !PT ;  /* 0x0000000232ff7812 */ /* 0x000fe200078cc0ff */
[----:B----4-:R-:W-:Y:S01]  /*48b10*/  IMAD.WIDE R52, R192, 0x2, R66 ;  /* 0x00000002c0347825 */ /* 0x010fe200078e0242 */
[----:B------:R-:W-:-:S09]  /*48b20*/  PRMT R2, R49, 0x7632, R2 ;  /* 0x0000763231027816 */ /* 0x000fd20000000002 */
[----:B------:R0:W-:Y:S02]  /*48b30*/  @P0 STG.E.U16 desc[UR58][R52.64], R49 ;  /* 0x0000003134000986 */ /* 0x0001e4000c10153a */
[----:B0-----:R-:W-:Y:S02]  /*48b40*/  IMAD.WIDE R52, R192, 0x2, R64 ;  /* 0x00000002c0347825 */ /* 0x001fe400078e0240 */
[----:B------:R-:W4:Y:S04]  /*48b50*/  LDL.LU R49, [R1+0x1414] ;  /* 0x0014140001317983 */ /* 0x000f280000300800 */
        /* <DEDUP_REMOVED lines=23> */
[----:B------:R-:W-:-:S05]  /*48cd0*/  LOP3.LUT P6, RZ, R50, 0x10, RZ, 0xc0, !PT ;  /* 0x0000001032ff7812 */ /* 0x000fca00078cc0ff */
[----:B------:R0:W-:Y:S01]  /*48ce0*/  @P3 STG.E.U16 desc[UR58][R52.64], R2 ;  /* 0x0000000234003986 */ /* 0x0001e2000c10153a */
[----:B------:R-:W-:Y:S01]  /*48cf0*/  LOP3.LUT P1, RZ, R7, 0x2000000, RZ, 0xc0, !PT ;  /* 0x0200000007ff7812 */ /* 0x000fe2000782c0ff */
[----:B0-----:R-:W-:-:S05]  /*48d00*/  IMAD.WIDE R52, R194, 0x2, R66 ;  /* 0x00000002c2347825 */ /* 0x001fca00078e0242 */
[----:B----4-:R0:W-:Y:S01]  /*48d10*/  @P5 STG.E.U16 desc[UR58][R52.64], R49 ;  /* 0x0000003134005986 */ /* 0x0101e2000c10153a */
[----:B------:R-:W-:-:S03]  /*48d20*/  PRMT R2, R49, 0x7632, R2 ;  /* 0x0000763231027816 */ /* 0x000fc60000000002 */
[----:B0-----:R-:W4:Y:S04]  /*48d30*/  LDL.LU R49, [R1+0x140c] ;  /* 0x00140c0001317983 */ /* 0x001f280000300800 */
[----:B------:R-:W4:Y:S01]  /*48d40*/  LDL.LU R189, [R1+0xac4] ;  /* 0x000ac40001bd7983 */ /* 0x000f220000300800 */
[----:B------:R-:W-:-:S03]  /*48d50*/  IMAD.WIDE R52, R194, 0x2, R64 ;  /* 0x00000002c2347825 */ /* 0x000fc600078e0240 */
        /* <DEDUP_REMOVED lines=30> */
[----:B------:R-:W3:Y:S04]  /*48f40*/  LDL.LU R191, [R1+0x84] ;  /* 0x0000840001bf7983 */ /* 0x000ee80000300800 */
[----:B------:R0:W-:Y:S02]  /*48f50*/  @P5 STG.E.U16 desc[UR58][R52.64], R2 ;  /* 0x0000000234005986 */ /* 0x0001e4000c10153a */
        /* <DEDUP_REMOVED lines=27> */
[----:B------:R-:W4:Y:S01]  /*49110*/  LDL.LU R59, [R1+0x88] ;  /* 0x00008800013b7983 */ /* 0x000f220000300800 */
[----:B------:R-:W-:Y:S02]  /*49120*/  LOP3.LUT P1, RZ, R50, 0x400, RZ, 0xc0, !PT ;  /* 0x0000040032ff7812 */ /* 0x000fe4000782c0ff */
[----:B------:R-:W-:Y:S01]  /*49130*/  LOP3.LUT P4, RZ, R7, 0x80000000, RZ, 0xc0, !PT ;  /* 0x8000000007ff7812 */ /* 0x000fe2000788c0ff */
[----:B------:R-:W-:Y:S01]  /*49140*/  IMAD.WIDE R52, R194, 0x2, R64 ;  /* 0x00000002c2347825 */ /* 0x000fe200078e0240 */
[----:B------:R-:W4:Y:S09]  /*49150*/  LDL.LU R189, [R1+0xae0] ;  /* 0x000ae00001bd7983 */ /* 0x000f320000300800 */
        /* <DEDUP_REMOVED lines=10> */
[C---:B------:R-:W-:Y:S02]  /*49200*/  LOP3.LUT P5, RZ, R50.reuse, 0x800, RZ, 0xc0, !PT ;  /* 0x0000080032ff7812 */ /* 0x040fe400078ac0ff */
[----:B------:R-:W-:Y:S02]  /*49210*/  PRMT R2, R191, 0x7632, R2 ;  /* 0x00007632bf027816 */ /* 0x000fe40000000002 */
[----:B------:R-:W-:Y:S01]  /*49220*/  LOP3.LUT P6, RZ, R50, 0x1000, RZ, 0xc0, !PT ;  /* 0x0000100032ff7812 */ /* 0x000fe200078cc0ff */
        /* <DEDUP_REMOVED lines=10> */
[----:B--2---:R-:W-:-:S05]  /*492d0*/  IMAD.WIDE R52, R195, 0x2, R66 ;  /* 0x00000002c3347825 */ /* 0x004fca00078e0242 */
[----:B----4-:R0:W-:Y:S02]  /*492e0*/  @P3 STG.E.U16 desc[UR58][R52.64], R59 ;  /* 0x0000003b34003986 */ /* 0x0101e4000c10153a */
        /* <DEDUP_REMOVED lines=56> */
[C---:B------:R-:W-:Y:S01]  /*49670*/  LOP3.LUT P4, RZ, R49.reuse, 0x80, RZ, 0xc0, !PT ;  /* 0x0000008031ff7812 */ /* 0x040fe2000788c0ff */
[----:B------:R-:W-:Y:S01]  /*49680*/  IMAD.WIDE R52, R192, 0x2, R64 ;  /* 0x00000002c0347825 */ /* 0x000fe200078e0240 */
[----:B------:R-:W2:Y:S09]  /*49690*/  LDL.LU R191, [R1+0xc1c] ;  /* 0x000c1c0001bf7983 */ /* 0x000eb20000300800 */
[----:B------:R3:W-:Y:S01]  /*496a0*/  @P3 STG.E.U16 desc[UR58][R52.64], R2 ;  /* 0x0000000234003986 */ /* 0x0007e2000c10153a */
[----:B------:R-:W-:Y:S01]  /*496b0*/  LOP3.LUT P1, RZ, R49, 0x100, RZ, 0xc0, !PT ;  /* 0x0000010031ff7812 */ /* 0x000fe2000782c0ff */
        /* <DEDUP_REMOVED lines=9> */
[C---:B------:R-:W-:Y:S02]  /*49750*/  LOP3.LUT P5, RZ, R50.reuse, 0x80000, RZ, 0xc0, !PT ;  /* 0x0008000032ff7812 */ /* 0x040fe400078ac0ff */
[----:B------:R-:W-:Y:S01]  /*49760*/  LOP3.LUT P6, RZ, R50, 0x100000, RZ, 0xc0, !PT ;  /* 0x0010000032ff7812 */ /* 0x000fe200078cc0ff */
[----:B------:R0:W-:Y:S01]  /*49770*/  @P1 STG.E.U16 desc[UR58][R52.64], R2 ;  /* 0x0000000234001986 */ /* 0x0001e2000c10153a */
[----:B------:R-:W-:Y:S01]  /*49780*/  LOP3.LUT P2, RZ, R49, 0x200, RZ, 0xc0, !PT ;  /* 0x0000020031ff7812 */ /* 0x000fe2000784c0ff */
[----:B0-----:R-:W-:Y:S01]  /*49790*/  IMAD.WIDE R52, R193, 0x2, R66 ;  /* 0x00000002c1347825 */ /* 0x001fe200078e0242 */
[----:B------:R-:W-:-:S07]  /*497a0*/  PRMT R2, R194, 0x7632, R2 ;  /* 0x00007632c2027816 */ /* 0x000fce0000000002 */
        /* <DEDUP_REMOVED lines=60> */
[----:B0-----:R-:W2:Y:S04]  /*49b70*/  LDL.LU R48, [R1+0x1408] ;  /* 0x0014080001307983 */ /* 0x001ea80000300800 */
[----:B------:R-:W2:Y:S04]  /*49b80*/  LDL.LU R194, [R1+0xc44] ;  /* 0x000c440001c27983 */ /* 0x000ea80000300800 */
[----:B------:R-:W2:Y:S01]  /*49b90*/  LDL.LU R54, [R1+0x48] ;  /* 0x0000480001367983 */ /* 0x000ea20000300800 */
[----:B------:R-:W-:-:S03]  /*49ba0*/  LOP3.LUT P2, RZ, R50, 0x4000000, RZ, 0xc0, !PT ;  /* 0x0400000032ff7812 */ /* 0x000fc6000784c0ff */
[----:B------:R-:W2:Y:S01]  /*49bb0*/  LDL.LU R193, [R1+0xc48] ;  /* 0x000c480001c17983 */ /* 0x000ea20000300800 */
[----:B------:R-:W-:Y:S01]  /*49bc0*/  LOP3.LUT P3, RZ, R49, 0x8000, RZ, 0xc0, !PT ;  /* 0x0000800031ff7812 */ /* 0x000fe2000786c0ff */
[----:B------:R-:W-:Y:S02]  /*49bd0*/  IMAD.WIDE R52, R195, 0x2, R64 ;  /* 0x00000002c3347825 */ /* 0x000fe400078e0240 */
[----:B------:R-:W2:Y:S04]  /*49be0*/  LDL.LU R195, [R1+0x5c] ;  /* 0x00005c0001c37983 */ /* 0x000ea80000300800 */
[----:B------:R-:W2:Y:S04]  /*49bf0*/  LDL.LU R188, [R1+0xc50] ;  /* 0x000c500001bc7983 */ /* 0x000ea80000300800 */
[----:B------:R3:W-:Y:S01]  /*49c00*/  @P2 STG.E.U16 desc[UR58][R52.64], R2 ;  /* 0x0000000234002986 */ /* 0x0007e2000c10153a */
[----:B------:R-:W-:-:S02]  /*49c10*/  LOP3.LUT P0, RZ, R49, 0x200000, RZ, 0xc0, !PT ;  /* 0x0020000031ff7812 */ /* 0x000fc4000780c0ff */
[----:B------:R-:W-:Y:S01]  /*49c20*/  LOP3.LUT R0, R0, 0xfffdffff, RZ, 0xc0, !PT ;  /* 0xfffdffff00007812 */ /* 0x000fe200078ec0ff */
[----:B---3--:R-:W-:-:S05]  /*49c30*/  IMAD.WIDE R52, R190, 0x2, R66 ;  /* 0x00000002be347825 */ /* 0x008fca00078e0242 */
[----:B------:R0:W-:Y:S02]  /*49c40*/  @P3 STG.E.U16 desc[UR58][R52.64], R191 ;  /* 0x000000bf34003986 */ /* 0x0001e4000c10153a */
[----:B0-----:R-:W-:Y:S02]  /*49c50*/  IMAD.WIDE R52, R190, 0x2, R64 ;  /* 0x00000002be347825 */ /* 0x001fe400078e0240 */
[----:B------:R-:W3:Y:S04]  /*49c60*/  LDL.LU R190, [R1+0x4c] ;  /* 0x00004c0001be7983 */ /* 0x000ee80000300800 */
[----:B------:R-:W3:Y:S01]  /*49c70*/  LDL.LU R189, [R1+0xc58] ;  /* 0x000c580001bd7983 */ /* 0x000ee20000300800 */
[----:B------:R-:W-:-:S03]  /*49c80*/  PRMT R2, R191, 0x7632, R2 ;  /* 0x00007632bf027816 */ /* 0x000fc60000000002 */
[----:B------:R-:W3:Y:S01]  /*49c90*/  LDL.LU R191, [R1+0x30] ;  /* 0x0000300001bf7983 */ /* 0x000ee20000300800 */
[----:B------:R-:W-:Y:S02]  /*49ca0*/  @P0 LOP3.LUT R0, R0, 0x20000, RZ, 0xfc, !PT ;  /* 0x0002000000000812 */ /* 0x000fe400078efcff */
[----:B------:R-:W-:Y:S02]  /*49cb0*/  LOP3.LUT P4, RZ, R49, 0x10000, RZ, 0xc0, !PT ;  /* 0x0001000031ff7812 */ /* 0x000fe4000788c0ff */
[----:B------:R-:W-:Y:S02]  /*49cc0*/  LOP3.LUT R0, R0, 0xfffbffff, RZ, 0xc0, !PT ;  /* 0xfffbffff00007812 */ /* 0x000fe400078ec0ff */
[C---:B------:R-:W-:Y:S02]  /*49cd0*/  LOP3.LUT P5, RZ, R50.reuse, 0x8000000, RZ, 0xc0, !PT ;  /* 0x0800000032ff7812 */ /* 0x040fe400078ac0ff */
[C---:B------:R-:W-:Y:S02]  /*49ce0*/  LOP3.LUT P6, RZ, R50.reuse, 0x10000000, RZ, 0xc0, !PT ;  /* 0x1000000032ff7812 */ /* 0x040fe400078cc0ff */
[----:B------:R-:W-:-:S05]  /*49cf0*/  LOP3.LUT P3, RZ, R50, 0x20000000, RZ, 0xc0, !PT ;  /* 0x2000000032ff7812 */ /* 0x000fca000786c0ff */
[----:B------:R4:W-:Y:S01]  /*49d00*/  @P4 STG.E.U16 desc[UR58][R52.64], R2 ;  /* 0x0000000234004986 */ /* 0x0009e2000c10153a */
[----:B------:R-:W-:Y:S01]  /*49d10*/  LOP3.LUT P4, RZ, R50, 0x40000000, RZ, 0xc0, !PT ;  /* 0x4000000032ff7812 */ /* 0x000fe2000788c0ff */
[----:B----4-:R-:W-:Y:S01]  /*49d20*/  IMAD.WIDE R52, R58, 0x2, R66 ;  /* 0x000000023a347825 */ /* 0x010fe200078e0242 */
[----:B--2---:R-:W-:-:S13]  /*49d30*/  LOP3.LUT P0, RZ, R48, 0x1, RZ, 0xc0, !PT ;  /* 0x0000000130ff7812 */ /* 0x004fda000780c0ff */
[----:B------:R-:W-:Y:S02]  /*49d40*/  @P0 LOP3.LUT R0, R0, 0x40000, RZ, 0xfc, !PT ;  /* 0x0004000000000812 */ /* 0x000fe400078efcff */
[----:B------:R-:W-:Y:S01]  /*49d50*/  LOP3.LUT P0, RZ, R50, 0x80000000, RZ, 0xc0, !PT ;  /* 0x8000000032ff7812 */ /* 0x000fe2000780c0ff */
[----:B------:R-:W-:Y:S02]  /*49d60*/  IMAD.WIDE R50, R58, 0x2, R64 ;  /* 0x000000023a327825 */ /* 0x000fe400078e0240 */
[----:B------:R-:W2:Y:S01]  /*49d70*/  LDL.LU R58, [R1+0xc60] ;  /* 0x000c6000013a7983 */ /* 0x000ea20000300800 */
[----:B------:R-:W-:Y:S02]  /*49d80*/  LOP3.LUT P1, RZ, R49, 0x20000, RZ, 0xc0, !PT ;  /* 0x0002000031ff7812 */ /* 0x000fe4000782c0ff */
[----:B------:R-:W-:Y:S01]  /*49d90*/  PRMT R2, R192, 0x7632, R2 ;  /* 0x00007632c0027816 */ /* 0x000fe20000000002 */
[----:B------:R0:W-:Y:S01]  /*49da0*/  @P5 STG.E.U16 desc[UR58][R52.64], R192 ;  /* 0x000000c034005986 */ /* 0x0001e2000c10153a */
[----:B------:R-:W-:-:S03]  /*49db0*/  LOP3.LUT R0, R0, 0xfff7ffff, RZ, 0xc0, !PT ;  /* 0xfff7ffff00007812 */ /* 0x000fc600078ec0ff */
[----:B------:R4:W-:Y:S01]  /*49dc0*/  @P6 STG.E.U16 desc[UR58][R50.64], R2 ;  /* 0x0000000232006986 */ /* 0x0009e2000c10153a */
[C---:B------:R-:W-:Y:S02]  /*49dd0*/  LOP3.LUT P2, RZ, R49.reuse, 0x40000, RZ, 0xc0, !PT ;  /* 0x0004000031ff7812 */ /* 0x040fe4000784c0ff */
[----:B------:R-:W-:Y:S01]  /*49de0*/  @P0 LOP3.LUT R0, R0, 0x80000, RZ, 0xfc, !PT ;  /* 0x0008000000000812 */ /* 0x000fe200078efcff */
[----:B0-----:R-:W2:Y:S01]  /*49df0*/  LDL.LU R192, [R1+0xc64] ;  /* 0x000c640001c07983 */ /* 0x001ea20000300800 */
[----:B----4-:R-:W-:Y:S01]  /*49e00*/  IMAD.WIDE R50, R194, 0x2, R66 ;  /* 0x00000002c2327825 */ /* 0x010fe200078e0242 */
[----:B------:R-:W-:-:S04]  /*49e10*/  LOP3.LUT P0, RZ, R49, 0x100000, RZ, 0xc0, !PT ;  /* 0x0010000031ff7812 */ /* 0x000fc8000780c0ff */
[----:B------:R0:W-:Y:S01]  /*49e20*/  @P1 STG.E.U16 desc[UR58][R50.64], R54 ;  /* 0x0000003632001986 */ /* 0x0001e2000c10153a */
[----:B------:R-:W-:Y:S02]  /*49e30*/  PRMT R2, R54, 0x7632, R2 ;  /* 0x0000763236027816 */ /* 0x000fe40000000002 */
[----:B------:R-:W-:Y:S01]  /*49e40*/  LOP3.LUT R0, R0, 0xffefffff, RZ, 0xc0, !PT ;  /* 0xffefffff00007812 */ /* 0x000fe200078ec0ff */
[----:B0-----:R-:W-:Y:S02]  /*49e50*/  IMAD.WIDE R50, R194, 0x2, R64 ;  /* 0x00000002c2327825 */ /* 0x001fe400078e0240 */
[----:B------:R-:W4:Y:S04]  /*49e60*/  LDL.LU R194, [R1+0x34] ;  /* 0x0000340001c27983 */ /* 0x000f280000300800 */
[----:B------:R0:W-:Y:S01]  /*49e70*/  @P2 STG.E.U16 desc[UR58][R50.64], R2 ;  /* 0x0000000232002986 */ /* 0x0001e2000c10153a */
[----:B------:R-:W-:-:S02]  /*49e80*/  @P0 LOP3.LUT R0, R0, 0x100000, RZ, 0xfc, !PT ;  /* 0x0010000000000812 */ /* 0x000fc400078efcff */
[----:B------:R-:W-:Y:S01]  /*49e90*/  LOP3.LUT P0, RZ, R49, 0x80000, RZ, 0xc0, !PT ;  /* 0x0008000031ff7812 */ /* 0x000fe2000780c0ff */
[----:B0-----:R-:W-:Y:S01]  /*49ea0*/  IMAD.WIDE R50, R193, 0x2, R66 ;  /* 0x00000002c1327825 */ /* 0x001fe200078e0242 */
[----:B------:R-:W-:-:S04]  /*49eb0*/  PRMT R2, R195, 0x7632, R2 ;  /* 0x00007632c3027816 */ /* 0x000fc80000000002 */
[----:B------:R0:W-:Y:S02]  /*49ec0*/  @P3 STG.E.U16 desc[UR58][R50.64], R195 ;  /* 0x000000c332003986 */ /* 0x0001e4000c10153a */
[----:B0-----:R-:W-:Y:S02]  /*49ed0*/  IMAD.WIDE R50, R193, 0x2, R64 ;  /* 0x00000002c1327825 */ /* 0x001fe400078e0240 */
[----:B------:R-:W4:Y:S04]  /*49ee0*/  LDL.LU R195, [R1+0xc6c] ;  /* 0x000c6c0001c37983 */ /* 0x000f280000300800 */
[----:B------:R0:W-:Y:S04]  /*49ef0*/  @P4 STG.E.U16 desc[UR58][R50.64], R2 ;  /* 0x0000000232004986 */ /* 0x0001e8000c10153a */
[----:B------:R-:W4:Y:S01]  /*49f00*/  LDL.LU R193, [R1+0x24] ;  /* 0x0000240001c17983 */ /* 0x000f220000300800 */
[----:B0-----:R-:W-:-:S05]  /*49f10*/  IMAD.WIDE R50, R188, 0x2, R66 ;  /* 0x00000002bc327825 */ /* 0x001fca00078e0242 */
[----:B---3--:R0:W-:Y:S01]  /*49f20*/  @P0 STG.E.U16 desc[UR58][R50.64], R190 ;  /* 0x000000be32000986 */ /* 0x0081e2000c10153a */
[----:B------:R-:W-:Y:S02]  /*49f30*/  LOP3.LUT P0, RZ, R0, 0x100000, RZ, 0xc0, !PT ;  /* 0x0010000000ff7812 */ /* 0x000fe4000780c0ff */
[----:B------:R-:W-:Y:S01]  /*49f40*/  PRMT R2, R190, 0x7632, R2 ;  /* 0x00007632be027816 */ /* 0x000fe20000000002 */
[----:B0-----:R-:W-:Y:S01]  /*49f50*/  IMAD.WIDE R50, R188, 0x2, R64 ;  /* 0x00000002bc327825 */ /* 0x001fe200078e0240 */
[----:B------:R-:W3:Y:S09]  /*49f60*/  LDL.LU R190, [R1+0xc74] ;  /* 0x000c740001be7983 */ /* 0x000ef20000300800 */
        /* <DEDUP_REMOVED lines=9> */
[----:B0-----:R-:W-:Y:S01]  /*4a000*/  PRMT R2, R6, 0x7632, R2 ;  /* 0x0000763206027816 */ /* 0x001fe20000000002 */
[----:B--2---:R-:W-:-:S10]  /*4a010*/  IMAD.WIDE R50, R58, 0x2, R66 ;  /* 0x000000023a327825 */ /* 0x004fd400078e0242 */
[----:B------:R0:W-:Y:S04]  /*4a020*/  @P0 STG.E.U16 desc[UR58][R50.64], R6 ;  /* 0x0000000632000986 */ /* 0x0001e8000c10153a */
[----:B0-----:R-:W2:Y:S01]  /*4a030*/  LDL.LU R6, [R1+0x1404] ;  /* 0x0014040001067983 */ /* 0x001ea20000300800 */
[----:B------:R-:W-:Y:S02]  /*4a040*/  LOP3.LUT P5, RZ, R49, 0x400000, RZ, 0xc0, !PT ;  /* 0x0040000031ff7812 */ /* 0x000fe400078ac0ff */
[----:B------:R-:W-:Y:S01]  /*4a050*/  LOP3.LUT P6, RZ, R48, 0x2, RZ, 0xc0, !PT ;  /* 0x0000000230ff7812 */ /* 0x000fe200078cc0ff */
[----:B------:R-:W-:-:S10]  /*4a060*/  IMAD.WIDE R50, R58, 0x2, R64 ;  /* 0x000000023a327825 */ /* 0x000fd400078e0240 */
[----:B------:R0:W-:Y:S01]  /*4a070*/  @P5 STG.E.U16 desc[UR58][R50.64], R2 ;  /* 0x0000000232005986 */ /* 0x0001e2000c10153a */
[----:B------:R-:W-:Y:S01]  /*4a080*/  LOP3.LUT P1, RZ, R48, 0x4, RZ, 0xc0, !PT ;  /* 0x0000000430ff7812 */ /* 0x000fe2000782c0ff */
[----:B0-----:R-:W-:Y:S01]  /*4a090*/  IMAD.WIDE R50, R192, 0x2, R66 ;  /* 0x00000002c0327825 */ /* 0x001fe200078e0242 */
[----:B----4-:R-:W-:-:S04]  /*4a0a0*/  PRMT R2, R194, 0x7632, R2 ;  /* 0x00007632c2027816 */ /* 0x010fc80000000002 */
[----:B------:R0:W-:Y:S01]  /*4a0b0*/  @P6 STG.E.U16 desc[UR58][R50.64], R194 ;  /* 0x000000c232006986 */ /* 0x0001e2000c10153a */
[----:B------:R-:W-:-:S03]  /*4a0c0*/  LOP3.LUT P2, RZ, R49, 0x800000, RZ, 0xc0, !PT ;  /* 0x0080000031ff7812 */ /* 0x000fc6000784c0ff */
[----:B0-----:R-:W4:Y:S04]  /*4a0d0*/  LDL.LU R194, [R1+0xc7c] ;  /* 0x000c7c0001c27983 */ /* 0x001f280000300800 */
[----:B------:R-:W4:Y:S01]  /*4a0e0*/  LDL.LU R59, [R1+0x28] ;  /* 0x00002800013b7983 */ /* 0x000f220000300800 */
[----:B------:R-:W-:-:S03]  /*4a0f0*/  IMAD.WIDE R50, R192, 0x2, R64 ;  /* 0x00000002c0327825 */ /* 0x000fc600078e0240 */
[----:B------:R-:W4:Y:S04]  /*4a100*/  LDL.LU R54, [R1+0xc80] ;  /* 0x000c800001367983 */ /* 0x000f280000300800 */
[----:B------:R0:W-:Y:S02]  /*4a110*/  @P1 STG.E.U16 desc[UR58][R50.64], R2 ;  /* 0x0000000232001986 */ /* 0x0001e4000c10153a */
[----:B0-----:R-:W-:-:S05]  /*4a120*/  IMAD.WIDE R50, R195, 0x2, R66 ;  /* 0x00000002c3327825 */ /* 0x001fca00078e0242 */
[----:B------:R0:W-:Y:S02]  /*4a130*/  @P2 STG.E.U16 desc[UR58][R50.64], R193 ;  /* 0x000000c132002986 */ /* 0x0001e4000c10153a */
[----:B0-----:R-:W-:Y:S02]  /*4a140*/  IMAD.WIDE R50, R195, 0x2, R64 ;  /* 0x00000002c3327825 */ /* 0x001fe400078e0240 */
[----:B------:R-:W4:Y:S04]  /*4a150*/  LDL.LU R195, [R1+0x3c] ;  /* 0x00003c0001c37983 */ /* 0x000f280000300800 */
[----:B------:R-:W4:Y:S01]  /*4a160*/  LDL.LU R188, [R1+0xc84] ;  /* 0x000c840001bc7983 */ /* 0x000f220000300800 */
[----:B------:R-:W-:-:S03]  /*4a170*/  LOP3.LUT P3, RZ, R49, 0x1000000, RZ, 0xc0, !PT ;  /* 0x0100000031ff7812 */ /* 0x000fc6000786c0ff */
[----:B------:R-:W4:Y:S01]  /*4a180*/  LDL.LU R189, [R1+0x2c] ;  /* 0x00002c0001bd7983 */ /* 0x000f220000300800 */
[----:B------:R-:W-:Y:S02]  /*4a190*/  LOP3.LUT P4, RZ, R48, 0x8, RZ, 0xc0, !PT ;  /* 0x0000000830ff7812 */ /* 0x000fe4000788c0ff */
[----:B------:R-:W-:-:S07]  /*4a1a0*/  PRMT R2, R193, 0x7632, R2 ;  /* 0x00007632c1027816 */ /* 0x000fce0000000002 */
[----:B------:R3:W-:Y:S02]  /*4a1b0*/  @P3 STG.E.U16 desc[UR58][R50.64], R2 ;  /* 0x0000000232003986 */ /* 0x0007e4000c10153a */
[----:B---3--:R-:W-:-:S05]  /*4a1c0*/  IMAD.WIDE R50, R190, 0x2, R66 ;  /* 0x00000002be327825 */ /* 0x008fca00078e0242 */
[----:B--2---:R0:W-:Y:S02]  /*4a1d0*/  @P4 STG.E.U16 desc[UR58][R50.64], R6 ;  /* 0x0000000632004986 */ /* 0x0041e4000c10153a */
[----:B0-----:R-:W-:Y:S02]  /*4a1e0*/  IMAD.WIDE R50, R190, 0x2, R64 ;  /* 0x00000002be327825 */ /* 0x001fe400078e0240 */
[----:B------:R-:W2:Y:S04]  /*4a1f0*/  LDL.LU R190, [R1+0xc88] ;  /* 0x000c880001be7983 */ /* 0x000ea80000300800 */
[----:B------:R-:W3:Y:S01]  /*4a200*/  LDL.LU R191, [R1+0x10] ;  /* 0x0000100001bf7983 */ /* 0x000ee20000300800 */
[----:B------:R-:W-:Y:S02]  /*4a210*/  LOP3.LUT P5, RZ, R48, 0x10, RZ, 0xc0, !PT ;  /* 0x0000001030ff7812 */ /* 0x000fe400078ac0ff */
[----:B------:R-:W-:-:S02]  /*4a220*/  LOP3.LUT P6, RZ, R49, 0x2000000, RZ, 0xc0, !PT ;  /* 0x0200000031ff7812 */ /* 0x000fc400078cc0ff */
[----:B------:R-:W-:Y:S02]  /*4a230*/  LOP3.LUT P0, RZ, R49, 0x20000000, RZ, 0xc0, !PT ;  /* 0x2000000031ff7812 */ /* 0x000fe4000780c0ff */
[----:B------:R-:W-:Y:S02]  /*4a240*/  PRMT R2, R6, 0x7632, R2 ;  /* 0x0000763206027816 */ /* 0x000fe40000000002 */
[----:B------:R-:W3:Y:S04]  /*4a250*/  LDL.LU R6, [R1+0x1400] ;  /* 0x0014000001067983 */ /* 0x000ee80000300800 */
[----:B------:R-:W3:Y:S01]  /*4a260*/  LDL.LU R58, [R1+0xc90] ;  /* 0x000c9000013a7983 */ /* 0x000ee20000300800 */
[----:B------:R-:W-:-:S03]  /*4a270*/  LOP3.LUT R0, R0, 0xffffdfff, RZ, 0xc0, !PT ;  /* 0xffffdfff00007812 */ /* 0x000fc600078ec0ff */
[----:B------:R4:W-:Y:S04]  /*4a280*/  @P5 STG.E.U16 desc[UR58][R50.64], R2 ;  /* 0x0000000232005986 */ /* 0x0009e8000c10153a */
[----:B------:R-:W3:Y:S01]  /*4a290*/  LDL.LU R192, [R1] ;  /* 0x0000000001c07983 */ /* 0x000ee20000300800 */
[----:B------:R-:W-:Y:S02]  /*4a2a0*/  LOP3.LUT P1, RZ, R49, 0x4000000, RZ, 0xc0, !PT ;  /* 0x0400000031ff7812 */ /* 0x000fe4000782c0ff */
[----:B------:R-:W-:Y:S01]  /*4a2b0*/  @P0 LOP3.LUT R0, R0, 0x2000, RZ, 0xfc, !PT ;  /* 0x0000200000000812 */ /* 0x000fe200078efcff */
[----:B----4-:R-:W-:Y:S01]  /*4a2c0*/  IMAD.WIDE R50, R194, 0x2, R66 ;  /* 0x00000002c2327825 */ /* 0x010fe200078e0242 */
[----:B------:R-:W-:-:S04]  /*4a2d0*/  LOP3.LUT P0, RZ, R48, 0x100, RZ, 0xc0, !PT ;  /* 0x0000010030ff7812 */ /* 0x000fc8000780c0ff */
[----:B------:R0:W-:Y:S01]  /*4a2e0*/  @P6 STG.E.U16 desc[UR58][R50.64], R59 ;  /* 0x0000003b32006986 */ /* 0x0001e2000c10153a */
[----:B------:R-:W-:Y:S02]  /*4a2f0*/  LOP3.LUT P2, RZ, R48, 0x20, RZ, 0xc0, !PT ;  /* 0x0000002030ff7812 */ /* 0x000fe4000784c0ff */
[----:B------:R-:W-:Y:S01]  /*4a300*/  PRMT R2, R59, 0x7632, R2 ;  /* 0x000076323b027816 */ /* 0x000fe20000000002 */
[----:B0-----:R-:W-:Y:S02]  /*4a310*/  IMAD.WIDE R50, R194, 0x2, R64 ;  /* 0x00000002c2327825 */ /* 0x001fe400078e0240 */
[----:B------:R-:W4:Y:S01]  /*4a320*/  LDL.LU R194, [R1+0xc98] ;  /* 0x000c980001c27983 */ /* 0x000f220000300800 */
[----:B------:R-:W-:-:S03]  /*4a330*/  LOP3.LUT R0, R0, 0xffffbfff, RZ, 0xc0, !PT ;  /* 0xffffbfff00007812 */ /* 0x000fc600078ec0ff */
[----:B------:R-:W4:Y:S01]  /*4a340*/  LDL.LU R193, [R1+0x14] ;  /* 0x0000140001c17983 */ /* 0x000f220000300800 */
[----:B------:R-:W-:-:S03]  /*4a350*/  @P0 LOP3.LUT R0, R0, 0x4000, RZ, 0xfc, !PT ;  /* 0x0000400000000812 */ /* 0x000fc600078efcff */
[----:B------:R0:W-:Y:S01]  /*4a360*/  @P1 STG.E.U16 desc[UR58][R50.64], R2 ;  /* 0x0000000232001986 */ /* 0x0001e2000c10153a */
        /* <DEDUP_REMOVED lines=10> */
[----:B------:R-:W-:Y:S02]  /*4a410*/  LOP3.LUT P3, RZ, R48, 0x40, RZ, 0xc0, !PT ;  /* 0x0000004030ff7812 */ /* 0x000fe4000786c0ff */
[----:B------:R-:W-:-:S09]  /*4a420*/  LOP3.LUT R0, R0, 0xfffeffff, RZ, 0xc0, !PT ;  /* 0xfffeffff00007812 */ /* 0x000fd200078ec0ff */
[----:B------:R-:W-:Y:S02]  /*4a430*/  @P0 LOP3.LUT R0, R0, 0x10000, RZ, 0xfc, !PT ;  /* 0x0001000000000812 */ /* 0x000fe400078efcff */
[----:B------:R-:W-:Y:S01]  /*4a440*/  LOP3.LUT P0, RZ, R49, 0x8000000, RZ, 0xc0, !PT ;  /* 0x0800000031ff7812 */ /* 0x000fe2000780c0ff */
[----:B------:R0:W-:Y:S02]  /*4a450*/  @P3 STG.E.U16 desc[UR58][R50.64], R2 ;  /* 0x0000000232003986 */ /* 0x0001e4000c10153a */
[----:B0-----:R-:W-:-:S10]  /*4a460*/  IMAD.WIDE R50, R188, 0x2, R66 ;  /* 0x00000002bc327825 */ /* 0x001fd400078e0242 */
[----:B------:R0:W-:Y:S01]  /*4a470*/  @P0 STG.E.U16 desc[UR58][R50.64], R189 ;  /* 0x000000bd32000986 */ /* 0x0001e2000c10153a */
[----:B------:R-:W-:Y:S02]  /*4a480*/  LOP3.LUT P0, RZ, R0, 0x10000, RZ, 0xc0, !PT ;  /* 0x0001000000ff7812 */ /* 0x000fe4000780c0ff */
[----:B------:R-:W-:Y:S01]  /*4a490*/  PRMT R2, R189, 0x7632, R2 ;  /* 0x00007632bd027816 */ /* 0x000fe20000000002 */
[----:B0-----:R-:W-:-:S10]  /*4a4a0*/  IMAD.WIDE R50, R188, 0x2, R64 ;  /* 0x00000002bc327825 */ /* 0x001fd400078e0240 */
[----:B------:R2:W-:Y:S01]  /*4a4b0*/  @P0 STG.E.U16 desc[UR58][R50.64], R2 ;  /* 0x0000000232000986 */ /* 0x0005e2000c10153a */
[----:B------:R-:W-:Y:S01]  /*4a4c0*/  LOP3.LUT P0, RZ, R0, 0x8000, RZ, 0xc0, !PT ;  /* 0x0000800000ff7812 */ /* 0x000fe2000780c0ff */
[----:B--2---:R-:W-:-:S12]  /*4a4d0*/  IMAD.WIDE R50, R190, 0x2, R66 ;  /* 0x00000002be327825 */ /* 0x004fd800078e0242 */
[----:B---3--:R0:W-:Y:S02]  /*4a4e0*/  @P0 STG.E.U16 desc[UR58][R50.64], R191 ;  /* 0x000000bf32000986 */ /* 0x0081e4000c10153a */
[----:B0-----:R-:W-:Y:S02]  /*4a4f0*/  IMAD.WIDE R50, R190, 0x2, R64 ;  /* 0x00000002be327825 */ /* 0x001fe400078e0240 */
[----:B------:R-:W2:Y:S04]  /*4a500*/  LDL.LU R190, [R1+0xca4] ;  /* 0x000ca40001be7983 */ /* 0x000ea80000300800 */
[----:B------:R-:W3:Y:S01]  /*4a510*/  LDL.LU R188, [R1+0x18] ;  /* 0x0000180001bc7983 */ /* 0x000ee20000300800 */
[----:B------:R-:W-:Y:S02]  /*4a520*/  LOP3.LUT P0, RZ, R0, 0x4000, RZ, 0xc0, !PT ;  /* 0x0000400000ff7812 */ /* 0x000fe4000780c0ff */
[----:B------:R-:W-:-:S02]  /*4a530*/  PRMT R2, R191, 0x7632, R2 ;  /* 0x00007632bf027816 */ /* 0x000fc40000000002 */
        /* <DEDUP_REMOVED lines=11> */
[----:B----4-:R-:W-:-:S05]  /*4a5f0*/  IMAD.WIDE R50, R194, 0x2, R66 ;  /* 0x00000002c2327825 */ /* 0x010fca00078e0242 */
[----:B------:R0:W-:Y:S01]  /*4a600*/  @P5 STG.E.U16 desc[UR58][R50.64], R193 ;  /* 0x000000c132005986 */ /* 0x0001e2000c10153a */
[----:B------:R-:W-:Y:S01]  /*4a610*/  PRMT R2, R193, 0x7632, R2 ;  /* 0x00007632c1027816 */ /* 0x000fe20000000002 */
[----:B0-----:R-:W-:Y:S02]  /*4a620*/  IMAD.WIDE R50, R194, 0x2, R64 ;  /* 0x00000002c2327825 */ /* 0x001fe400078e0240 */
[----:B------:R-:W4:Y:S04]  /*4a630*/  LDL.LU R194, [R1+0xcac] ;  /* 0x000cac0001c27983 */ /* 0x000f280000300800 */
[----:B------:R-:W4:Y:S04]  /*4a640*/  LDL.LU R189, [R1+0x8] ;  /* 0x0000080001bd7983 */ /* 0x000f280000300800 */
[----:B------:R0:W-:Y:S04]  /*4a650*/  @P6 STG.E.U16 desc[UR58][R50.64], R2 ;  /* 0x0000000232006986 */ /* 0x0001e8000c10153a */
[----:B------:R-:W4:Y:S01]  /*4a660*/  LDL.LU R191, [R1+0xcb0] ;  /* 0x000cb00001bf7983 */ /* 0x000f220000300800 */
[----:B0-----:R-:W-:-:S05]  /*4a670*/  IMAD.WIDE R50, R195, 0x2, R66 ;  /* 0x00000002c3327825 */ /* 0x001fca00078e0242 */
[----:B------:R0:W-:Y:S02]  /*4a680*/  @P1 STG.E.U16 desc[UR58][R50.64], R54 ;  /* 0x0000003632001986 */ /* 0x0001e4000c10153a */
[----:B0-----:R-:W-:Y:S02]  /*4a690*/  IMAD.WIDE R50, R195, 0x2, R64 ;  /* 0x00000002c3327825 */ /* 0x001fe400078e0240 */
[----:B------:R-:W4:Y:S04]  /*4a6a0*/  LDL.LU R195, [R1+0x1c] ;  /* 0x00001c0001c37983 */ /* 0x000f280000300800 */
[----:B------:R-:W4:Y:S04]  /*4a6b0*/  LDL.LU R58, [R1+0xcb8] ;  /* 0x000cb800013a7983 */ /* 0x000f280000300800 */
[----:B------:R-:W4:Y:S04]  /*4a6c0*/  LDL.LU R193, [R1+0xc] ;  /* 0x00000c0001c17983 */ /* 0x000f280000300800 */
[----:B------:R-:W4:Y:S01]  /*4a6d0*/  LDL.LU R192, [R1+0xcbc] ;  /* 0x000cbc0001c07983 */ /* 0x000f220000300800 */
[----:B------:R-:W-:-:S02]  /*4a6e0*/  LOP3.LUT P2, RZ, R6, 0x1, RZ, 0xc0, !PT ;  /* 0x0000000106ff7812 */ /* 0x000fc4000784c0ff */
[----:B------:R-:W-:Y:S02]  /*4a6f0*/  LOP3.LUT P3, RZ, R48, 0x800, RZ, 0xc0, !PT ;  /* 0x0000080030ff7812 */ /* 0x000fe4000786c0ff */
[----:B------:R-:W-:-:S09]  /*4a700*/  PRMT R2, R54, 0x7632, R2 ;  /* 0x0000763236027816 */ /* 0x000fd20000000002 */
[----:B------:R2:W-:Y:S02]  /*4a710*/  @P2 STG.E.U16 desc[UR58][R50.64], R2 ;  /* 0x0000000232002986 */ /* 0x0005e4000c10153a */
[----:B--2---:R-:W-:-:S05]  /*4a720*/  IMAD.WIDE R50, R190, 0x2, R66 ;  /* 0x00000002be327825 */ /* 0x004fca00078e0242 */
[----:B---3--:R0:W-:Y:S02]  /*4a730*/  @P3 STG.E.U16 desc[UR58][R50.64], R188 ;  /* 0x000000bc32003986 */ /* 0x0081e4000c10153a */
[----:B0-----:R-:W-:Y:S02]  /*4a740*/  IMAD.WIDE R50, R190, 0x2, R64 ;  /* 0x00000002be327825 */ /* 0x001fe400078e0240 */
[----:B------:R-:W2:Y:S01]  /*4a750*/  LDL.LU R190, [R1+0xcc0] ;  /* 0x000cc00001be7983 */ /* 0x000ea20000300800 */
[----:B------:R-:W-:Y:S02]  /*4a760*/  LOP3.LUT P3, RZ, R6, 0x20, RZ, 0xc0, !PT ;  /* 0x0000002006ff7812 */ /* 0x000fe4000786c0ff */
[----:B------:R-:W-:Y:S02]  /*4a770*/  LOP3.LUT R0, R0, 0xfffffdff, RZ, 0xc0, !PT ;  /* 0xfffffdff00007812 */ /* 0x000fe400078ec0ff */
[----:B------:R-:W-:-:S09]  /*4a780*/  LOP3.LUT P4, RZ, R48, 0x1000, RZ, 0xc0, !PT ;  /* 0x0000100030ff7812 */ /* 0x000fd2000788c0ff */
[----:B------:R-:W-:Y:S02]  /*4a790*/  @P3 LOP3.LUT R0, R0, 0x200, RZ, 0xfc, !PT ;  /* 0x0000020000003812 */ /* 0x000fe400078efcff */
[----:B------:R-:W-:Y:S02]  /*4a7a0*/  LOP3.LUT P3, RZ, R48, 0x10000, RZ, 0xc0, !PT ;  /* 0x0001000030ff7812 */ /* 0x000fe4000786c0ff */
[----:B------:R-:W-:Y:S02]  /*4a7b0*/  LOP3.LUT R0, R0, 0xfffffbff, RZ, 0xc0, !PT ;  /* 0xfffffbff00007812 */ /* 0x000fe400078ec0ff */
[----:B------:R-:W-:Y:S02]  /*4a7c0*/  LOP3.LUT P5, RZ, R6, 0x2, RZ, 0xc0, !PT ;  /* 0x0000000206ff7812 */ /* 0x000fe400078ac0ff */
[----:B------:R-:W-:-:S07]  /*4a7d0*/  PRMT R2, R188, 0x7632, R2 ;  /* 0x00007632bc027816 */ /* 0x000fce0000000002 */
[----:B------:R-:W-:Y:S02]  /*4a7e0*/  @P3 LOP3.LUT R0, R0, 0x400, RZ, 0xfc, !PT ;  /* 0x0000040000003812 */ /* 0x000fe400078efcff */
[----:B------:R-:W-:Y:S01]  /*4a7f0*/  LOP3.LUT P3, RZ, R48, 0x8000, RZ, 0xc0, !PT ;  /* 0x0000800030ff7812 */ /* 0x000fe2000786c0ff */
[----:B------:R4:W-:Y:S01]  /*4a800*/  @P4 STG.E.U16 desc[UR58][R50.64], R2 ;  /* 0x0000000232004986 */ /* 0x0009e2000c10153a */
[----:B------:R-:W-:Y:S02]  /*4a810*/  LOP3.LUT P6, RZ, R6, 0x4, RZ, 0xc0, !PT ;  /* 0x0000000406ff7812 */ /* 0x000fe400078cc0ff */
[----:B------:R-:W-:Y:S02]  /*4a820*/  LOP3.LUT R0, R0, 0xfffff7ff, RZ, 0xc0, !PT ;  /* 0xfffff7ff00007812 */ /* 0x000fe400078ec0ff */
[----:B------:R-:W-:-:S07]  /*4a830*/  LOP3.LUT P1, RZ, R48, 0x2000, RZ, 0xc0, !PT ;  /* 0x0000200030ff7812 */ /* 0x000fce000782c0ff */
[----:B------:R-:W-:Y:S02]  /*4a840*/  @P3 LOP3.LUT R0, R0, 0x800, RZ, 0xfc, !PT ;  /* 0x0000080000003812 */ /* 0x000fe400078efcff */
[----:B------:R-:W-:Y:S02]  /*4a850*/  LOP3.LUT P3, RZ, R6, 0x10, RZ, 0xc0, !PT ;  /* 0x0000001006ff7812 */ /* 0x000fe4000786c0ff */
[----:B------:R-:W-:Y:S01]  /*4a860*/  LOP3.LUT P2, RZ, R48, 0x4000, RZ, 0xc0, !PT ;  /* 0x0000400030ff7812 */ /* 0x000fe2000784c0ff */
[----:B----4-:R-:W-:-:S05]  /*4a870*/  IMAD.WIDE R50, R194, 0x2, R66 ;  /* 0x00000002c2327825 */ /* 0x010fca00078e0242 */
[----:B------:R0:W-:Y:S01]  /*4a880*/  @P5 STG.E.U16 desc[UR58][R50.64], R189 ;  /* 0x000000bd32005986 */ /* 0x0001e2000c10153a */
[----:B------:R-:W-:Y:S02]  /*4a890*/  PRMT R2, R189, 0x7632, R2 ;  /* 0x00007632bd027816 */ /* 0x000fe40000000002 */
[----:B------:R-:W-:Y:S01]  /*4a8a0*/  LOP3.LUT R0, R0, 0xffffefff, RZ, 0xc0, !PT ;  /* 0xffffefff00007812 */ /* 0x000fe200078ec0ff */
[----:B0-----:R-:W-:Y:S02]  /*4a8b0*/  IMAD.WIDE R50, R194, 0x2, R64 ;  /* 0x00000002c2327825 */ /* 0x001fe400078e0240 */
[----:B------:R-:W3:Y:S04]  /*4a8c0*/  LDL.LU R194, [R1+0xcc8] ;  /* 0x000cc80001c27983 */ /* 0x000ee80000300800 */
[----:B------:R0:W-:Y:S01]  /*4a8d0*/  @P6 STG.E.U16 desc[UR58][R50.64], R2 ;  /* 0x0000000232006986 */ /* 0x0001e2000c10153a */
[----:B------:R-:W-:-:S02]  /*4a8e0*/  @P3 LOP3.LUT R0, R0, 0x1000, RZ, 0xfc, !PT ;  /* 0x0000100000003812 */ /* 0x000fc400078efcff */
[----:B------:R-:W-:Y:S01]  /*4a8f0*/  LOP3.LUT P3, RZ, R6, 0x8, RZ, 0xc0, !PT ;  /* 0x0000000806ff7812 */ /* 0x000fe2000786c0ff */
[----:B0-----:R-:W-:Y:S01]  /*4a900*/  IMAD.WIDE R50, R191, 0x2, R66 ;  /* 0x00000002bf327825 */ /* 0x001fe200078e0242 */
[----:B------:R-:W-:-:S04]  /*4a910*/  PRMT R2, R195, 0x7632, R2 ;  /* 0x00007632c3027816 */ /* 0x000fc80000000002 */
[----:B------:R0:W-:Y:S04]  /*4a920*/  @P1 STG.E.U16 desc[UR58][R50.64], R195 ;  /* 0x000000c332001986 */ /* 0x0001e8000c10153a */
[----:B0-----:R-:W4:Y:S01]  /*4a930*/  LDL.LU R195, [R1+0xcd0] ;  /* 0x000cd00001c37983 */ /* 0x001f220000300800 */
[----:B------:R-:W-:-:S05]  /*4a940*/  IMAD.WIDE R50, R191, 0x2, R64 ;  /* 0x00000002bf327825 */ /* 0x000fca00078e0240 */
[----:B------:R0:W-:Y:S02]  /*4a950*/  @P2 STG.E.U16 desc[UR58][R50.64], R2 ;  /* 0x0000000232002986 */ /* 0x0001e4000c10153a */
[----:B0-----:R-:W-:-:S05]  /*4a960*/  IMAD.WIDE R50, R58, 0x2, R66 ;  /* 0x000000023a327825 */ /* 0x001fca00078e0242 */
[----:B------:R0:W-:Y:S01]  /*4a970*/  @P3 STG.E.U16 desc[UR58][R50.64], R193 ;  /* 0x000000c132003986 */ /* 0x0001e2000c10153a */
[----:B------:R-:W-:Y:S02]  /*4a980*/  LOP3.LUT P3, RZ, R0, 0x1000, RZ, 0xc0, !PT ;  /* 0x0000100000ff7812 */ /* 0x000fe4000786c0ff */
[----:B------:R-:W-:Y:S01]  /*4a990*/  PRMT R2, R193, 0x7632, R2 ;  /* 0x00007632c1027816 */ /* 0x000fe20000000002 */
[----:B0-----:R-:W-:Y:S01]  /*4a9a0*/  IMAD.WIDE R50, R58, 0x2, R64 ;  /* 0x000000023a327825 */ /* 0x001fe200078e0240 */
[----:B------:R-:W4:Y:S09]  /*4a9b0*/  LDL.LU R193, [R1+0xcd4] ;  /* 0x000cd40001c17983 */ /* 0x000f320000300800 */
[----:B------:R0:W-:Y:S01]  /*4a9c0*/  @P3 STG.E.U16 desc[UR58][R50.64], R2 ;  /* 0x0000000232003986 */ /* 0x0001e2000c10153a */
[----:B------:R-:W-:Y:S01]  /*4a9d0*/  LOP3.LUT P3, RZ, R0, 0x800, RZ, 0xc0, !PT ;  /* 0x0000080000ff7812 */ /* 0x000fe2000786c0ff */
[----:B0-----:R-:W-:-:S12]  /*4a9e0*/  IMAD.WIDE R50, R192, 0x2, R66 ;  /* 0x00000002c0327825 */ /* 0x001fd800078e0242 */
[----:B------:R0:W-:Y:S01]  /*4a9f0*/  @P3 STG.E.U16 desc[UR58][R50.64], R248 ;  /* 0x000000f832003986 */ /* 0x0001e2000c10153a */
[----:B------:R-:W-:Y:S01]  /*4aa00*/  LOP3.LUT P3, RZ, R0, 0x400, RZ, 0xc0, !PT ;  /* 0x0000040000ff7812 */ /* 0x000fe2000786c0ff */
[----:B0-----:R-:W-:Y:S01]  /*4aa10*/  IMAD.WIDE R50, R192, 0x2, R64 ;  /* 0x00000002c0327825 */ /* 0x001fe200078e0240 */
[----:B------:R-:W-:-:S11]  /*4aa20*/  PRMT R248, R248, 0x7632, R248 ;  /* 0x00007632f8f87816 */ /* 0x000fd600000000f8 */
[----:B------:R2:W-:Y:S01]  /*4aa30*/  @P3 STG.E.U16 desc[UR58][R50.64], R248 ;  /* 0x000000f832003986 */ /* 0x0005e2000c10153a */
[----:B------:R-:W-:Y:S01]  /*4aa40*/  LOP3.LUT P3, RZ, R0, 0x200, RZ, 0xc0, !PT ;  /* 0x0000020000ff7812 */ /* 0x000fe2000786c0ff */
[----:B--2---:R-:W-:-:S12]  /*4aa50*/  IMAD.WIDE R50, R190, 0x2, R66 ;  /* 0x00000002be327825 */ /* 0x004fd800078e0242 */
[----:B------:R0:W-:Y:S02]  /*4aa60*/  @P3 STG.E.U16 desc[UR58][R50.64], R244 ;  /* 0x000000f432003986 */ /* 0x0001e4000c10153a */
[----:B0-----:R-:W-:Y:S02]  /*4aa70*/  IMAD.WIDE R50, R190, 0x2, R64 ;  /* 0x00000002be327825 */ /* 0x001fe400078e0240 */
[----:B------:R-:W2:Y:S01]  /*4aa80*/  LDL.LU R190, [R1+0xcd8] ;  /* 0x000cd80001be7983 */ /* 0x000ea20000300800 */
[----:B------:R-:W-:Y:S02]  /*4aa90*/  LOP3.LUT P4, RZ, R6, 0x40, RZ, 0xc0, !PT ;  /* 0x0000004006ff7812 */ /* 0x000fe4000788c0ff */
[----:B------:R-:W-:Y:S02]  /*4aaa0*/  LOP3.LUT P5, RZ, R48, 0x20000, RZ, 0xc0, !PT ;  /* 0x0002000030ff7812 */ /* 0x000fe400078ac0ff */
[----:B------:R-:W-:Y:S02]  /*4aab0*/  PRMT R244, R244, 0x7632, R244 ;  /* 0x00007632f4f47816 */ /* 0x000fe400000000f4 */
[----:B------:R-:W-:-:S02]  /*4aac0*/  LOP3.LUT P0, RZ, R48, 0x40000, RZ, 0xc0, !PT ;  /* 0x0004000030ff7812 */ /* 0x000fc4000780c0ff */
[----:B------:R-:W-:-:S05]  /*4aad0*/  LOP3.LUT P6, RZ, R6, 0x80, RZ, 0xc0, !PT ;  /* 0x0000008006ff7812 */ /* 0x000fca00078cc0ff */
[----:B------:R3:W-:Y:S02]  /*4aae0*/  @P4 STG.E.U16 desc[UR58][R50.64], R244 ;  /* 0x000000f432004986 */ /* 0x0007e4000c10153a */
[----:B---3--:R-:W-:-:S05]  /*4aaf0*/  IMAD.WIDE R50, R194, 0x2, R66 ;  /* 0x00000002c2327825 */ /* 0x008fca00078e0242 */
[----:B------:R0:W-:Y:S02]  /*4ab00*/  @P5 STG.E.U16 desc[UR58][R50.64], R249 ;  /* 0x000000f932005986 */ /* 0x0001e4000c10153a */
[----:B0-----:R-:W-:Y:S01]  /*4ab10*/  IMAD.WIDE R50, R194, 0x2, R64 ;  /* 0x00000002c2327825 */ /* 0x001fe200078e0240 */
[----:B------:R-:W-:-:S05]  /*4ab20*/  PRMT R249, R249, 0x7632, R249 ;  /* 0x00007632f9f97816 */ /* 0x000fca00000000f9 */
[----:B------:R4:W-:Y:S02]  /*4ab30*/  @P0 STG.E.U16 desc[UR58][R50.64], R249 ;  /* 0x000000f932000986 */ /* 0x0009e4000c10153a */
[----:B----4-:R-:W-:-:S05]  /*4ab40*/  IMAD.WIDE R50, R195, 0x2, R66 ;  /* 0x00000002c3327825 */ /* 0x010fca00078e0242 */
[----:B------:R0:W-:Y:S02]  /*4ab50*/  @P6 STG.E.U16 desc[UR58][R50.64], R245 ;  /* 0x000000f532006986 */ /* 0x0001e4000c10153a */
[----:B0-----:R-:W-:Y:S02]  /*4ab60*/  IMAD.WIDE R50, R195, 0x2, R64 ;  /* 0x00000002c3327825 */ /* 0x001fe400078e0240 */
[----:B------:R-:W3:Y:S04]  /*4ab70*/  LDL.LU R195, [R1+0xcdc] ;  /* 0x000cdc0001c37983 */ /* 0x000ee80000300800 */
[----:B------:R-:W4:Y:S01]  /*4ab80*/  LDL.LU R194, [R1+0xce4] ;  /* 0x000ce40001c27983 */ /* 0x000f220000300800 */
[----:B------:R-:W-:Y:S02]  /*4ab90*/  LOP3.LUT P1, RZ, R6, 0x100, RZ, 0xc0, !PT ;  /* 0x0000010006ff7812 */ /* 0x000fe4000782c0ff */
[----:B------:R-:W-:Y:S01]  /*4aba0*/  LOP3.LUT P2, RZ, R48, 0x80000, RZ, 0xc0, !PT ;  /* 0x0008000030ff7812 */ /* 0x000fe2000784c0ff */
[----:B------:R-:W4:Y:S01]  /*4abb0*/  LDL.LU R192, [R1+0xcec] ;  /* 0x000cec0001c07983 */ /* 0x000f220000300800 */
[----:B------:R-:W-:-:S02]  /*4abc0*/  PRMT R245, R245, 0x7632, R245 ;  /* 0x00007632f5f57816 */ /* 0x000fc400000000f5 */
[----:B------:R-:W-:Y:S02]  /*4abd0*/  LOP3.LUT P3, RZ, R48, 0x100000, RZ, 0xc0, !PT ;  /* 0x0010000030ff7812 */ /* 0x000fe4000786c0ff */
[----:B------:R-:W-:-:S05]  /*4abe0*/  LOP3.LUT P4, RZ, R6, 0x200, RZ, 0xc0, !PT ;  /* 0x0000020006ff7812 */ /* 0x000fca000788c0ff */
[----:B------:R0:W-:Y:S02]  /*4abf0*/  @P1 STG.E.U16 desc[UR58][R50.64], R245 ;  /* 0x000000f532001986 */ /* 0x0001e4000c10153a */
[----:B0-----:R-:W-:-:S05]  /*4ac00*/  IMAD.WIDE R50, R193, 0x2, R66 ;  /* 0x00000002c1327825 */ /* 0x001fca00078e0242 */
[----:B------:R0:W-:Y:S02]  /*4ac10*/  @P2 STG.E.U16 desc[UR58][R50.64], R250 ;  /* 0x000000fa32002986 */ /* 0x0001e4000c10153a */
[----:B0-----:R-:W-:Y:S01]  /*4ac20*/  IMAD.WIDE R50, R193, 0x2, R64 ;  /* 0x00000002c1327825 */ /* 0x001fe200078e0240 */
[----:B------:R-:W-:-:S05]  /*4ac30*/  PRMT R250, R250, 0x7632, R250 ;  /* 0x00007632fafa7816 */ /* 0x000fca00000000fa */
[----:B------:R2:W-:Y:S02]  /*4ac40*/  @P3 STG.E.U16 desc[UR58][R50.64], R250 ;  /* 0x000000fa32003986 */ /* 0x0005e4000c10153a */
[----:B--2---:R-:W-:-:S05]  /*4ac50*/  IMAD.WIDE R50, R190, 0x2, R66 ;  /* 0x00000002be327825 */ /* 0x004fca00078e0242 */
[----:B------:R0:W-:Y:S02]  /*4ac60*/  @P4 STG.E.U16 desc[UR58][R50.64], R246 ;  /* 0x000000f632004986 */ /* 0x0001e4000c10153a */
[----:B0-----:R-:W-:Y:S02]  /*4ac70*/  IMAD.WIDE R50, R190, 0x2, R64 ;  /* 0x00000002be327825 */ /* 0x001fe400078e0240 */
[----:B------:R-:W2:Y:S01]  /*4ac80*/  LDL.LU R190, [R1+0xcf0] ;  /* 0x000cf00001be7983 */ /* 0x000ea20000300800 */
[----:B------:R-:W-:Y:S02]  /*4ac90*/  LOP3.LUT P2, RZ, R48, 0x1000000, RZ, 0xc0, !PT ;  /* 0x0100000030ff7812 */ /* 0x000fe4000784c0ff */
[----:B------:R-:W-:Y:S01]  /*4aca0*/  LOP3.LUT R0, R0, 0xffffffbf, RZ, 0xc0, !PT ;  /* 0xffffffbf00007812 */ /* 0x000fe200078ec0ff */
[----:B------:R-:W2:Y:S01]  /*4acb0*/  LDL.LU R193, [R1+0xcf4] ;  /* 0x000cf40001c17983 */ /* 0x000ea20000300800 */
[----:B------:R-:W-:Y:S02]  /*4acc0*/  LOP3.LUT P5, RZ, R6, 0x400, RZ, 0xc0, !PT ;  /* 0x0000040006ff7812 */ /* 0x000fe400078ac0ff */
[----:B------:R-:W-:-:S07]  /*4acd0*/  LOP3.LUT P6, RZ, R48, 0x200000, RZ, 0xc0, !PT ;  /* 0x0020000030ff7812 */ /* 0x000fce00078cc0ff */
[----:B------:R-:W-:Y:S02]  /*4ace0*/  @P2 LOP3.LUT R0, R0, 0x40, RZ, 0xfc, !PT ;  /* 0x0000004000002812 */ /* 0x000fe400078efcff */
[----:B------:R-:W-:Y:S02]  /*4acf0*/  LOP3.LUT P2, RZ, R48, 0x800000, RZ, 0xc0, !PT ;  /* 0x0080000030ff7812 */ /* 0x000fe4000784c0ff */
[----:B------:R-:W-:Y:S02]  /*4ad00*/  PRMT R246, R246, 0x7632, R246 ;  /* 0x00007632f6f67816 */ /* 0x000fe400000000f6 */
[----:B------:R-:W-:-:S03]  /*4ad10*/  LOP3.LUT R0, R0, 0xffffff7f, RZ, 0xc0, !PT ;  /* 0xffffff7f00007812 */ /* 0x000fc600078ec0ff */
[----:B------:R3:W-:Y:S06]  /*4ad20*/  @P5 STG.E.U16 desc[UR58][R50.64], R246 ;  /* 0x000000f632005986 */ /* 0x0007ec000c10153a */
[----:B------:R-:W-:Y:S02]  /*4ad30*/  @P2 LOP3.LUT R0, R0, 0x80, RZ, 0xfc, !PT ;  /* 0x0000008000002812 */ /* 0x000fe400078efcff */
[----:B------:R-:W-:Y:S02]  /*4ad40*/  LOP3.LUT P2, RZ, R6, 0x1000, RZ, 0xc0, !PT ;  /* 0x0000100006ff7812 */ /* 0x000fe4000784c0ff */
[----:B------:R-:W-:-:S02]  /*4ad50*/  LOP3.LUT P1, RZ, R48, 0x400000, RZ, 0xc0, !PT ;  /* 0x0040000030ff7812 */ /* 0x000fc4000782c0ff */
[----:B------:R-:W-:Y:S02]  /*4ad60*/  LOP3.LUT R0, R0, 0xfffffeff, RZ, 0xc0, !PT ;  /* 0xfffffeff00007812 */ /* 0x000fe400078ec0ff */
[----:B------:R-:W-:-:S07]  /*4ad70*/  LOP3.LUT P0, RZ, R48, 0x4000000, RZ, 0xc0, !PT ;  /* 0x0400000030ff7812 */ /* 0x000fce000780c0ff */
[----:B------:R-:W-:Y:S02]  /*4ad80*/  @P2 LOP3.LUT R0, R0, 0x100, RZ, 0xfc, !PT ;  /* 0x0000010000002812 */ /* 0x000fe400078efcff */
[----:B------:R-:W-:Y:S02]  /*4ad90*/  LOP3.LUT P2, RZ, R6, 0x800, RZ, 0xc0, !PT ;  /* 0x0000080006ff7812 */ /* 0x000fe4000784c0ff */
[----:B------:R-:W-:-:S04]  /*4ada0*/  LOP3.LUT R0, R0, 0xffffffdf, RZ, 0xc0, !PT ;  /* 0xffffffdf00007812 */ /* 0x000fc800078ec0ff */
[----:B------:R-:W-:Y:S01]  /*4adb0*/  @P0 LOP3.LUT R0, R0, 0x20, RZ, 0xfc, !PT ;  /* 0x0000002000000812 */ /* 0x000fe200078efcff */
[----:B---3--:R-:W-:-:S05]  /*4adc0*/  IMAD.WIDE R50, R195, 0x2, R66 ;  /* 0x00000002c3327825 */ /* 0x008fca00078e0242 */
[----:B------:R0:W-:Y:S02]  /*4add0*/  @P6 STG.E.U16 desc[UR58][R50.64], R251 ;  /* 0x000000fb32006986 */ /* 0x0001e4000c10153a */
[----:B0-----:R-:W-:Y:S02]  /*4ade0*/  IMAD.WIDE R50, R195, 0x2, R64 ;  /* 0x00000002c3327825 */ /* 0x001fe400078e0240 */
[----:B------:R-:W3:Y:S01]  /*4adf0*/  LDL.LU R195, [R1+0xcfc] ;  /* 0x000cfc0001c37983 */ /* 0x000ee20000300800 */
[----:B------:R-:W-:-:S05]  /*4ae00*/  PRMT R251, R251, 0x7632, R251 ;  /* 0x00007632fbfb7816 */ /* 0x000fca00000000fb */
[----:B------:R4:W-:Y:S02]  /*4ae10*/  @P1 STG.E.U16 desc[UR58][R50.64], R251 ;  /* 0x000000fb32001986 */ /* 0x0009e4000c10153a */
[----:B----4-:R-:W-:-:S05]  /*4ae20*/  IMAD.WIDE R50, R194, 0x2, R66 ;  /* 0x00000002c2327825 */ /* 0x010fca00078e0242 */
[----:B------:R0:W-:Y:S01]  /*4ae30*/  @P2 STG.E.U16 desc[UR58][R50.64], R247 ;  /* 0x000000f732002986 */ /* 0x0001e2000c10153a */
[----:B------:R-:W-:Y:S01]  /*4ae40*/  LOP3.LUT P2, RZ, R0, 0x100, RZ, 0xc0, !PT ;  /* 0x0000010000ff7812 */ /* 0x000fe2000784c0ff */
[----:B0-----:R-:W-:Y:S01]  /*4ae50*/  IMAD.WIDE R50, R194, 0x2, R64 ;  /* 0x00000002c2327825 */ /* 0x001fe200078e0240 */
[----:B------:R-:W-:Y:S01]  /*4ae60*/  PRMT R247, R247, 0x7632, R247 ;  /* 0x00007632f7f77816 */ /* 0x000fe200000000f7 */
[----:B------:R-:W4:Y:S10]  /*4ae70*/  LDL.LU R194, [R1+0xd00] ;  /* 0x000d000001c27983 */ /* 0x000f340000300800 */
[----:B------:R0:W-:Y:S01]  /*4ae80*/  @P2 STG.E.U16 desc[UR58][R50.64], R247 ;  /* 0x000000f732002986 */ /* 0x0001e2000c10153a */
[----:B------:R-:W-:Y:S01]  /*4ae90*/  LOP3.LUT P2, RZ, R0, 0x80, RZ, 0xc0, !PT ;  /* 0x0000008000ff7812 */ /* 0x000fe2000784c0ff */
[----:B0-----:R-:W-:-:S12]  /*4aea0*/  IMAD.WIDE R50, R192, 0x2, R66 ;  /* 0x00000002c0327825 */ /* 0x001fd800078e0242 */
[----:B------:R0:W-:Y:S01]  /*4aeb0*/  @P2 STG.E.U16 desc[UR58][R50.64], R240 ;  /* 0x000000f032002986 */ /* 0x0001e2000c10153a */
[----:B------:R-:W-:Y:S02]  /*4aec0*/  LOP3.LUT P2, RZ, R0, 0x40, RZ, 0xc0, !PT ;  /* 0x0000004000ff7812 */ /* 0x000fe4000784c0ff */
[----:B------:R-:W-:Y:S01]  /*4aed0*/  LOP3.LUT P3, RZ, R6, 0x2000, RZ, 0xc0, !PT ;  /* 0x0000200006ff7812 */ /* 0x000fe2000786c0ff */
[----:B0-----:R-:W-:Y:S01]  /*4aee0*/  IMAD.WIDE R50, R192, 0x2, R64 ;  /* 0x00000002c0327825 */ /* 0x001fe200078e0240 */
[----:B------:R-:W-:-:S09]  /*4aef0*/  PRMT R240, R240, 0x7632, R240 ;  /* 0x00007632f0f07816 */ /* 0x000fd200000000f0 */
[----:B------:R2:W-:Y:S02]  /*4af00*/  @P2 STG.E.U16 desc[UR58][R50.64], R240 ;  /* 0x000000f032002986 */ /* 0x0005e4000c10153a */
[----:B--2---:R-:W-:-:S05]  /*4af10*/  IMAD.WIDE R50, R190, 0x2, R66 ;  /* 0x00000002be327825 */ /* 0x004fca00078e0242 */
[----:B------:R0:W-:Y:S02]  /*4af20*/  @P3 STG.E.U16 desc[UR58][R50.64], R236 ;  /* 0x000000ec32003986 */ /* 0x0001e4000c10153a */
[----:B0-----:R-:W-:Y:S02]  /*4af30*/  IMAD.WIDE R50, R190, 0x2, R64 ;  /* 0x00000002be327825 */ /* 0x001fe400078e0240 */
[----:B------:R-:W2:Y:S01]  /*4af40*/  LDL.LU R190, [R1+0xd08] ;  /* 0x000d080001be7983 */ /* 0x000ea20000300800 */
[----:B------:R-:W-:Y:S02]  /*4af50*/  LOP3.LUT P4, RZ, R6, 0x4000, RZ, 0xc0, !PT ;  /* 0x0000400006ff7812 */ /* 0x000fe4000788c0ff */
[----:B------:R-:W-:Y:S02]  /*4af60*/  LOP3.LUT P0, RZ, R48, 0x2000000, RZ, 0xc0, !PT ;  /* 0x0200000030ff7812 */ /* 0x000fe4000780c0ff */
[----:B------:R-:W-:-:S09]  /*4af70*/  PRMT R236, R236, 0x7632, R236 ;  /* 0x00007632ecec7816 */ /* 0x000fd200000000ec */
[----:B------:R0:W-:Y:S02]  /*4af80*/  @P4 STG.E.U16 desc[UR58][R50.64], R236 ;  /* 0x000000ec32004986 */ /* 0x0001e4000c10153a */
[----:B0-----:R-:W-:-:S05]  /*4af90*/  IMAD.WIDE R50, R193, 0x2, R66 ;  /* 0x00000002c1327825 */ /* 0x001fca00078e0242 */
[----:B------:R0:W-:Y:S01]  /*4afa0*/  @P0 STG.E.U16 desc[UR58][R50.64], R241 ;  /* 0x000000f132000986 */ /* 0x0001e2000c10153a */
[----:B------:R-:W-:Y:S02]  /*4afb0*/  LOP3.LUT P0, RZ, R0, 0x20, RZ, 0xc0, !PT ;  /* 0x0000002000ff7812 */ /* 0x000fe4000780c0ff */
[----:B------:R-:W-:Y:S01]  /*4afc0*/  LOP3.LUT P5, RZ, R6, 0x8000, RZ, 0xc0, !PT ;  /* 0x0000800006ff7812 */ /* 0x000fe200078ac0ff */
[----:B0-----:R-:W-:Y:S01]  /*4afd0*/  IMAD.WIDE R50, R193, 0x2, R64 ;  /* 0x00000002c1327825 */ /* 0x001fe200078e0240 */
[----:B------:R-:W-:-:S09]  /*4afe0*/  PRMT R241, R241, 0x7632, R241 ;  /* 0x00007632f1f17816 */ /* 0x000fd200000000f1 */
[----:B------:R3:W-:Y:S01]  /*4aff0*/  @P0 STG.E.U16 desc[UR58][R50.64], R241 ;  /* 0x000000f132000986 */ /* 0x0007e2000c10153a */
[----:B------:R-:W-:Y:S02]  /*4b000*/  LOP3.LUT P6, RZ, R6, 0x10000, RZ, 0xc0, !PT ;  /* 0x0001000006ff7812 */ /* 0x000fe400078cc0ff */
[C---:B------:R-:W-:Y:S02]  /*4b010*/  LOP3.LUT P1, RZ, R48.reuse, 0x8000000, RZ, 0xc0, !PT ;  /* 0x0800000030ff7812 */ /* 0x040fe4000782c0ff */
[----:B------:R-:W-:Y:S01]  /*4b020*/  LOP3.LUT P2, RZ, R48, 0x10000000, RZ, 0xc0, !PT ;  /* 0x1000000030ff7812 */ /* 0x000fe2000784c0ff */
[----:B---3--:R-:W-:-:S05]  /*4b030*/  IMAD.WIDE R50, R195, 0x2, R66 ;  /* 0x00000002c3327825 */ /* 0x008fca00078e0242 */
[----:B------:R0:W-:Y:S02]  /*4b040*/  @P5 STG.E.U16 desc[UR58][R50.64], R237 ;  /* 0x000000ed32005986 */ /* 0x0001e4000c10153a */
[----:B0-----:R-:W-:Y:S02]  /*4b050*/  IMAD.WIDE R50, R195, 0x2, R64 ;  /* 0x00000002c3327825 */ /* 0x001fe400078e0240 */
[----:B------:R-:W3:Y:S04]  /*4b060*/  LDL.LU R195, [R1+0xd0c] ;  /* 0x000d0c0001c37983 */ /* 0x000ee80000300800 */
[----:B------:R-:W3:Y:S01]  /*4b070*/  LDL.LU R193, [R1+0xd10] ;  /* 0x000d100001c17983 */ /* 0x000ee20000300800 */
[----:B------:R-:W-:Y:S02]  /*4b080*/  PRMT R237, R237, 0x7632, R237 ;  /* 0x00007632eded7816 */ /* 0x000fe400000000ed */
[----:B------:R-:W-:-:S02]  /*4b090*/  LOP3.LUT P5, RZ, R48, 0x20000000, RZ, 0xc0, !PT ;  /* 0x2000000030ff7812 */ /* 0x000fc400078ac0ff */
[C---:B------:R-:W-:Y:S01]  /*4b0a0*/  LOP3.LUT P0, RZ, R48.reuse, 0x80000000, RZ, 0xc0, !PT ;  /* 0x8000000030ff7812 */ /* 0x040fe2000780c0ff */
[----:B------:R0:W-:Y:S01]  /*4b0b0*/  @P6 STG.E.U16 desc[UR58][R50.64], R237 ;  /* 0x000000ed32006986 */ /* 0x0001e2000c10153a */
[----:B------:R-:W-:Y:S01]  /*4b0c0*/  LOP3.LUT P6, RZ, R48, 0x40000000, RZ, 0xc0, !PT ;  /* 0x4000000030ff7812 */ /* 0x000fe200078cc0ff */
[----:B----4-:R-:W-:-:S04]  /*4b0d0*/  IMAD.WIDE R48, R194, 0x2, R64 ;  /* 0x00000002c2307825 */ /* 0x010fc800078e0240 */
[----:B0-----:R-:W-:Y:S02]  /*4b0e0*/  IMAD.WIDE R50, R194, 0x2, R66 ;  /* 0x00000002c2327825 */ /* 0x001fe400078e0242 */
[----:B------:R-:W4:Y:S04]  /*4b0f0*/  LDL.LU R194, [R1+0xd18] ;  /* 0x000d180001c27983 */ /* 0x000f280000300800 */
[----:B------:R-:W4:Y:S01]  /*4b100*/  LDL.LU R192, [R1+0xd20] ;  /* 0x000d200001c07983 */ /* 0x000f220000300800 */
[----:B------:R-:W-:-:S03]  /*4b110*/  LOP3.LUT P3, RZ, R6, 0x20000, RZ, 0xc0, !PT ;  /* 0x0002000006ff7812 */ /* 0x000fc6000786c0ff */
[----:B------:R0:W-:Y:S02]  /*4b120*/  @P1 STG.E.U16 desc[UR58][R50.64], R242 ;  /* 0x000000f232001986 */ /* 0x0001e4000c10153a */
[----:B0-----:R-:W-:-:S05]  /*4b130*/  PRMT R242, R242, 0x7632, R242 ;  /* 0x00007632f2f27816 */ /* 0x001fca00000000f2 */
[----:B------:R2:W-:Y:S02]  /*4b140*/  @P2 STG.E.U16 desc[UR58][R48.64], R242 ;  /* 0x000000f230002986 */ /* 0x0005e4000c10153a */
[----:B--2---:R-:W-:-:S05]  /*4b150*/  IMAD.WIDE R48, R190, 0x2, R66 ;  /* 0x00000002be307825 */ /* 0x004fca00078e0242 */
[----:B------:R0:W-:Y:S02]  /*4b160*/  @P3 STG.E.U16 desc[UR58][R48.64], R238 ;  /* 0x000000ee30003986 */ /* 0x0001e4000c10153a */
[----:B0-----:R-:W-:Y:S02]  /*4b170*/  IMAD.WIDE R48, R190, 0x2, R64 ;  /* 0x00000002be307825 */ /* 0x001fe400078e0240 */
[----:B------:R-:W2:Y:S01]  /*4b180*/  LDL.LU R190, [R1+0xd24] ;  /* 0x000d240001be7983 */ /* 0x000ea20000300800 */
[----:B------:R-:W-:-:S04]  /*4b190*/  LOP3.LUT R0, R0, 0xfffffff7, RZ, 0xc0, !PT ;  /* 0xfffffff700007812 */ /* 0x000fc800078ec0ff */
[----:B------:R-:W-:Y:S02]  /*4b1a0*/  @P0 LOP3.LUT R0, R0, 0x8, RZ, 0xfc, !PT ;  /* 0x0000000800000812 */ /* 0x000fe400078efcff */
[C---:B------:R-:W-:Y:S02]  /*4b1b0*/  LOP3.LUT P0, RZ, R6.reuse, 0x100000, RZ, 0xc0, !PT ;  /* 0x0010000006ff7812 */ /* 0x040fe4000780c0ff */
[----:B------:R-:W-:Y:S02]  /*4b1c0*/  LOP3.LUT P4, RZ, R6, 0x40000, RZ, 0xc0, !PT ;  /* 0x0004000006ff7812 */ /* 0x000fe4000788c0ff */
[----:B------:R-:W-:Y:S02]  /*4b1d0*/  LOP3.LUT P3, RZ, R7, 0x8, RZ, 0xc0, !PT ;  /* 0x0000000807ff7812 */ /* 0x000fe4000786c0ff */
[----:B------:R-:W-:Y:S02]  /*4b1e0*/  LOP3.LUT R0, R0, 0xffffffef, RZ, 0xc0, !PT ;  /* 0xffffffef00007812 */ /* 0x000fe400078ec0ff */
[----:B------:R-:W-:-:S05]  /*4b1f0*/  PRMT R238, R238, 0x7632, R238 ;  /* 0x00007632eeee7816 */ /* 0x000fca00000000ee */
[----:B------:R-:W-:-:S04]  /*4b200*/  @P0 LOP3.LUT R0, R0, 0x10, RZ, 0xfc, !PT ;  /* 0x0000001000000812 */ /* 0x000fc800078efcff */
[----:B------:R-:W-:Y:S01]  /*4b210*/  LOP3.LUT R0, R0, 0xfffffffd, RZ, 0xc0, !PT ;  /* 0xfffffffd00007812 */ /* 0x000fe200078ec0ff */
[----:B------:R3:W-:Y:S03]  /*4b220*/  @P4 STG.E.U16 desc[UR58][R48.64], R238 ;  /* 0x000000ee30004986 */ /* 0x0007e6000c10153a */
[----:B------:R-:W-:Y:S02]  /*4b230*/  @P3 LOP3.LUT R0, R0, 0x2, RZ, 0xfc, !PT ;  /* 0x0000000200003812 */ /* 0x000fe400078efcff */
[----:B------:R-:W-:Y:S02]  /*4b240*/  LOP3.LUT P3, RZ, R7, 0x2, RZ, 0xc0, !PT ;  /* 0x0000000207ff7812 */ /* 0x000fe4000786c0ff */
[----:B------:R-:W-:Y:S02]  /*4b250*/  LOP3.LUT P0, RZ, R6, 0x80000, RZ, 0xc0, !PT ;  /* 0x0008000006ff7812 */ /* 0x000fe4000780c0ff */
[----:B------:R-:W-:-:S09]  /*4b260*/  LOP3.LUT R0, R0, 0xfffffffb, RZ, 0xc0, !PT ;  /* 0xfffffffb00007812 */ /* 0x000fd200078ec0ff */
[----:B------:R-:W-:Y:S02]  /*4b270*/  @P3 LOP3.LUT R0, R0, 0x4, RZ, 0xfc, !PT ;  /* 0x0000000400003812 */ /* 0x000fe400078efcff */
[----:B------:R-:W-:Y:S02]  /*4b280*/  LOP3.LUT P1, RZ, R7, 0x1, RZ, 0xc0, !PT ;  /* 0x0000000107ff7812 */ /* 0x000fe4000782c0ff */
[C---:B------:R-:W-:Y:S02]  /*4b290*/  LOP3.LUT P2, RZ, R6.reuse, 0x200000, RZ, 0xc0, !PT ;  /* 0x0020000006ff7812 */ /* 0x040fe4000784c0ff */
[----:B------:R-:W-:Y:S01]  /*4b2a0*/  LOP3.LUT P3, RZ, R6, 0x400000, RZ, 0xc0, !PT ;  /* 0x0040000006ff7812 */ /* 0x000fe2000786c0ff */
[----:B---3--:R-:W-:-:S05]  /*4b2b0*/  IMAD.WIDE R48, R195, 0x2, R66 ;  /* 0x00000002c3307825 */ /* 0x008fca00078e0242 */
[----:B------:R0:W-:Y:S02]  /*4b2c0*/  @P5 STG.E.U16 desc[UR58][R48.64], R243 ;  /* 0x000000f330005986 */ /* 0x0001e4000c10153a */
[----:B0-----:R-:W-:Y:S01]  /*4b2d0*/  IMAD.WIDE R48, R195, 0x2, R64 ;  /* 0x00000002c3307825 */ /* 0x001fe200078e0240 */
[----:B------:R-:W-:Y:S01]  /*4b2e0*/  PRMT R243, R243, 0x7632, R243 ;  /* 0x00007632f3f37816 */ /* 0x000fe200000000f3 */
[----:B------:R-:W3:Y:S04]  /*4b2f0*/  LDL.LU R195, [R1+0xd28] ;  /* 0x000d280001c37983 */ /* 0x000ee80000300800 */
[----:B------:R0:W-:Y:S02]  /*4b300*/  @P6 STG.E.U16 desc[UR58][R48.64], R243 ;  /* 0x000000f330006986 */ /* 0x0001e4000c10153a */
[----:B0-----:R-:W-:-:S05]  /*4b310*/  IMAD.WIDE R48, R193, 0x2, R66 ;  /* 0x00000002c1307825 */ /* 0x001fca00078e0242 */
[----:B------:R0:W-:Y:S01]  /*4b320*/  @P0 STG.E.U16 desc[UR58][R48.64], R239 ;  /* 0x000000ef30000986 */ /* 0x0001e2000c10153a */
[C---:B------:R-:W-:Y:S01]  /*4b330*/  LOP3.LUT P0, RZ, R0.reuse, 0x10, RZ, 0xc0, !PT ;  /* 0x0000001000ff7812 */ /* 0x040fe2000780c0ff */
[----:B0-----:R-:W-:Y:S01]  /*4b340*/  IMAD.WIDE R48, R193, 0x2, R64 ;  /* 0x00000002c1307825 */ /* 0x001fe200078e0240 */
[----:B------:R-:W-:Y:S01]  /*4b350*/  PRMT R239, R239, 0x7632, R239 ;  /* 0x00007632efef7816 */ /* 0x000fe200000000ef */
[----:B------:R-:W3:Y:S10]  /*4b360*/  LDL.LU R193, [R1+0xd2c] ;  /* 0x000d2c0001c17983 */ /* 0x000ef40000300800 */
[----:B------:R4:W-:Y:S01]  /*4b370*/  @P0 STG.E.U16 desc[UR58][R48.64], R239 ;  /* 0x000000ef30000986 */ /* 0x0009e2000c10153a */
[----:B------:R-:W-:Y:S01]  /*4b380*/  LOP3.LUT P0, RZ, R0, 0x8, RZ, 0xc0, !PT ;  /* 0x0000000800ff7812 */ /* 0x000fe2000780c0ff */
[----:B----4-:R-:W-:-:S12]  /*4b390*/  IMAD.WIDE R48, R194, 0x2, R66 ;  /* 0x00000002c2307825 */ /* 0x010fd800078e0242 */
[----:B------:R0:W-:Y:S02]  /*4b3a0*/  @P0 STG.E.U16 desc[UR58][R48.64], R232 ;  /* 0x000000e830000986 */ /* 0x0001e4000c10153a */
[----:B0-----:R-:W-:Y:S01]  /*4b3b0*/  IMAD.WIDE R48, R194, 0x2, R64 ;  /* 0x00000002c2307825 */ /* 0x001fe200078e0240 */
[----:B------:R-:W-:Y:S01]  /*4b3c0*/  PRMT R232, R232, 0x7632, R232 ;  /* 0x00007632e8e87816 */ /* 0x000fe200000000e8 */
[----:B------:R-:W4:Y:S04]  /*4b3d0*/  LDL.LU R194, [R1+0xd34] ;  /* 0x000d340001c27983 */ /* 0x000f280000300800 */
[----:B------:R0:W-:Y:S02]  /*4b3e0*/  @P1 STG.E.U16 desc[UR58][R48.64], R232 ;  /* 0x000000e830001986 */ /* 0x0001e4000c10153a */
[----:B0-----:R-:W-:-:S05]  /*4b3f0*/  IMAD.WIDE R48, R192, 0x2, R66 ;  /* 0x00000002c0307825 */ /* 0x001fca00078e0242 */
[----:B------:R0:W-:Y:S02]  /*4b400*/  @P2 STG.E.U16 desc[UR58][R48.64], R228 ;  /* 0x000000e430002986 */ /* 0x0001e4000c10153a */
[----:B0-----:R-:W-:Y:S01]  /*4b410*/  IMAD.WIDE R48, R192, 0x2, R64 ;  /* 0x00000002c0307825 */ /* 0x001fe200078e0240 */
[----:B------:R-:W-:-:S05]  /*4b420*/  PRMT R228, R228, 0x7632, R228 ;  /* 0x00007632e4e47816 */ /* 0x000fca00000000e4 */
[----:B------:R2:W-:Y:S01]  /*4b430*/  @P3 STG.E.U16 desc[UR58][R48.64], R228 ;  /* 0x000000e430003986 */ /* 0x0005e2000c10153a */
[----:B------:R-:W-:Y:S01]  /*4b440*/  LOP3.LUT P3, RZ, R0, 0x4, RZ, 0xc0, !PT ;  /* 0x0000000400ff7812 */ /* 0x000fe2000786c0ff */
[----:B--2---:R-:W-:-:S12]  /*4b450*/  IMAD.WIDE R48, R190, 0x2, R66 ;  /* 0x00000002be307825 */ /* 0x004fd800078e0242 */
[----:B------:R0:W-:Y:S02]  /*4b460*/  @P3 STG.E.U16 desc[UR58][R48.64], R233 ;  /* 0x000000e930003986 */ /* 0x0001e4000c10153a */
[----:B0-----:R-:W-:Y:S02]  /*4b470*/  IMAD.WIDE R48, R190, 0x2, R64 ;  /* 0x00000002be307825 */ /* 0x001fe400078e0240 */
[----:B------:R-:W2:Y:S01]  /*4b480*/  LDL.LU R190, [R1+0xd3c] ;  /* 0x000d3c0001be7983 */ /* 0x000ea20000300800 */
[----:B------:R-:W-:Y:S02]  /*4b490*/  LOP3.LUT P3, RZ, R0, 0x2, RZ, 0xc0, !PT ;  /* 0x0000000200ff7812 */ /* 0x000fe4000786c0ff */
[C---:B------:R-:W-:Y:S02]  /*4b4a0*/  LOP3.LUT P4, RZ, R6.reuse, 0x800000, RZ, 0xc0, !PT ;  /* 0x0080000006ff7812 */ /* 0x040fe4000788c0ff */
[----:B------:R-:W-:Y:S02]  /*4b4b0*/  PRMT R233, R233, 0x7632, R233 ;  /* 0x00007632e9e97816 */ /* 0x000fe400000000e9 */
[----:B------:R-:W-:-:S02]  /*4b4c0*/  LOP3.LUT P5, RZ, R6, 0x1000000, RZ, 0xc0, !PT ;  /* 0x0100000006ff7812 */ /* 0x000fc400078ac0ff */
[----:B------:R-:W-:-:S05]  /*4b4d0*/  LOP3.LUT P6, RZ, R6, 0x2000000, RZ, 0xc0, !PT ;  /* 0x0200000006ff7812 */ /* 0x000fca00078cc0ff */
[----:B------:R3:W-:Y:S01]  /*4b4e0*/  @P3 STG.E.U16 desc[UR58][R48.64], R233 ;  /* 0x000000e930003986 */ /* 0x0007e2000c10153a */
[C---:B------:R-:W-:Y:S02]  /*4b4f0*/  LOP3.LUT P0, RZ, R6.reuse, 0x4000000, RZ, 0xc0, !PT ;  /* 0x0400000006ff7812 */ /* 0x040fe4000780c0ff */
[C---:B------:R-:W-:Y:S02]  /*4b500*/  LOP3.LUT P1, RZ, R6.reuse, 0x8000000, RZ, 0xc0, !PT ;  /* 0x0800000006ff7812 */ /* 0x040fe4000782c0ff */
[C---:B------:R-:W-:Y:S02]  /*4b510*/  LOP3.LUT P2, RZ, R6.reuse, 0x10000000, RZ, 0xc0, !PT ;  /* 0x1000000006ff7812 */ /* 0x040fe4000784c0ff */
[----:B------:R-:W-:Y:S01]  /*4b520*/  LOP3.LUT P3, RZ, R6, 0x20000000, RZ, 0xc0, !PT ;  /* 0x2000000006ff7812 */ /* 0x000fe2000786c0ff */
[----:B---3--:R-:W-:-:S05]  /*4b530*/  IMAD.WIDE R48, R195, 0x2, R66 ;  /* 0x00000002c3307825 */ /* 0x008fca00078e0242 */
[----:B------:R0:W-:Y:S01]  /*4b540*/  @P4 STG.E.U16 desc[UR58][R48.64], R229 ;  /* 0x000000e530004986 */ /* 0x0001e2000c10153a */
[C---:B------:R-:W-:Y:S01]  /*4b550*/  LOP3.LUT P4, RZ, R6.reuse, 0x40000000, RZ, 0xc0, !PT ;  /* 0x4000000006ff7812 */ /* 0x040fe2000788c0ff */
[----:B0-----:R-:W-:Y:S01]  /*4b560*/  IMAD.WIDE R48, R195, 0x2, R64 ;  /* 0x00000002c3307825 */ /* 0x001fe200078e0240 */
[----:B------:R-:W-:Y:S01]  /*4b570*/  PRMT R229, R229, 0x7632, R229 ;  /* 0x00007632e5e57816 */ /* 0x000fe200000000e5 */
[----:B------:R-:W3:Y:S04]  /*4b580*/  LDL.LU R195, [R1+0xd40] ;  /* 0x000d400001c37983 */ /* 0x000ee80000300800 */
[----:B------:R0:W-:Y:S01]  /*4b590*/  @P5 STG.E.U16 desc[UR58][R48.64], R229 ;  /* 0x000000e530005986 */ /* 0x0001e2000c10153a */
[----:B------:R-:W-:Y:S01]  /*4b5a0*/  LOP3.LUT P5, RZ, R6, 0x80000000, RZ, 0xc0, !PT ;  /* 0x8000000006ff7812 */ /* 0x000fe200078ac0ff */
[----:B0-----:R-:W-:-:S04]  /*4b5b0*/  IMAD.WIDE R48, R193, 0x2, R66 ;  /* 0x00000002c1307825 */ /* 0x001fc800078e0242 */
[----:B------:R-:W-:Y:S01]  /*4b5c0*/  IMAD.WIDE R6, R193, 0x2, R64 ;  /* 0x00000002c1067825 */ /* 0x000fe200078e0240 */
[----:B------:R0:W-:Y:S02]  /*4b5d0*/  @P6 STG.E.U16 desc[UR58][R48.64], R234 ;  /* 0x000000ea30006986 */ /* 0x0001e4000c10153a */
[----:B0-----:R-:W-:-:S05]  /*4b5e0*/  PRMT R234, R234, 0x7632, R234 ;  /* 0x00007632eaea7816 */ /* 0x001fca00000000ea */
[----:B------:R2:W-:Y:S01]  /*4b5f0*/  @P0 STG.E.U16 desc[UR58][R6.64], R234 ;  /* 0x000000ea06000986 */ /* 0x0005e2000c10153a */
[----:B----4-:R-:W-:-:S04]  /*4b600*/  IMAD.WIDE R48, R194, 0x2, R66 ;  /* 0x00000002c2307825 */ /* 0x010fc800078e0242 */
[----:B------:R-:W-:Y:S02]  /*4b610*/  IMAD.WIDE R50, R194, 0x2, R64 ;  /* 0x00000002c2327825 */ /* 0x000fe400078e0240 */
[----:B------:R-:W4:Y:S04]  /*4b620*/  LDL.LU R194, [R1+0xd44] ;  /* 0x000d440001c27983 */ /* 0x000f280000300800 */
[----:B------:R0:W-:Y:S01]  /*4b630*/  @P1 STG.E.U16 desc[UR58][R48.64], R230 ;  /* 0x000000e630001986 */ /* 0x0001e2000c10153a */
[----:B--2---:R-:W-:-:S04]  /*4b640*/  IMAD.WIDE R6, R190, 0x2, R66 ;  /* 0x00000002be067825 */ /* 0x004fc800078e0242 */
[----:B0-----:R-:W-:Y:S02]  /*4b650*/  IMAD.WIDE R48, R190, 0x2, R64 ;  /* 0x00000002be307825 */ /* 0x001fe400078e0240 */
[----:B------:R-:W2:Y:S02]  /*4b660*/  LDL.LU R190, [R1+0xd48] ;  /* 0x000d480001be7983 */ /* 0x000ea40000300800 */
[----:B------:R-:W-:Y:S01]  /*4b670*/  VIADD R2, R3, 0x1db ;  /* 0x000001db03027836 */ /* 0x000fe20000000000 */
[----:B------:R-:W-:-:S04]  /*4b680*/  PRMT R52, R230, 0x7632, R52 ;  /* 0x00007632e6347816 */ /* 0x000fc80000000034 */
[----:B------:R-:W-:Y:S01]  /*4b690*/  ISETP.GE.AND P0, PT, R2, UR5, PT ;  /* 0x0000000502007c0c */ /* 0x000fe2000bf06270 */
[----:B------:R-:W-:Y:S01]  /*4b6a0*/  VIADD R2, R3, 0x138 ;  /* 0x0000013803027836 */ /* 0x000fe20000000000 */
[----:B------:R0:W-:Y:S01]  /*4b6b0*/  @P2 STG.E.U16 desc[UR58][R50.64], R52 ;  /* 0x0000003432002986 */ /* 0x0001e2000c10153a */
[----:B------:R-:W-:-:S03]  /*4b6c0*/  LOP3.LUT P6, RZ, R0, 0x1, RZ, 0xc0, !PT ;  /* 0x0000000100ff7812 */ /* 0x000fc600078cc0ff */
[----:B------:R-:W-:Y:S01]  /*4b6d0*/  ISETP.GE.AND P2, PT, R2, UR6, PT ;  /* 0x0000000602007c0c */ /* 0x000fe2000bf46270 */
[----:B------:R3:W-:Y:S01]  /*4b6e0*/  @P3 STG.E.U16 desc[UR58][R6.64], R235 ;  /* 0x000000eb06003986 */ /* 0x0007e2000c10153a */
[----:B0-----:R-:W-:Y:S01]  /*4b6f0*/  PRMT R50, R235, 0x7632, R50 ;  /* 0x00007632eb327816 */ /* 0x001fe20000000032 */
[----:B------:R-:W-:Y:S01]  /*4b700*/  VIADD R0, R3, 0x1dc ;  /* 0x000001dc03007836 */ /* 0x000fe20000000000 */
[----:B------:R-:W-:Y:S01]  /*4b710*/  PRMT R2, R231, 0x7632, R2 ;  /* 0x00007632e7027816 */ /* 0x000fe20000000002 */
[----:B------:R-:W-:Y:S02]  /*4b720*/  ULDC UR6, c[0x0][0x22c] ;  /* 0x00008b0000067ab9 */ /* 0x000fe40000000800 */
[----:B------:R0:W-:Y:S01]  /*4b730*/  @P4 STG.E.U16 desc[UR58][R48.64], R50 ;  /* 0x0000003230004986 */ /* 0x0001e2000c10153a */
[----:B------:R-:W-:Y:S02]  /*4b740*/  ISETP.LT.AND P4, PT, R4, UR4, !P2 ;  /* 0x0000000404007c0c */ /* 0x000fe4000d781270 */
[----:B------:R-:W-:Y:S01]  /*4b750*/  ISETP.LT.AND P2, PT, R5, UR4, !P2 ;  /* 0x0000000405007c0c */ /* 0x000fe2000d741270 */
[----:B---3--:R-:W-:-:S04]  /*4b760*/  IMAD.WIDE R6, R195, 0x2, R66 ;  /* 0x00000002c3067825 */ /* 0x008fc800078e0242 */
[----:B0-----:R-:W-:Y:S02]  /*4b770*/  IMAD.WIDE R48, R195, 0x2, R64 ;  /* 0x00000002c3307825 */ /* 0x001fe400078e0240 */
[----:B------:R-:W3:Y:S04]  /*4b780*/  LDL.LU R195, [R1+0xd50] ;  /* 0x000d500001c37983 */ /* 0x000ee80000300800 */
[----:B------:R-:W-:Y:S04]  /*4b790*/  @P5 STG.E.U16 desc[UR58][R6.64], R231 ;  /* 0x000000e706005986 */ /* 0x000fe8000c10153a */
[----:B------:R0:W-:Y:S02]  /*4b7a0*/  @P6 STG.E.U16 desc[UR58][R48.64], R2 ;  /* 0x0000000230006986 */ /* 0x0001e4000c10153a */
[----:B0-----:R-:W-:Y:S01]  /*4b7b0*/  PRMT R2, R224, 0x7632, R2 ;  /* 0x00007632e0027816 */ /* 0x001fe20000000002 */
[----:B----4-:R-:W-:-:S04]  /*4b7c0*/  IMAD.WIDE R6, R194, 0x2, R66 ;  /* 0x00000002c2067825 */ /* 0x010fc800078e0242 */
[----:B------:R-:W-:Y:S02]  /*4b7d0*/  IMAD.WIDE R48, R194, 0x2, R64 ;  /* 0x00000002c2307825 */ /* 0x000fe400078e0240 */
[----:B------:R-:W4:Y:S04]  /*4b7e0*/  LDL.LU R194, [R1+0xd58] ;  /* 0x000d580001c27983 */ /* 0x000f280000300800 */
[----:B------:R2:W-:Y:S04]  /*4b7f0*/  @P4 STG.E.U16 desc[UR58][R6.64], R224 ;  /* 0x000000e006004986 */ /* 0x0005e8000c10153a */
[----:B------:R0:W-:Y:S01]  /*4b800*/  @P2 STG.E.U16 desc[UR58][R48.64], R2 ;  /* 0x0000000230002986 */ /* 0x0001e2000c10153a */
[----:B--2---:R-:W-:-:S04]  /*4b810*/  IMAD.WIDE R6, R190, 0x2, R66 ;  /* 0x00000002be067825 */ /* 0x004fc800078e0242 */
[----:B0-----:R-:W-:Y:S02]  /*4b820*/  IMAD.WIDE R48, R190, 0x2, R64 ;  /* 0x00000002be307825 */ /* 0x001fe400078e0240 */
[----:B------:R-:W2:Y:S01]  /*4b830*/  LDL.LU R190, [R1+0xd5c] ;  /* 0x000d5c0001be7983 */ /* 0x000ea20000300800 */
[----:B------:R-:W-:Y:S01]  /*4b840*/  ISETP.GE.AND P1, PT, R0, UR5, PT ;  /* 0x0000000500007c0c */ /* 0x000fe2000bf26270 */
[----:B------:R-:W-:-:S05]  /*4b850*/  VIADD R0, R3, 0x139 ;  /* 0x0000013903007836 */ /* 0x000fca0000000000 */
[----:B------:R-:W-:Y:S01]  /*4b860*/  ISETP.GE.AND P3, PT, R0, UR6, PT ;  /* 0x0000000600007c0c */ /* 0x000fe2000bf66270 */
[----:B------:R-:W-:Y:S01]  /*4b870*/  VIADD R0, R3, 0x13a ;  /* 0x0000013a03007836 */ /* 0x000fe20000000000 */
[----:B------:R-:W-:Y:S02]  /*4b880*/  ULDC UR6, c[0x0][0x22c] ;  /* 0x00008b0000067ab9 */ /* 0x000fe40000000800 */
[----:B------:R-:W-:Y:S02]  /*4b890*/  ISETP.LT.AND P6, PT, R4, UR4, !P3 ;  /* 0x0000000404007c0c */ /* 0x000fe4000dfc1270 */
[----:B------:R-:W-:Y:S02]  /*4b8a0*/  ISETP.LT.AND P3, PT, R5, UR4, !P3 ;  /* 0x0000000405007c0c */ /* 0x000fe4000df61270 */
[----:B------:R-:W-:Y:S01]  /*4b8b0*/  ISETP.GE.AND P5, PT, R0, UR6, PT ;  /* 0x0000000600007c0c */ /* 0x000fe2000bfa6270 */
[----:B------:R-:W-:Y:S01]  /*4b8c0*/  VIADD R0, R3, 0x13b ;  /* 0x0000013b03007836 */ /* 0x000fe20000000000 */
[----:B------:R-:W-:Y:S01]  /*4b8d0*/  ULDC UR6, c[0x0][0x22c] ;  /* 0x00008b0000067ab9 */ /* 0x000fe20000000800 */
[----:B------:R-:W-:-:S02]  /*4b8e0*/  PRMT R2, R220, 0x7632, R2 ;  /* 0x00007632dc027816 */ /* 0x000fc40000000002 */
[----:B------:R-:W-:Y:S02]  /*4b8f0*/  ISETP.LT.AND P2, PT, R4, UR4, !P5 ;  /* 0x0000000404007c0c */ /* 0x000fe4000ef41270 */
[----:B------:R-:W-:Y:S02]  /*4b900*/  ISETP.LT.AND P5, PT, R5, UR4, !P5 ;  /* 0x0000000405007c0c */ /* 0x000fe4000efa1270 */
[----:B------:R-:W-:Y:S01]  /*4b910*/  ISETP.GE.AND P4, PT, R0, UR6, PT ;  /* 0x0000000600007c0c */ /* 0x000fe2000bf86270 */
[----:B------:R-:W-:Y:S01]  /*4b920*/  @P6 STG.E.U16 desc[UR58][R6.64], R220 ;  /* 0x000000dc06006986 */ /* 0x000fe2000c10153a */
[----:B------:R-:W-:Y:S01]  /*4b930*/  VIADD R0, R3, 0x13c ;  /* 0x0000013c03007836 */ /* 0x000fe20000000000 */
[----:B------:R-:W-:Y:S02]  /*4b940*/  ULDC UR6, c[0x0][0x22c] ;  /* 0x00008b0000067ab9 */ /* 0x000fe40000000800 */
[----:B------:R0:W-:Y:S01]  /*4b950*/  @P3 STG.E.U16 desc[UR58][R48.64], R2 ;  /* 0x0000000230003986 */ /* 0x0001e2000c10153a */
[----:B------:R-:W-:-:S02]  /*4b960*/  ISETP.LT.AND P3, PT, R4, UR4, !P4 ;  /* 0x0000000404007c0c */ /* 0x000fc4000e761270 */
[----:B------:R-:W-:Y:S02]  /*4b970*/  ISETP.LT.AND P4, PT, R5, UR4, !P4 ;  /* 0x0000000405007c0c */ /* 0x000fe4000e781270 */
[----:B0-----:R-:W-:Y:S01]  /*4b980*/  PRMT R2, R225, 0x7632, R2 ;  /* 0x00007632e1027816 */ /* 0x001fe20000000002 */
[----:B---3--:R-:W-:-:S04]  /*4b990*/  IMAD.WIDE R6, R195, 0x2, R66 ;  /* 0x00000002c3067825 */ /* 0x008fc800078e0242 */
[----:B------:R-:W-:Y:S02]  /*4b9a0*/  IMAD.WIDE R48, R195, 0x2, R64 ;  /* 0x00000002c3307825 */ /* 0x000fe400078e0240 */
        /* <DEDUP_REMOVED lines=491> */
[----:B------:R-:W-:Y:S01]  /*4d860*/  ISETP.LT.AND P4, PT, R5, UR4, !P4 ;  /* 0x0000000405007c0c */ /* 0x000fe2000e781270 */
[----:B------:R-:W1:Y:S01]  /*4d870*/  LDS.128 R16, [R252] ;  /* 0x00000000fc107984 */ /* 0x000e620000000c00 */
        /* <DEDUP_REMOVED lines=358> */
[----:B------:R-:W-:Y:S01]  /*4eee0*/  PRMT R2, R72, 0x7632, R2 ;  /* 0x0000763248027816 */ /* 0x000fe20000000002 */
[----:B------:R-:W-:Y:S01]  /*4eef0*/  VIADD R0, R3, 0x18a ;  /* 0x0000018a03007836 */ /* 0x000fe20000000000 */
[----:B------:R-:W-:Y:S01]  /*4ef00*/  ULDC UR6, c[0x0][0x22c] ;  /* 0x00008b0000067ab9 */ /* 0x000fe20000000800 */
[----:B------:R0:W-:Y:S01]  /*4ef10*/  @P6 STG.E.U16 desc[UR58][R8.64], R10 ;  /* 0x0000000a08006986 */ /* 0x0001e2000c10153a */
[----:B------:R-:W-:-:S02]  /*4ef20*/  ISETP.LT.AND P6, PT, R4, UR4, !P3 ;  /* 0x0000000404007c0c */ /* 0x000fc4000dfc1270 */
[----:B------:R-:W-:Y:S02]  /*4ef30*/  ISETP.LT.AND P3, PT, R5, UR4, !P3 ;  /* 0x0000000405007c0c */ /* 0x000fe4000df61270 */
[----:B0-----:R-:W-:Y:S01]  /*4ef40*/  PRMT R10, R76, 0x7632, R10 ;  /* 0x000076324c0a7816 */ /* 0x001fe2000000000a */
[----:B---3--:R-:W-:-:S04]  /*4ef50*/  IMAD.WIDE R6, R195, 0x2, R66 ;  /* 0x00000002c3067825 */ /* 0x008fc800078e0242 */
[----:B------:R-:W-:Y:S02]  /*4ef60*/  IMAD.WIDE R8, R195, 0x2, R64 ;  /* 0x00000002c3087825 */ /* 0x000fe400078e0240 */
[----:B------:R-:W3:Y:S04]  /*4ef70*/  LDL.LU R195, [R1+0x1038] ;  /* 0x0010380001c37983 */ /* 0x000ee80000300800 */
[----:B------:R4:W-:Y:S04]  /*4ef80*/  @P4 STG.E.U16 desc[UR58][R6.64], R72 ;  /* 0x0000004806004986 */ /* 0x0009e8000c10153a */
[----:B------:R0:W-:Y:S01]  /*4ef90*/  @P2 STG.E.U16 desc[UR58][R8.64], R2 ;  /* 0x0000000208002986 */ /* 0x0001e2000c10153a */
[----:B----4-:R-:W-:-:S04]  /*4efa0*/  IMAD.WIDE R6, R194, 0x2, R66 ;  /* 0x00000002c2067825 */ /* 0x010fc800078e0242 */
[----:B0-----:R-:W-:Y:S02]  /*4efb0*/  IMAD.WIDE R8, R194, 0x2, R64 ;  /* 0x00000002c2087825 */ /* 0x001fe400078e0240 */
        /* <DEDUP_REMOVED lines=407> */
[----:B------:R-:W-:-:S02]  /*50930*/  ISETP.GE.AND P6, PT, R0, UR6, PT ;  /* 0x0000000600007c0c */ /* 0x000fc4000bfc6270 */
[----:B------:R-:W-:Y:S02]  /*50940*/  PRMT R2, R107, 0x7632, R2 ;  /* 0x000076326b027816 */ /* 0x000fe40000000002 */
[----:B------:R-:W-:-:S05]  /*50950*/  PRMT R11, R111, 0x7632, R11 ;  /* 0x000076326f0b7816 */ /* 0x000fca000000000b */
[----:B------:R3:W-:Y:S01]  /*50960*/  @P3 STG.E.U16 desc[UR58][R6.64], R107 ;  /* 0x0000006b06003986 */ /* 0x0007e2000c10153a */
[----:B------:R-:W-:Y:S01]  /*50970*/  ISETP.LT.AND P5, PT, R4, UR4, !P6 ;  /* 0x0000000404007c0c */ /* 0x000fe2000f7a1270 */
[----:B----4-:R-:W-:Y:S01]  /*50980*/  IMAD.WIDE R12, R194, 0x2, R64 ;  /* 0x00000002c20c7825 */ /* 0x010fe200078e0240 */
[----:B------:R-:W-:Y:S01]  /*50990*/  ISETP.LT.AND P6, PT, R5, UR4, !P6 ;  /* 0x0000000405007c0c */ /* 0x000fe2000f7c1270 */
[----:B------:R0:W-:Y:S01]  /*509a0*/  @P4 STG.E.U16 desc[UR58][R8.64], R2 ;  /* 0x0000000208004986 */ /* 0x0001e2000c10153a */
[----:B------:R-:W-:Y:S01]  /*509b0*/  ULDC UR6, c[0x0][0x22c] ;  /* 0x00008b0000067ab9 */ /* 0x000fe20000000800 */
[----:B---3--:R-:W-:-:S08]  /*509c0*/  IMAD.WIDE R6, R195, 0x2, R66 ;  /* 0x00000002c3067825 */ /* 0x008fd000078e0242 */
[----:B------:R-:W-:Y:S01]  /*509d0*/  @P5 STG.E.U16 desc[UR58][R6.64], R111 ;  /* 0x0000006f06005986 */ /* 0x000fe2000c10153a */
[----:B0-----:R-:W-:-:S03]  /*509e0*/  IMAD.WIDE R8, R195, 0x2, R64 ;  /* 0x00000002c3087825 */ /* 0x001fc600078e0240 */
[----:B------:R-:W3:Y:S04]  /*509f0*/  LDL.LU R195, [R1+0x10ec] ;  /* 0x0010ec0001c37983 */ /* 0x000ee80000300800 */
[----:B------:R0:W-:Y:S02]  /*50a00*/  @P6 STG.E.U16 desc[UR58][R8.64], R11 ;  /* 0x0000000b08006986 */ /* 0x0001e4000c10153a */
[--C-:B0-----:R-:W-:Y:S02]  /*50a10*/  IMAD.WIDE R10, R194, 0x2, R66.reuse ;  /* 0x00000002c20a7825 */ /* 0x101fe400078e0242 */
[----:B------:R-:W4:Y:S02]  /*50a20*/  LDL.LU R194, [R1+0x10e4] ;  /* 0x0010e40001c27983 */ /* 0x000f240000300800 */
[----:B--2---:R-:W-:-:S04]  /*50a30*/  IMAD.WIDE R6, R190, 0x2, R66 ;  /* 0x00000002be067825 */ /* 0x004fc800078e0242 */
[----:B------:R-:W-:Y:S02]  /*50a40*/  IMAD.WIDE R8, R190, 0x2, R64 ;  /* 0x00000002be087825 */ /* 0x000fe400078e0240 */
[----:B------:R-:W2:Y:S02]  /*50a50*/  LDL.LU R190, [R1+0x10d0] ;  /* 0x0010d00001be7983 */ /* 0x000ea40000300800 */
[----:B------:R-:W-:-:S05]  /*50a60*/  VIADD R0, R3, 0x1b0 ;  /* 0x000001b003007836 */ /* 0x000fca0000000000 */
[----:B------:R-:W-:Y:S01]  /*50a70*/  ISETP.GE.AND P2, PT, R0, UR6, PT ;  /* 0x0000000600007c0c */ /* 0x000fe2000bf46270 */
[----:B------:R-:W-:Y:S01]  /*50a80*/  VIADD R0, R3, 0x1b1 ;  /* 0x000001b103007836 */ /* 0x000fe20000000000 */
[----:B------:R-:W-:Y:S02]  /*50a90*/  ULDC UR6, c[0x0][0x22c] ;  /* 0x00008b0000067ab9 */ /* 0x000fe40000000800 */
[----:B------:R-:W-:Y:S02]  /*50aa0*/  ISETP.LT.AND P4, PT, R4, UR4, !P2 ;  /* 0x0000000404007c0c */ /* 0x000fe4000d781270 */
[----:B------:R-:W-:Y:S02]  /*50ab0*/  ISETP.GE.AND P3, PT, R0, UR6, PT ;  /* 0x0000000600007c0c */ /* 0x000fe4000bf66270 */
[----:B------:R-:W-:Y:S01]  /*50ac0*/  ISETP.LT.AND P2, PT, R5, UR4, !P2 ;  /* 0x0000000405007c0c */ /* 0x000fe2000d741270 */
[----:B------:R-:W-:Y:S01]  /*50ad0*/  VIADD R0, R3, 0x1b2 ;  /* 0x000001b203007836 */ /* 0x000fe20000000000 */
[----:B------:R-:W-:Y:S01]  /*50ae0*/  ISETP.LT.AND P6, PT, R4, UR4, !P3 ;  /* 0x0000000404007c0c */ /* 0x000fe2000dfc1270 */
[----:B------:R-:W-:Y:S01]  /*50af0*/  ULDC UR6, c[0x0][0x22c] ;  /* 0x00008b0000067ab9 */ /* 0x000fe20000000800 */
[----:B------:R-:W-:-:S02]  /*50b00*/  ISETP.LT.AND P3, PT, R5, UR4, !P3 ;  /* 0x0000000405007c0c */ /* 0x000fc4000df61270 */
[----:B------:R-:W-:Y:S02]  /*50b10*/  PRMT R2, R112, 0x7632, R2 ;  /* 0x0000763270027816 */ /* 0x000fe40000000002 */
[----:B------:R-:W-:Y:S01]  /*50b20*/  ISETP.GE.AND P5, PT, R0, UR6, PT ;  /* 0x0000000600007c0c */ /* 0x000fe2000bfa6270 */
[----:B------:R-:W-:Y:S01]  /*50b30*/  VIADD R0, R3, 0x1b3 ;  /* 0x000001b303007836 */ /* 0x000fe20000000000 */
[----:B------:R0:W-:Y:S01]  /*50b40*/  @P4 STG.E.U16 desc[UR58][R10.64], R112 ;  /* 0x000000700a004986 */ /* 0x0001e2000c10153a */
[----:B------:R-:W-:-:S03]  /*50b50*/  ULDC UR6, c[0x0][0x22c] ;  /* 0x00008b0000067ab9 */ /* 0x000fc60000000800 */
[----:B------:R1:W-:Y:S01]  /*50b60*/  @P2 STG.E.U16 desc[UR58][R12.64], R2 ;  /* 0x000000020c002986 */ /* 0x0003e2000c10153a */
[----:B------:R-:W-:Y:S02]  /*50b70*/  ISETP.LT.AND P2, PT, R4, UR4, !P5 ;  /* 0x0000000404007c0c */ /* 0x000fe4000ef41270 */
[----:B------:R-:W-:Y:S01]  /*50b80*/  ISETP.GE.AND P4, PT, R0, UR6, PT ;  /* 0x0000000600007c0c */ /* 0x000fe2000bf86270 */
[----:B------:R-:W-:Y:S01]  /*50b90*/  @P6 STG.E.U16 desc[UR58][R6.64], R116 ;  /* 0x0000007406006986 */ /* 0x000fe2000c10153a */
[----:B0-----:R-:W-:Y:S02]  /*50ba0*/  PRMT R11, R116, 0x7632, R11 ;  /* 0x00007632740b7816 */ /* 0x001fe4000000000b */
[----:B------:R-:W-:Y:S02]  /*50bb0*/  ISETP.LT.AND P5, PT, R5, UR4, !P5 ;  /* 0x0000000405007c0c */ /* 0x000fe4000efa1270 */
[----:B-1----:R-:W-:Y:S01]  /*50bc0*/  PRMT R2, R113, 0x7632, R2 ;  /* 0x0000763271027816 */ /* 0x002fe20000000002 */
[----:B------:R0:W-:Y:S01]  /*50bd0*/  @P3 STG.E.U16 desc[UR58][R8.64], R11 ;  /* 0x0000000b08003986 */ /* 0x0001e2000c10153a */
[----:B------:R-:W-:Y:S01]  /*50be0*/  ISETP.LT.AND P3, PT, R4, UR4, !P4 ;  /* 0x0000000404007c0c */ /* 0x000fe2000e761270 */
[----:B---3--:R-:W-:Y:S01]  /*50bf0*/  IMAD.WIDE R12, R195, 0x2, R64 ;  /* 0x00000002c30c7825 */ /* 0x008fe200078e0240 */
[----:B------:R-:W-:Y:S01]  /*50c00*/  ISETP.LT.AND P4, PT, R5, UR4, !P4 ;  /* 0x0000000405007c0c */ /* 0x000fe2000e781270 */
[----:B------:R-:W-:-:S02]  /*50c10*/  ULDC UR6, c[0x0][0x22c] ;  /* 0x00008b0000067ab9 */ /* 0x000fc40000000800 */
[--C-:B0-----:R-:W-:Y:S02]  /*50c20*/  IMAD.WIDE R10, R195, 0x2, R66.reuse ;  /* 0x00000002c30a7825 */ /* 0x101fe400078e0242 */
[----:B------:R-:W3:Y:S04]  /*50c30*/  LDL.LU R195, [R1+0x10c8] ;  /* 0x0010c80001c37983 */ /* 0x000ee80000300800 */
[----:B------:R0:W-:Y:S04]  /*50c40*/  @P2 STG.E.U16 desc[UR58][R10.64], R113 ;  /* 0x000000710a002986 */ /* 0x0001e8000c10153a */
[----:B------:R-:W-:Y:S01]  /*50c50*/  @P5 STG.E.U16 desc[UR58][R12.64], R2 ;  /* 0x000000020c005986 */ /* 0x000fe2000c10153a */
[----:B----4-:R-:W-:-:S04]  /*50c60*/  IMAD.WIDE R6, R194, 0x2, R66 ;  /* 0x00000002c2067825 */ /* 0x010fc800078e0242 */
[----:B------:R-:W-:Y:S01]  /*50c70*/  IMAD.WIDE R8, R194, 0x2, R64 ;  /* 0x00000002c2087825 */ /* 0x000fe200078e0240 */
[----:B0-----:R-:W-:Y:S01]  /*50c80*/  PRMT R11, R117, 0x7632, R11 ;  /* 0x00007632750b7816 */ /* 0x001fe2000000000b */
[----:B------:R-:W4:Y:S04]  /*50c90*/  LDL.LU R194, [R1+0x10b4] ;  /* 0x0010b40001c27983 */ /* 0x000f280000300800 */
[----:B------:R-:W-:Y:S04]  /*50ca0*/  @P3 STG.E.U16 desc[UR58][R6.64], R117 ;  /* 0x0000007506003986 */ /* 0x000fe8000c10153a */
[----:B------:R2:W-:Y:S02]  /*50cb0*/  @P4 STG.E.U16 desc[UR58][R8.64], R11 ;  /* 0x0000000b08004986 */ /* 0x0005e4000c10153a */
        /* <DEDUP_REMOVED lines=9> */
[----:B------:R-:W-:Y:S02]  /*50d50*/  ISETP.LT.AND P6, PT, R5, UR4, !P6 ;  /* 0x0000000405007c0c */ /* 0x000fe4000f7c1270 */
[----:B------:R-:W-:-:S07]  /*50d60*/  PRMT R2, R114, 0x7632, R2 ;  /* 0x0000763272027816 */ /* 0x000fce0000000002 */
[----:B------:R0:W-:Y:S01]  /*50d70*/  @P5 STG.E.U16 desc[UR58][R10.64], R114 ;  /* 0x000000720a005986 */ /* 0x0001e2000c10153a */
[----:B------:R-:W-:Y:S01]  /*50d80*/  ISETP.LT.AND P4, PT, R4, UR4, !P2 ;  /* 0x0000000404007c0c */ /* 0x000fe2000d781270 */
[----:B---3--:R-:W-:Y:S01]  /*50d90*/  IMAD.WIDE R6, R195, 0x2, R66 ;  /* 0x00000002c3067825 */ /* 0x008fe200078e0242 */
[----:B------:R-:W-:Y:S01]  /*50da0*/  ISETP.LT.AND P2, PT, R5, UR4, !P2 ;  /* 0x0000000405007c0c */ /* 0x000fe2000d741270 */
[----:B------:R-:W-:Y:S01]  /*50db0*/  ULDC UR6, c[0x0][0x22c] ;  /* 0x00008b0000067ab9 */ /* 0x000fe20000000800 */
[----:B0-----:R-:W-:Y:S01]  /*50dc0*/  PRMT R11, R118, 0x7632, R11 ;  /* 0x00007632760b7816 */ /* 0x001fe2000000000b */
[--C-:B------:R-:W-:Y:S02]  /*50dd0*/  IMAD.WIDE R8, R195, 0x2, R64.reuse ;  /* 0x00000002c3087825 */ /* 0x100fe400078e0240 */
[----:B------:R-:W3:Y:S04]  /*50de0*/  LDL.LU R195, [R1+0x1098] ;  /* 0x0010980001c37983 */ /* 0x000ee80000300800 */
[----:B------:R4:W-:Y:S04]  /*50df0*/  @P6 STG.E.U16 desc[UR58][R12.64], R2 ;  /* 0x000000020c006986 */ /* 0x0009e8000c10153a */
[----:B------:R-:W-:Y:S04]  /*50e00*/  @P4 STG.E.U16 desc[UR58][R6.64], R118 ;  /* 0x0000007606004986 */ /* 0x000fe8000c10153a */
[----:B------:R0:W-:Y:S01]  /*50e10*/  @P2 STG.E.U16 desc[UR58][R8.64], R11 ;  /* 0x0000000b08002986 */ /* 0x0001e2000c10153a */
[----:B----4-:R-:W-:-:S04]  /*50e20*/  IMAD.WIDE R12, R194, 0x2, R64 ;  /* 0x00000002c20c7825 */ /* 0x010fc800078e0240 */
        /* <DEDUP_REMOVED lines=33> */
[----:B0-----:R-:W-:Y:S02]  /*51040*/  IMAD.WIDE R10, R195, 0x2, R66 ;  /* 0x00000002c30a7825 */ /* 0x001fe400078e0242 */
[----:B------:R-:W3:Y:S04]  /*51050*/  LDL.LU R195, [R1+0x1074] ;  /* 0x0010740001c37983 */ /* 0x000ee80000300800 */
[----:B------:R0:W-:Y:S04]  /*51060*/  @P3 STG.E.U16 desc[UR58][R10.64], R120 ;  /* 0x000000780a003986 */ /* 0x0001e8000c10153a */
[----:B------:R-:W-:Y:S01]  /*51070*/  @P4 STG.E.U16 desc[UR58][R12.64], R2 ;  /* 0x000000020c004986 */ /* 0x000fe2000c10153a */
[----:B0-----:R-:W-:Y:S01]  /*51080*/  PRMT R11, R124, 0x7632, R11 ;  /* 0x000076327c0b7816 */ /* 0x001fe2000000000b */
[----:B----4-:R-:W-:-:S04]  /*51090*/  IMAD.WIDE R6, R194, 0x2, R66 ;  /* 0x00000002c2067825 */ /* 0x010fc800078e0242 */
[----:B------:R-:W-:Y:S02]  /*510a0*/  IMAD.WIDE R8, R194, 0x2, R64 ;  /* 0x00000002c2087825 */ /* 0x000fe400078e0240 */
        /* <DEDUP_REMOVED lines=260> */
[----:B------:R-:W3:Y:S04]  /*520f0*/  LDL.LU R193, [R1+0xdf8] ;  /* 0x000df80001c17983 */ /* 0x000ee80000300800 */
[----:B------:R-:W-:Y:S01]  /*52100*/  @P5 STG.E.U16 desc[UR58][R12.64], R2 ;  /* 0x000000020c005986 */ /* 0x000fe2000c10153a */
[----:B0-----:R-:W-:Y:S01]  /*52110*/  PRMT R11, R148, 0x7632, R11 ;  /* 0x00007632940b7816 */ /* 0x001fe2000000000b */
[----:B----4-:R-:W-:-:S04]  /*52120*/  IMAD.WIDE R6, R194, 0x2, R66 ;  /* 0x00000002c2067825 */ /* 0x010fc800078e0242 */
[----:B------:R-:W-:Y:S01]  /*52130*/  IMAD.WIDE R8, R194, 0x2, R64 ;  /* 0x00000002c2087825 */ /* 0x000fe200078e0240 */
[----:B------:R-:W-:Y:S04]  /*52140*/  @P3 STG.E.U16 desc[UR58][R6.64], R148 ;  /* 0x0000009406003986 */ /* 0x000fe8000c10153a */
[----:B------:R2:W-:Y:S04]  /*52150*/  @P4 STG.E.U16 desc[UR58][R8.64], R11 ;  /* 0x0000000b08004986 */ /* 0x0005e8000c10153a */
[----:B------:R-:W4:Y:S01]  /*52160*/  LDL.LU R194, [R1+0xdf0] ;  /* 0x000df00001c27983 */ /* 0x000f220000300800 */
        /* <DEDUP_REMOVED lines=16> */
[----:B------:R0:W-:Y:S01]  /*52270*/  @P5 STG.E.U16 desc[UR58][R10.64], R145 ;  /* 0x000000910a005986 */ /* 0x0001e2000c10153a */
[----:B---3--:R-:W-:-:S03]  /*52280*/  IMAD.WIDE R6, R195, 0x2, R66 ;  /* 0x00000002c3067825 */ /* 0x008fc600078e0242 */
[----:B------:R-:W-:Y:S01]  /*52290*/  @P6 STG.E.U16 desc[UR58][R12.64], R2 ;  /* 0x000000020c006986 */ /* 0x000fe2000c10153a */
[----:B------:R-:W-:Y:S01]  /*522a0*/  ISETP.LT.AND P6, PT, R4, UR4, !P3 ;  /* 0x0000000404007c0c */ /* 0x000fe2000dfc1270 */
[----:B------:R-:W-:Y:S01]  /*522b0*/  ULDC UR6, c[0x0][0x22c] ;  /* 0x00008b0000067ab9 */ /* 0x000fe20000000800 */
[----:B------:R-:W-:Y:S01]  /*522c0*/  IMAD.WIDE R8, R195, 0x2, R64 ;  /* 0x00000002c3087825 */ /* 0x000fe200078e0240 */
[----:B0-----:R-:W-:Y:S01]  /*522d0*/  PRMT R11, R149, 0x7632, R11 ;  /* 0x00007632950b7816 */ /* 0x001fe2000000000b */
[----:B------:R-:W-:Y:S04]  /*522e0*/  @P4 STG.E.U16 desc[UR58][R6.64], R149 ;  /* 0x0000009506004986 */ /* 0x000fe8000c10153a */
[----:B------:R-:W3:Y:S04]  /*522f0*/  LDL.LU R195, [R1+0xdd4] ;  /* 0x000dd40001c37983 */ /* 0x000ee80000300800 */
[----:B------:R0:W-:Y:S04]  /*52300*/  @P2 STG.E.U16 desc[UR58][R8.64], R11 ;  /* 0x0000000b08002986 */ /* 0x0001e8000c10153a */
[----:B------:R-:W3:Y:S01]  /*52310*/  LDL.LU R192, [R1+0xdc4] ;  /* 0x000dc40001c07983 */ /* 0x000ee20000300800 */
[----:B0-----:R-:W-:-:S05]  /*52320*/  IMAD.WIDE R10, R193, 0x2, R66 ;  /* 0x00000002c10a7825 */ /* 0x001fca00078e0242 */
[----:B------:R2:W-:Y:S02]  /*52330*/  @P6 STG.E.U16 desc[UR58][R10.64], R146 ;  /* 0x000000920a006986 */ /* 0x0005e4000c10153a */
[----:B--2---:R-:W-:-:S04]  /*52340*/  IMAD.WIDE R10, R190, 0x2, R66 ;  /* 0x00000002be0a7825 */ /* 0x004fc800078e0242 */
[----:B------:R-:W-:Y:S02]  /*52350*/  IMAD.WIDE R14, R190, 0x2, R64 ;  /* 0x00000002be0e7825 */ /* 0x000fe400078e0240 */
[----:B------:R-:W2:Y:S02]  /*52360*/  LDL.LU R190, [R1+0xdb8] ;  /* 0x000db80001be7983 */ /* 0x000ea40000300800 */
[----:B------:R-:W-:Y:S01]  /*52370*/  VIADD R0, R3, 0x1d5 ;  /* 0x000001d503007836 */ /* 0x000fe20000000000 */
[----:B------:R-:W-:-:S04]  /*52380*/  ISETP.LT.AND P3, PT, R5, UR4, !P3 ;  /* 0x0000000405007c0c */ /* 0x000fc8000df61270 */
[----:B------:R-:W-:Y:S01]  /*52390*/  ISETP.GE.AND P5, PT, R0, UR6, PT ;  /* 0x0000000600007c0c */ /* 0x000fe2000bfa6270 */
[----:B------:R-:W-:Y:S01]  /*523a0*/  VIADD R0, R3, 0x1d6 ;  /* 0x000001d603007836 */ /* 0x000fe20000000000 */
[----:B------:R-:W-:Y:S02]  /*523b0*/  ULDC UR6, c[0x0][0x22c] ;  /* 0x00008b0000067ab9 */ /* 0x000fe40000000800 */
[----:B------:R-:W-:Y:S01]  /*523c0*/  ISETP.LT.AND P2, PT, R4, UR4, !P5 ;  /* 0x0000000404007c0c */ /* 0x000fe2000ef41270 */
[----:B------:R-:W-:Y:S01]  /*523d0*/  IMAD.WIDE R12, R193, 0x2, R64 ;  /* 0x00000002c10c7825 */ /* 0x000fe200078e0240 */
[----:B------:R-:W-:Y:S02]  /*523e0*/  ISETP.LT.AND P5, PT, R5, UR4, !P5 ;  /* 0x0000000405007c0c */ /* 0x000fe4000efa1270 */
[----:B------:R-:W-:Y:S01]  /*523f0*/  PRMT R2, R146, 0x7632, R2 ;  /* 0x0000763292027816 */ /* 0x000fe20000000002 */
[----:B----4-:R-:W-:Y:S01]  /*52400*/  IMAD.WIDE R6, R194, 0x2, R66 ;  /* 0x00000002c2067825 */ /* 0x010fe200078e0242 */
[----:B------:R-:W-:Y:S01]  /*52410*/  ISETP.GE.AND P4, PT, R0, UR6, PT ;  /* 0x0000000600007c0c */ /* 0x000fe2000bf86270 */
[----:B------:R-:W-:-:S02]  /*52420*/  ULDC UR6, c[0x0][0x22c] ;  /* 0x00008b0000067ab9 */ /* 0x000fc40000000800 */
[----:B------:R-:W-:Y:S01]  /*52430*/  @P3 STG.E.U16 desc[UR58][R12.64], R2 ;  /* 0x000000020c003986 */ /* 0x000fe2000c10153a */
[----:B------:R-:W-:Y:S01]  /*52440*/  ISETP.LT.AND P3, PT, R4, UR4, !P4 ;  /* 0x0000000404007c0c */ /* 0x000fe2000e761270 */
[----:B------:R-:W-:Y:S01]  /*52450*/  IMAD.WIDE R8, R194, 0x2, R64 ;  /* 0x00000002c2087825 */ /* 0x000fe200078e0240 */
[----:B------:R-:W-:Y:S01]  /*52460*/  ISETP.LT.AND P4, PT, R5, UR4, !P4 ;  /* 0x0000000405007c0c */ /* 0x000fe2000e781270 */
[----:B------:R0:W-:Y:S04]  /*52470*/  @P2 STG.E.U16 desc[UR58][R6.64], R150 ;  /* 0x0000009606002986 */ /* 0x0001e8000c10153a */
[----:B------:R-:W4:Y:S01]  /*52480*/  LDL.LU R194, [R1+0xda8] ;  /* 0x000da80001c27983 */ /* 0x000f220000300800 */
[----:B0-----:R-:W-:Y:S02]  /*52490*/  PRMT R7, R150, 0x7632, R7 ;  /* 0x0000763296077816 */ /* 0x001fe40000000007 */
[----:B------:R-:W-:-:S03]  /*524a0*/  PRMT R13, R147, 0x7632, R13 ;  /* 0x00007632930d7816 */ /* 0x000fc6000000000d */
[----:B------:R3:W-:Y:S04]  /*524b0*/  @P5 STG.E.U16 desc[UR58][R8.64], R7 ;  /* 0x0000000708005986 */ /* 0x0007e8000c10153a */
[----:B------:R-:W-:Y:S04]  /*524c0*/  @P3 STG.E.U16 desc[UR58][R10.64], R147 ;  /* 0x000000930a003986 */ /* 0x000fe8000c10153a */
[----:B------:R2:W-:Y:S01]  /*524d0*/  @P4 STG.E.U16 desc[UR58][R14.64], R13 ;  /* 0x0000000d0e004986 */ /* 0x0005e2000c10153a */
[----:B---3--:R-:W-:-:S04]  /*524e0*/  IMAD.WIDE R6, R195, 0x2, R66 ;  /* 0x00000002c3067825 */ /* 0x008fc800078e0242 */
[----:B------:R-:W-:Y:S02]  /*524f0*/  IMAD.WIDE R8, R195, 0x2, R64 ;  /* 0x00000002c3087825 */ /* 0x000fe400078e0240 */
[----:B------:R-:W3:Y:S04]  /*52500*/  LDL.LU R195, [R1+0xda0] ;  /* 0x000da00001c37983 */ /* 0x000ee80000300800 */
[----:B------:R-:W3:Y:S01]  /*52510*/  LDL.LU R193, [R1+0xd8c] ;  /* 0x000d8c0001c17983 */ /* 0x000ee20000300800 */
        /* <DEDUP_REMOVED lines=14> */
[----:B------:R-:W-:Y:S02]  /*52600*/  ISETP.GE.AND P3, PT, R0, UR6, PT ;  /* 0x0000000600007c0c */ /* 0x000fe4000bf66270 */
[----:B------:R0:W-:Y:S01]  /*52610*/  @P2 STG.E.U16 desc[UR58][R6.64], R151 ;  /* 0x0000009706002986 */ /* 0x0001e2000c10153a */
[C---:B------:R-:W-:Y:S01]  /*52620*/  ISETP.LT.AND P5, PT, R5.reuse, UR4, !P5 ;  /* 0x0000000405007c0c */ /* 0x040fe2000efa1270 */
[----:B------:R-:W-:Y:S01]  /*52630*/  IMAD.WIDE R10, R192, 0x2, R66 ;  /* 0x00000002c00a7825 */ /* 0x000fe200078e0242 */
[----:B------:R-:W-:Y:S01]  /*52640*/  ULDC UR6, c[0x0][0x22c] ;  /* 0x00008b0000067ab9 */ /* 0x000fe20000000800 */
[----:B------:R1:W-:Y:S01]  /*52650*/  @P6 STG.E.U16 desc[UR58][R8.64], R2 ;  /* 0x0000000208006986 */ /* 0x0003e2000c10153a */
[----:B------:R-:W-:Y:S02]  /*52660*/  ISETP.LT.AND P6, PT, R4, UR4, !P3 ;  /* 0x0000000404007c0c */ /* 0x000fe4000dfc1270 */
[----:B------:R-:W-:Y:S01]  /*52670*/  ISETP.LT.AND P3, PT, R5, UR4, !P3 ;  /* 0x0000000405007c0c */ /* 0x000fe2000df61270 */
[----:B------:R-:W-:Y:S01]  /*52680*/  VIADD R0, R3, 0x1da ;  /* 0x000001da03007836 */ /* 0x000fe20000000000 */
[----:B------:R4:W-:Y:S01]  /*52690*/  @P4 STG.E.U16 desc[UR58][R10.64], R152 ;  /* 0x000000980a004986 */ /* 0x0009e2000c10153a */
[----:B0-----:R-:W-:-:S03]  /*526a0*/  IMAD.WIDE R6, R192, 0x2, R64 ;  /* 0x00000002c0067825 */ /* 0x001fc600078e0240 */
[----:B------:R-:W-:Y:S02]  /*526b0*/  ISETP.GE.AND P2, PT, R0, UR6, PT ;  /* 0x0000000600007c0c */ /* 0x000fe4000bf46270 */
[----:B-1----:R-:W-:Y:S02]  /*526c0*/  PRMT R9, R152, 0x7632, R9 ;  /* 0x0000763298097816 */ /* 0x002fe40000000009 */
[----:B----4-:R-:W-:-:S03]  /*526d0*/  PRMT R11, R156, 0x7632, R11 ;  /* 0x000076329c0b7816 */ /* 0x010fc6000000000b */
[----:B------:R0:W-:Y:S01]  /*526e0*/  @P5 STG.E.U16 desc[UR58][R6.64], R9 ;  /* 0x0000000906005986 */ /* 0x0001e2000c10153a */
[----:B------:R-:W-:-:S03]  /*526f0*/  ISETP.LT.AND P4, PT, R4, UR4, !P2 ;  /* 0x0000000404007c0c */ /* 0x000fc6000d781270 */
[----:B------:R-:W-:Y:S01]  /*52700*/  @P6 STG.E.U16 desc[UR58][R12.64], R156 ;  /* 0x0000009c0c006986 */ /* 0x000fe2000c10153a */
[----:B------:R-:W-:-:S03]  /*52710*/  ISETP.LT.AND P5, PT, R5, UR4, !P2 ;  /* 0x0000000405007c0c */ /* 0x000fc6000d7a1270 */
[----:B------:R1:W-:Y:S01]  /*52720*/  @P3 STG.E.U16 desc[UR58][R14.64], R11 ;  /* 0x0000000b0e003986 */ /* 0x0003e2000c10153a */
[----:B------:R-:W-:Y:S01]  /*52730*/  ISETP.LT.AND P6, PT, R4, UR4, !P0 ;  /* 0x0000000404007c0c */ /* 0x000fe2000c7c1270 */
[----:B0-----:R-:W-:-:S04]  /*52740*/  IMAD.WIDE R8, R194, 0x2, R66 ;  /* 0x00000002c2087825 */ /* 0x001fc800078e0242 */
[----:B-1----:R-:W-:Y:S02]  /*52750*/  IMAD.WIDE R10, R194, 0x2, R64 ;  /* 0x00000002c20a7825 */ /* 0x002fe400078e0240 */
[----:B------:R-:W4:Y:S01]  /*52760*/  LDL.LU R194, [R1+0xd70] ;  /* 0x000d700001c27983 */ /* 0x000f220000300800 */
[----:B------:R-:W-:-:S03]  /*52770*/  PRMT R2, R153, 0x7632, R2 ;  /* 0x0000763299027816 */ /* 0x000fc60000000002 */
[----:B------:R-:W-:Y:S04]  /*52780*/  @P4 STG.E.U16 desc[UR58][R8.64], R153 ;  /* 0x0000009908004986 */ /* 0x000fe8000c10153a */
[----:B------:R-:W-:Y:S01]  /*52790*/  @P5 STG.E.U16 desc[UR58][R10.64], R2 ;  /* 0x000000020a005986 */ /* 0x000fe2000c10153a */
[----:B---3--:R-:W-:-:S04]  /*527a0*/  IMAD.WIDE R6, R195, 0x2, R66 ;  /* 0x00000002c3067825 */ /* 0x008fc800078e0242 */
[----:B------:R-:W-:Y:S02]  /*527b0*/  IMAD.WIDE R12, R195, 0x2, R64 ;  /* 0x00000002c30c7825 */ /* 0x000fe400078e0240 */
[----:B------:R-:W3:Y:S04]  /*527c0*/  LDL.LU R195, [R1+0xd68] ;  /* 0x000d680001c37983 */ /* 0x000ee80000300800 */
[----:B------:R2:W-:Y:S04]  /*527d0*/  @P6 STG.E.U16 desc[UR58][R6.64], R157 ;  /* 0x0000009d06006986 */ /* 0x0005e8000c10153a */
[----:B------:R-:W3:Y:S01]  /*527e0*/  LDL.LU R192, [R1+0xd54] ;  /* 0x000d540001c07983 */ /* 0x000ee20000300800 */
[----:B--2---:R-:W-:-:S04]  /*527f0*/  IMAD.WIDE R6, R190, 0x2, R66 ;  /* 0x00000002be067825 */ /* 0x004fc800078e0242 */
[----:B------:R-:W-:Y:S02]  /*52800*/  IMAD.WIDE R14, R190, 0x2, R64 ;  /* 0x00000002be0e7825 */ /* 0x000fe400078e0240 */
[----:B------:R-:W2:Y:S01]  /*52810*/  LDL.LU R190, [R1+0xd4c] ;  /* 0x000d4c0001be7983 */ /* 0x000ea20000300800 */
[----:B------:R-:W-:Y:S01]  /*52820*/  ISETP.LT.AND P0, PT, R5, UR4, !P0 ;  /* 0x0000000405007c0c */ /* 0x000fe2000c701270 */
[----:B------:R-:W-:Y:S01]  /*52830*/  VIADD R0, R3, 0x1dd ;  /* 0x000001dd03007836 */ /* 0x000fe20000000000 */
[----:B------:R-:W-:Y:S02]  /*52840*/  ISETP.LT.AND P5, PT, R4, UR4, !P1 ;  /* 0x0000000404007c0c */ /* 0x000fe4000cfa1270 */
[----:B------:R-:W-:Y:S02]  /*52850*/  PRMT R11, R157, 0x7632, R11 ;  /* 0x000076329d0b7816 */ /* 0x000fe4000000000b */
[----:B------:R-:W-:Y:S01]  /*52860*/  ISETP.GE.AND P2, PT, R0, UR5, PT ;  /* 0x0000000500007c0c */ /* 0x000fe2000bf46270 */
[----:B------:R-:W-:Y:S01]  /*52870*/  VIADD R0, R3, 0x1de ;  /* 0x000001de03007836 */ /* 0x000fe20000000000 */
[----:B------:R-:W-:Y:S01]  /*52880*/  ISETP.LT.AND P1, PT, R5, UR4, !P1 ;  /* 0x0000000405007c0c */ /* 0x000fe2000cf21270 */
[----:B------:R-:W-:-:S04]  /*52890*/  IMAD.WIDE R8, R193, 0x2, R66 ;  /* 0x00000002c1087825 */ /* 0x000fc800078e0242 */
[----:B------:R0:W-:Y:S01]  /*528a0*/  @P0 STG.E.U16 desc[UR58][R12.64], R11 ;  /* 0x0000000b0c000986 */ /* 0x0001e2000c10153a */
[----:B------:R-:W-:Y:S02]  /*528b0*/  ISETP.LT.AND P0, PT, R4, UR4, !P2 ;  /* 0x0000000404007c0c */ /* 0x000fe4000d701270 */
[----:B------:R-:W-:Y:S02]  /*528c0*/  ISETP.LT.AND P2, PT, R5, UR4, !P2 ;  /* 0x0000000405007c0c */ /* 0x000fe4000d741270 */
[----:B------:R-:W-:Y:S01]  /*528d0*/  ISETP.GE.AND P3, PT, R0, UR5, PT ;  /* 0x0000000500007c0c */ /* 0x000fe2000bf66270 */
[----:B------:R1:W-:Y:S01]  /*528e0*/  @P5 STG.E.U16 desc[UR58][R8.64], R154 ;  /* 0x0000009a08005986 */ /* 0x0003e2000c10153a */
[----:B------:R-:W-:Y:S01]  /*528f0*/  VIADD R0, R3, 0x1df ;  /* 0x000001df03007836 */ /* 0x000fe20000000000 */
[----:B------:R-:W-:Y:S02]  /*52900*/  PRMT R2, R154, 0x7632, R2 ;  /* 0x000076329a027816 */ /* 0x000fe40000000002 */
[----:B------:R-:W-:Y:S01]  /*52910*/  ISETP.LT.AND P5, PT, R4, UR4, !P3 ;  /* 0x0000000404007c0c */ /* 0x000fe2000dfa1270 */
[----:B0-----:R-:W-:Y:S01]  /*52920*/  IMAD.WIDE R10, R193, 0x2, R64 ;  /* 0x00000002c10a7825 */ /* 0x001fe200078e0240 */
[----:B------:R-:W-:-:S02]  /*52930*/  ISETP.LT.AND P3, PT, R5, UR4, !P3 ;  /* 0x0000000405007c0c */ /* 0x000fc4000df61270 */
[----:B------:R-:W-:Y:S02]  /*52940*/  ISETP.GE.AND P4, PT, R0, UR5, PT ;  /* 0x0000000500007c0c */ /* 0x000fe4000bf86270 */
[----:B-1----:R-:W-:Y:S01]  /*52950*/  PRMT R9, R158, 0x7632, R9 ;  /* 0x000076329e097816 */ /* 0x002fe20000000009 */
[----:B------:R-:W-:Y:S04]  /*52960*/  @P1 STG.E.U16 desc[UR58][R10.64], R2 ;  /* 0x000000020a001986 */ /* 0x000fe8000c10153a */
[----:B------:R0:W-:Y:S04]  /*52970*/  @P0 STG.E.U16 desc[UR58][R6.64], R158 ;  /* 0x0000009e06000986 */ /* 0x0001e8000c10153a */
[----:B------:R4:W-:Y:S01]  /*52980*/  @P2 STG.E.U16 desc[UR58][R14.64], R9 ;  /* 0x000000090e002986 */ /* 0x0009e2000c10153a */
[----:B------:R-:W-:-:S02]  /*52990*/  ISETP.LT.AND P2, PT, R4, UR4, !P4 ;  /* 0x0000000404007c0c */ /* 0x000fc4000e741270 */
[----:B0-----:R-:W-:Y:S01]  /*529a0*/  PRMT R7, R155, 0x7632, R7 ;  /* 0x000076329b077816 */ /* 0x001fe20000000007 */
[----:B----4-:R-:W-:-:S04]  /*529b0*/  IMAD.WIDE R8, R194, 0x2, R66 ;  /* 0x00000002c2087825 */ /* 0x010fc800078e0242 */
[----:B------:R-:W-:Y:S02]  /*529c0*/  IMAD.WIDE R12, R194, 0x2, R64 ;  /* 0x00000002c20c7825 */ /* 0x000fe400078e0240 */
[----:B------:R-:W4:Y:S04]  /*529d0*/  LDL.LU R194, [R1+0xd38] ;  /* 0x000d380001c27983 */ /* 0x000f280000300800 */
[----:B------:R-:W-:Y:S04]  /*529e0*/  @P5 STG.E.U16 desc[UR58][R8.64], R155 ;  /* 0x0000009b08005986 */ /* 0x000fe8000c10153a */
[----:B------:R3:W-:Y:S02]  /*529f0*/  @P3 STG.E.U16 desc[UR58][R12.64], R7 ;  /* 0x000000070c003986 */ /* 0x0007e4000c10153a */
[----:B---3--:R-:W-:-:S04]  /*52a00*/  IMAD.WIDE R6, R195, 0x2, R66 ;  /* 0x00000002c3067825 */ /* 0x008fc800078e0242 */
[----:B------:R-:W-:Y:S02]  /*52a10*/  IMAD.WIDE R10, R195, 0x2, R64 ;  /* 0x00000002c30a7825 */ /* 0x000fe400078e0240 */
[----:B------:R-:W3:Y:S04]  /*52a20*/  LDL.LU R195, [R1+0xd30] ;  /* 0x000d300001c37983 */ /* 0x000ee80000300800 */
[----:B------:R2:W-:Y:S04]  /*52a30*/  @P2 STG.E.U16 desc[UR58][R6.64], R159 ;  /* 0x0000009f06002986 */ /* 0x0005e8000c10153a */
[----:B------:R-:W3:Y:S01]  /*52a40*/  LDL.LU R193, [R1+0xd1c] ;  /* 0x000d1c0001c17983 */ /* 0x000ee20000300800 */
[----:B--2---:R-:W-:-:S04]  /*52a50*/  IMAD.WIDE R6, R190, 0x2, R66 ;  /* 0x00000002be067825 */ /* 0x004fc800078e0242 */
[----:B------:R-:W-:Y:S02]  /*52a60*/  IMAD.WIDE R14, R190, 0x2, R64 ;  /* 0x00000002be0e7825 */ /* 0x000fe400078e0240 */
[----:B------:R-:W2:Y:S02]  /*52a70*/  LDL.LU R190, [R1+0xd14] ;  /* 0x000d140001be7983 */ /* 0x000ea40000300800 */
[----:B------:R-:W-:Y:S01]  /*52a80*/  VIADD R0, R3, 0x1e0 ;  /* 0x000001e003007836 */ /* 0x000fe20000000000 */
[----:B------:R-:W-:-:S04]  /*52a90*/  ISETP.LT.AND P4, PT, R5, UR4, !P4 ;  /* 0x0000000405007c0c */ /* 0x000fc8000e781270 */
[----:B------:R-:W-:Y:S01]  /*52aa0*/  ISETP.GE.AND P6, PT, R0, UR5, PT ;  /* 0x0000000500007c0c */ /* 0x000fe2000bfc6270 */
[----:B------:R-:W-:Y:S01]  /*52ab0*/  VIADD R0, R3, 0x1e1 ;  /* 0x000001e103007836 */ /* 0x000fe20000000000 */
[----:B------:R-:W-:Y:S02]  /*52ac0*/  PRMT R2, R159, 0x7632, R2 ;  /* 0x000076329f027816 */ /* 0x000fe40000000002 */
[----:B------:R-:W-:Y:S02]  /*52ad0*/  ISETP.LT.AND P5, PT, R4, UR4, !P6 ;  /* 0x0000000404007c0c */ /* 0x000fe4000f7a1270 */
[----:B------:R-:W-:Y:S02]  /*52ae0*/  ISETP.GE.AND P1, PT, R0, UR5, PT ;  /* 0x0000000500007c0c */ /* 0x000fe4000bf26270 */
[----:B------:R-:W-:Y:S01]  /*52af0*/  ISETP.LT.AND P6, PT, R5, UR4, !P6 ;  /* 0x0000000405007c0c */ /* 0x000fe2000f7c1270 */
[----:B------:R0:W-:Y:S01]  /*52b00*/  @P4 STG.E.U16 desc[UR58][R10.64], R2 ;  /* 0x000000020a004986 */ /* 0x0001e2000c10153a */
[----:B------:R-:W-:Y:S01]  /*52b10*/  ISETP.LT.AND P4, PT, R4, UR4, !P1 ;  /* 0x0000000404007c0c */ /* 0x000fe2000cf81270 */
[----:B------:R-:W-:Y:S01]  /*52b20*/  VIADD R0, R3, 0x1e2 ;  /* 0x000001e203007836 */ /* 0x000fe20000000000 */
[----:B------:R-:W-:Y:S01]  /*52b30*/  ISETP.LT.AND P1, PT, R5, UR4, !P1 ;  /* 0x0000000405007c0c */ /* 0x000fe2000cf21270 */
[----:B------:R-:W-:-:S03]  /*52b40*/  IMAD.WIDE R8, R192, 0x2, R66 ;  /* 0x00000002c0087825 */ /* 0x000fc600078e0242 */
[----:B------:R-:W-:Y:S01]  /*52b50*/  ISETP.GE.AND P0, PT, R0, UR5, PT ;  /* 0x0000000500007c0c */ /* 0x000fe2000bf06270 */
[----:B------:R-:W-:Y:S01]  /*52b60*/  VIADD R0, R3, 0x1e3 ;  /* 0x000001e303007836 */ /* 0x000fe20000000000 */
[----:B------:R1:W-:Y:S01]  /*52b70*/  @P5 STG.E.U16 desc[UR58][R8.64], R160 ;  /* 0x000000a008005986 */ /* 0x0003e2000c10153a */
[----:B------:R-:W-:Y:S01]  /*52b80*/  IMAD.WIDE R12, R192, 0x2, R64 ;  /* 0x00000002c00c7825 */ /* 0x000fe200078e0240 */
[----:B0-----:R-:W-:Y:S02]  /*52b90*/  PRMT R11, R164, 0x7632, R11 ;  /* 0x00007632a40b7816 */ /* 0x001fe4000000000b */
[----:B------:R-:W-:Y:S02]  /*52ba0*/  ISETP.GE.AND P3, PT, R0, UR5, PT ;  /* 0x0000000500007c0c */ /* 0x000fe4000bf66270 */
[----:B-1----:R-:W-:Y:S02]  /*52bb0*/  PRMT R9, R160, 0x7632, R9 ;  /* 0x00007632a0097816 */ /* 0x002fe40000000009 */
[----:B------:R-:W-:-:S03]  /*52bc0*/  ISETP.LT.AND P5, PT, R4, UR4, !P0 ;  /* 0x0000000404007c0c */ /* 0x000fc6000c7a1270 */
[----:B------:R4:W-:Y:S01]  /*52bd0*/  @P6 STG.E.U16 desc[UR58][R12.64], R9 ;  /* 0x000000090c006986 */ /* 0x0009e2000c10153a */
[----:B------:R-:W-:-:S03]  /*52be0*/  ISETP.LT.AND P6, PT, R5, UR4, !P0 ;  /* 0x0000000405007c0c */ /* 0x000fc6000c7c1270 */
[----:B------:R-:W-:Y:S01]  /*52bf0*/  @P4 STG.E.U16 desc[UR58][R6.64], R164 ;  /* 0x000000a406004986 */ /* 0x000fe2000c10153a */
[----:B------:R-:W-:-:S03]  /*52c00*/  ISETP.LT.AND P4, PT, R4, UR4, !P3 ;  /* 0x0000000404007c0c */ /* 0x000fc6000df81270 */
[----:B------:R0:W-:Y:S01]  /*52c10*/  @P1 STG.E.U16 desc[UR58][R14.64], R11 ;  /* 0x0000000b0e001986 */ /* 0x0001e2000c10153a */
[----:B------:R-:W-:Y:S01]  /*52c20*/  PRMT R2, R161, 0x7632, R2 ;  /* 0x00007632a1027816 */ /* 0x000fe20000000002 */
[----:B----4-:R-:W-:-:S04]  /*52c30*/  IMAD.WIDE R8, R194, 0x2, R66 ;  /* 0x00000002c2087825 */ /* 0x010fc800078e0242 */
[----:B0-----:R-:W-:Y:S02]  /*52c40*/  IMAD.WIDE R10, R194, 0x2, R64 ;  /* 0x00000002c20a7825 */ /* 0x001fe400078e0240 */
[----:B------:R-:W4:Y:S04]  /*52c50*/  LDL.LU R194, [R1+0xd04] ;  /* 0x000d040001c27983 */ /* 0x000f280000300800 */
        /* <DEDUP_REMOVED lines=16> */
[----:B------:R-:W-:Y:S02]  /*52d60*/  ISETP.LT.AND P2, PT, R5, UR4, !P2 ;  /* 0x0000000405007c0c */ /* 0x000fe4000d741270 */
[----:B------:R-:W-:Y:S01]  /*52d70*/  ISETP.GE.AND P0, PT, R0, UR5, PT ;  /* 0x0000000500007c0c */ /* 0x000fe2000bf06270 */
[----:B------:R-:W-:Y:S01]  /*52d80*/  VIADD R0, R3, 0x1e6 ;  /* 0x000001e603007836 */ /* 0x000fe20000000000 */
[----:B------:R0:W-:Y:S01]  /*52d90*/  @P3 STG.E.U16 desc[UR58][R12.64], R11 ;  /* 0x0000000b0c003986 */ /* 0x0001e2000c10153a */
[----:B------:R-:W-:Y:S01]  /*52da0*/  IMAD.WIDE R8, R193, 0x2, R66 ;  /* 0x00000002c1087825 */ /* 0x000fe200078e0242 */
[----:B------:R-:W-:-:S02]  /*52db0*/  ISETP.LT.AND P3, PT, R4, UR4, !P0 ;  /* 0x0000000404007c0c */ /* 0x000fc4000c761270 */
[----:B------:R-:W-:Y:S02]  /*52dc0*/  ISETP.LT.AND P0, PT, R5, UR4, !P0 ;  /* 0x0000000405007c0c */ /* 0x000fe4000c701270 */
[----:B------:R-:W-:Y:S02]  /*52dd0*/  PRMT R2, R162, 0x7632, R2 ;  /* 0x00007632a2027816 */ /* 0x000fe40000000002 */
[----:B------:R-:W-:Y:S01]  /*52de0*/  ISETP.GE.AND P1, PT, R0, UR5, PT ;  /* 0x0000000500007c0c */ /* 0x000fe2000bf26270 */
[----:B0-----:R-:W-:Y:S01]  /*52df0*/  IMAD.WIDE R10, R193, 0x2, R64 ;  /* 0x00000002c10a7825 */ /* 0x001fe200078e0240 */
[----:B------:R0:W-:Y:S02]  /*52e00*/  @P6 STG.E.U16 desc[UR58][R8.64], R162 ;  /* 0x000000a208006986 */ /* 0x0001e4000c10153a */
[----:B------:R-:W-:Y:S01]  /*52e10*/  ISETP.LT.AND P6, PT, R4, UR4, !P1 ;  /* 0x0000000404007c0c */ /* 0x000fe2000cfc1270 */
[----:B------:R-:W-:Y:S01]  /*52e20*/  VIADD R0, R3, 0x1e7 ;  /* 0x000001e703007836 */ /* 0x000fe20000000000 */
[----:B------:R-:W-:Y:S01]  /*52e30*/  @P2 STG.E.U16 desc[UR58][R10.64], R2 ;  /* 0x000000020a002986 */ /* 0x000fe2000c10153a */
[----:B------:R-:W-:-:S03]  /*52e40*/  ISETP.LT.AND P2, PT, R5, UR4, !P1 ;  /* 0x0000000405007c0c */ /* 0x000fc6000cf41270 */
[----:B------:R-:W-:Y:S02]  /*52e50*/  ISETP.GE.AND P5, PT, R0, UR5, PT ;  /* 0x0000000500007c0c */ /* 0x000fe4000bfa6270 */
[----:B0-----:R-:W-:Y:S01]  /*52e60*/  PRMT R9, R166, 0x7632, R9 ;  /* 0x00007632a6097816 */ /* 0x001fe20000000009 */
[----:B------:R0:W-:Y:S01]  /*52e70*/  @P3 STG.E.U16 desc[UR58][R6.64], R166 ;  /* 0x000000a606003986 */ /* 0x0001e2000c10153a */
[----:B------:R-:W-:-:S03]  /*52e80*/  ISETP.LT.AND P3, PT, R4, UR4, !P5 ;  /* 0x0000000404007c0c */ /* 0x000fc6000ef61270 */
[----:B------:R4:W-:Y:S01]  /*52e90*/  @P0 STG.E.U16 desc[UR58][R14.64], R9 ;  /* 0x000000090e000986 */ /* 0x0009e2000c10153a */
        /* <DEDUP_REMOVED lines=17> */
[----:B------:R-:W-:-:S03]  /*52fb0*/  VIADD R0, R3, 0x1e9 ;  /* 0x000001e903007836 */ /* 0x000fc60000000000 */
[----:B------:R-:W-:Y:S02]  /*52fc0*/  ISETP.LT.AND P6, PT, R4, UR4, !P4 ;  /* 0x0000000404007c0c */ /* 0x000fe4000e7c1270 */
[----:B------:R-:W-:Y:S02]  /*52fd0*/  PRMT R2, R167, 0x7632, R2 ;  /* 0x00007632a7027816 */ /* 0x000fe40000000002 */
[----:B------:R-:W-:Y:S01]  /*52fe0*/  ISETP.LT.AND P4, PT, R5, UR4, !P4 ;  /* 0x0000000405007c0c */ /* 0x000fe2000e781270 */
[----:B------:R-:W-:Y:S01]  /*52ff0*/  IMAD.WIDE R8, R192, 0x2, R66 ;  /* 0x00000002c0087825 */ /* 0x000fe200078e0242 */
[----:B------:R-:W-:Y:S01]  /*53000*/  ISETP.GE.AND P1, PT, R0, UR5, PT ;  /* 0x0000000500007c0c */ /* 0x000fe2000bf26270 */
[----:B------:R-:W-:Y:S02]  /*53010*/  @P5 STG.E.U16 desc[UR58][R10.64], R2 ;  /* 0x000000020a005986 */ /* 0x000fe4000c10153a */
[----:B------:R-:W-:Y:S01]  /*53020*/  VIADD R0, R3, 0x1ea ;  /* 0x000001ea03007836 */ /* 0x000fe20000000000 */
[----:B------:R-:W-:Y:S01]  /*53030*/  ISETP.LT.AND P5, PT, R4, UR4, !P1 ;  /* 0x0000000404007c0c */ /* 0x000fe2000cfa1270 */
[----:B------:R-:W-:Y:S01]  /*53040*/  IMAD.WIDE R12, R192, 0x2, R64 ;  /* 0x00000002c00c7825 */ /* 0x000fe200078e0240 */
[----:B------:R-:W-:Y:S01]  /*53050*/  ISETP.LT.AND P1, PT, R5, UR4, !P1 ;  /* 0x0000000405007c0c */ /* 0x000fe2000cf21270 */
[----:B------:R0:W-:Y:S01]  /*53060*/  @P6 STG.E.U16 desc[UR58][R8.64], R168 ;  /* 0x000000a808006986 */ /* 0x0001e2000c10153a */
[----:B------:R-:W-:Y:S01]  /*53070*/  ISETP.GE.AND P0, PT, R0, UR5, PT ;  /* 0x0000000500007c0c */ /* 0x000fe2000bf06270 */
[----:B------:R-:W-:-:S03]  /*53080*/  VIADD R0, R3, 0x1eb ;  /* 0x000001eb03007836 */ /* 0x000fc60000000000 */
[----:B------:R-:W-:Y:S02]  /*53090*/  ISETP.LT.AND P6, PT, R4, UR4, !P0 ;  /* 0x0000000404007c0c */ /* 0x000fe4000c7c1270 */
[----:B0-----:R-:W-:Y:S02]  /*530a0*/  PRMT R9, R168, 0x7632, R9 ;  /* 0x00007632a8097816 */ /* 0x001fe40000000009 */
[----:B------:R-:W-:-:S03]  /*530b0*/  ISETP.GE.AND P2, PT, R0, UR5, PT ;  /* 0x0000000500007c0c */ /* 0x000fc6000bf46270 */
[----:B------:R4:W-:Y:S01]  /*530c0*/  @P4 STG.E.U16 desc[UR58][R12.64], R9 ;  /* 0x000000090c004986 */ /* 0x0009e2000c10153a */
[C---:B------:R-:W-:Y:S02]  /*530d0*/  ISETP.LT.AND P4, PT, R5.reuse, UR4, !P0 ;  /* 0x0000000405007c0c */ /* 0x040fe4000c781270 */
[----:B------:R-:W-:Y:S01]  /*530e0*/  PRMT R11, R172, 0x7632, R11 ;  /* 0x00007632ac0b7816 */ /* 0x000fe2000000000b */
[----:B------:R-:W-:Y:S01]  /*530f0*/  @P5 STG.E.U16 desc[UR58][R6.64], R172 ;  /* 0x000000ac06005986 */ /* 0x000fe2000c10153a */
[----:B------:R-:W-:Y:S02]  /*53100*/  ISETP.LT.AND P5, PT, R4, UR4, !P2 ;  /* 0x0000000404007c0c */ /* 0x000fe4000d7a1270 */
[----:B------:R-:W-:Y:S01]  /*53110*/  ISETP.LT.AND P2, PT, R5, UR4, !P2 ;  /* 0x0000000405007c0c */ /* 0x000fe2000d741270 */
[----:B------:R0:W-:Y:S01]  /*53120*/  @P1 STG.E.U16 desc[UR58][R14.64], R11 ;  /* 0x0000000b0e001986 */ /* 0x0001e2000c10153a */
[----:B------:R-:W-:Y:S01]  /*53130*/  PRMT R2, R169, 0x7632, R2 ;  /* 0x00007632a9027816 */ /* 0x000fe20000000002 */
[----:B----4-:R-:W-:-:S04]  /*53140*/  IMAD.WIDE R8, R194, 0x2, R66 ;  /* 0x00000002c2087825 */ /* 0x010fc800078e0242 */
[----:B0-----:R-:W-:Y:S02]  /*53150*/  IMAD.WIDE R10, R194, 0x2, R64 ;  /* 0x00000002c20a7825 */ /* 0x001fe400078e0240 */
[----:B------:R-:W4:Y:S04]  /*53160*/  LDL.LU R194, [R1+0xca0] ;  /* 0x000ca00001c27983 */ /* 0x000f280000300800 */
[----:B------:R-:W-:Y:S04]  /*53170*/  @P6 STG.E.U16 desc[UR58][R8.64], R169 ;  /* 0x000000a908006986 */ /* 0x000fe8000c10153a */
[----:B------:R0:W-:Y:S02]  /*53180*/  @P4 STG.E.U16 desc[UR58][R10.64], R2 ;  /* 0x000000020a004986 */ /* 0x0001e4000c10153a */
[----:B0-----:R-:W-:Y:S01]  /*53190*/  PRMT R11, R173, 0x7632, R11 ;  /* 0x00007632ad0b7816 */ /* 0x001fe2000000000b */
[----:B---3--:R-:W-:-:S04]  /*531a0*/  IMAD.WIDE R6, R195, 0x2, R66 ;  /* 0x00000002c3067825 */ /* 0x008fc800078e0242 */
[----:B------:R-:W-:Y:S02]  /*531b0*/  IMAD.WIDE R12, R195, 0x2, R64 ;  /* 0x00000002c30c7825 */ /* 0x000fe400078e0240 */
[----:B------:R-:W3:Y:S02]  /*531c0*/  LDL.LU R195, [R1+0xc94] ;  /* 0x000c940001c37983 */ /* 0x000ee40000300800 */
[C---:B------:R-:W-:Y:S02]  /*531d0*/  IMAD.WIDE R8, R193.reuse, 0x2, R66 ;  /* 0x00000002c1087825 */ /* 0x040fe400078e0242 */
[----:B------:R-:W-:Y:S04]  /*531e0*/  @P5 STG.E.U16 desc[UR58][R6.64], R173 ;  /* 0x000000ad06005986 */ /* 0x000fe8000c10153a */
[----:B------:R0:W-:Y:S02]  /*531f0*/  @P2 STG.E.U16 desc[UR58][R12.64], R11 ;  /* 0x0000000b0c002986 */ /* 0x0001e4000c10153a */
[----:B0-----:R-:W-:-:S02]  /*53200*/  IMAD.WIDE R10, R193, 0x2, R64 ;  /* 0x00000002c10a7825 */ /* 0x001fc400078e0240 */
[----:B------:R-:W3:Y:S02]  /*53210*/  LDL.LU R193, [R1+0xc8c] ;  /* 0x000c8c0001c17983 */ /* 0x000ee40000300800 */
[----:B--2---:R-:W-:-:S04]  /*53220*/  IMAD.WIDE R6, R190, 0x2, R66 ;  /* 0x00000002be067825 */ /* 0x004fc800078e0242 */
[----:B------:R-:W-:Y:S02]  /*53230*/  IMAD.WIDE R14, R190, 0x2, R64 ;  /* 0x00000002be0e7825 */ /* 0x000fe400078e0240 */
[----:B------:R-:W2:Y:S02]  /*53240*/  LDL.LU R190, [R1+0xc78] ;  /* 0x000c780001be7983 */ /* 0x000ea40000300800 */
[----:B------:R-:W-:-:S05]  /*53250*/  VIADD R0, R3, 0x1ec ;  /* 0x000001ec03007836 */ /* 0x000fca0000000000 */
[----:B------:R-:W-:Y:S01]  /*53260*/  ISETP.GE.AND P3, PT, R0, UR5, PT ;  /* 0x0000000500007c0c */ /* 0x000fe2000bf66270 */
[----:B------:R-:W-:-:S03]  /*53270*/  VIADD R0, R3, 0x1ed ;  /* 0x000001ed03007836 */ /* 0x000fc60000000000 */
[----:B------:R-:W-:Y:S02]  /*53280*/  ISETP.LT.AND P6, PT, R4, UR4, !P3 ;  /* 0x0000000404007c0c */ /* 0x000fe4000dfc1270 */
[----:B------:R-:W-:Y:S02]  /*53290*/  ISETP.LT.AND P3, PT, R5, UR4, !P3 ;  /* 0x0000000405007c0c */ /* 0x000fe4000df61270 */
[----:B------:R-:W-:Y:S01]  /*532a0*/  ISETP.GE.AND P0, PT, R0, UR5, PT ;  /* 0x0000000500007c0c */ /* 0x000fe2000bf06270 */
[----:B------:R-:W-:Y:S01]  /*532b0*/  VIADD R0, R3, 0x1ee ;  /* 0x000001ee03007836 */ /* 0x000fe20000000000 */
[----:B------:R-:W-:Y:S02]  /*532c0*/  PRMT R2, R170, 0x7632, R2 ;  /* 0x00007632aa027816 */ /* 0x000fe40000000002 */
[----:B------:R-:W-:Y:S02]  /*532d0*/  ISETP.LT.AND P2, PT, R4, UR4, !P0 ;  /* 0x0000000404007c0c */ /* 0x000fe4000c741270 */
[----:B------:R-:W-:-:S02]  /*532e0*/  ISETP.LT.AND P0, PT, R5, UR4, !P0 ;  /* 0x0000000405007c0c */ /* 0x000fc4000c701270 */
[----:B------:R-:W-:Y:S01]  /*532f0*/  ISETP.GE.AND P1, PT, R0, UR5, PT ;  /* 0x0000000500007c0c */ /* 0x000fe2000bf26270 */
[----:B------:R-:W-:Y:S01]  /*53300*/  VIADD R0, R3, 0x1ef ;  /* 0x000001ef03007836 */ /* 0x000fe20000000000 */
[----:B------:R0:W-:Y:S02]  /*53310*/  @P6 STG.E.U16 desc[UR58][R8.64], R170 ;  /* 0x000000aa08006986 */ /* 0x0001e4000c10153a */
[----:B------:R-:W-:Y:S02]  /*53320*/  ISETP.LT.AND P6, PT, R4, UR4, !P1 ;  /* 0x0000000404007c0c */ /* 0x000fe4000cfc1270 */
[----:B------:R-:W-:Y:S01]  /*53330*/  @P3 STG.E.U16 desc[UR58][R10.64], R2 ;  /* 0x000000020a003986 */ /* 0x000fe2000c10153a */
[----:B------:R-:W-:Y:S02]  /*53340*/  ISETP.LT.AND P3, PT, R5, UR4, !P1 ;  /* 0x0000000405007c0c */ /* 0x000fe4000cf61270 */
[----:B------:R-:W-:Y:S01]  /*53350*/  ISETP.GE.AND P4, PT, R0, UR5, PT ;  /* 0x0000000500007c0c */ /* 0x000fe2000bf86270 */
[----:B------:R1:W-:Y:S01]  /*53360*/  @P2 STG.E.U16 desc[UR58][R6.64], R174 ;  /* 0x000000ae06002986 */ /* 0x0003e2000c10153a */
[----:B0-----:R-:W-:-:S02]  /*53370*/  PRMT R9, R174, 0x7632, R9 ;  /* 0x00007632ae097816 */ /* 0x001fc40000000009 */
[----:B------:R-:W-:-:S03]  /*53380*/  ISETP.LT.AND P2, PT, R4, UR4, !P4 ;  /* 0x0000000404007c0c */ /* 0x000fc6000e741270 */
[----:B------:R4:W-:Y:S01]  /*53390*/  @P0 STG.E.U16 desc[UR58][R14.64], R9 ;  /* 0x000000090e000986 */ /* 0x0009e2000c10153a */
[----:B-1----:R-:W-:Y:S01]  /*533a0*/  PRMT R7, R171, 0x7632, R7 ;  /* 0x00007632ab077816 */ /* 0x002fe20000000007 */
        /* <DEDUP_REMOVED lines=29> */
[----:B------:R-:W-:-:S02]  /*53580*/  VIADD R0, R3, 0x1f3 ;  /* 0x000001f303007836 */ /* 0x000fc40000000000 */
[----:B------:R-:W2:Y:S01]  /*53590*/  LDL.LU R193, [R1+0xc4c] ;  /* 0x000c4c0001c17983 */ /* 0x000ea20000300800 */
[----:B------:R-:W-:Y:S02]  /*535a0*/  ISETP.LT.AND P6, PT, R4, UR4, !P0 ;  /* 0x0000000404007c0c */ /* 0x000fe4000c7c1270 */
[----:B0-----:R-:W-:Y:S02]  /*535b0*/  PRMT R9, R176, 0x7632, R9 ;  /* 0x00007632b0097816 */ /* 0x001fe40000000009 */
[----:B------:R-:W-:-:S03]  /*535c0*/  ISETP.GE.AND P3, PT, R0, UR5, PT ;  /* 0x0000000500007c0c */ /* 0x000fc6000bf66270 */
[----:B------:R-:W-:Y:S01]  /*535d0*/  @P5 STG.E.U16 desc[UR58][R12.64], R9 ;  /* 0x000000090c005986 */ /* 0x000fe2000c10153a */
[C---:B------:R-:W-:Y:S02]  /*535e0*/  ISETP.LT.AND P5, PT, R5.reuse, UR4, !P0 ;  /* 0x0000000405007c0c */ /* 0x040fe4000c7a1270 */
[----:B------:R-:W-:Y:S01]  /*535f0*/  PRMT R11, R180, 0x7632, R11 ;  /* 0x00007632b40b7816 */ /* 0x000fe2000000000b */
[----:B------:R0:W-:Y:S01]  /*53600*/  @P4 STG.E.U16 desc[UR58][R6.64], R180 ;  /* 0x000000b406004986 */ /* 0x0001e2000c10153a */
[----:B------:R-:W-:Y:S02]  /*53610*/  ISETP.LT.AND P4, PT, R4, UR4, !P3 ;  /* 0x0000000404007c0c */ /* 0x000fe4000df81270 */
[----:B------:R-:W-:Y:S01]  /*53620*/  ISETP.LT.AND P3, PT, R5, UR4, !P3 ;  /* 0x0000000405007c0c */ /* 0x000fe2000df61270 */
[----:B------:R1:W-:Y:S01]  /*53630*/  @P1 STG.E.U16 desc[UR58][R14.64], R11 ;  /* 0x0000000b0e001986 */ /* 0x0003e2000c10153a */
[----:B0-----:R-:W-:Y:S01]  /*53640*/  PRMT R7, R177, 0x7632, R7 ;  /* 0x00007632b1077816 */ /* 0x001fe20000000007 */
[----:B----4-:R-:W-:-:S04]  /*53650*/  IMAD.WIDE R8, R194, 0x2, R66 ;  /* 0x00000002c2087825 */ /* 0x010fc800078e0242 */
[----:B-1----:R-:W-:Y:S01]  /*53660*/  IMAD.WIDE R10, R194, 0x2, R64 ;  /* 0x00000002c20a7825 */ /* 0x002fe200078e0240 */
[----:B------:R0:W-:Y:S04]  /*53670*/  @P6 STG.E.U16 desc[UR58][R8.64], R177 ;  /* 0x000000b108006986 */ /* 0x0001e8000c10153a */
[----:B------:R3:W-:Y:S04]  /*53680*/  @P5 STG.E.U16 desc[UR58][R10.64], R7 ;  /* 0x000000070a005986 */ /* 0x0007e8000c10153a */
[----:B------:R-:W4:Y:S01]  /*53690*/  LDL.LU R194, [R1+0xc3c] ;  /* 0x000c3c0001c27983 */ /* 0x000f220000300800 */
[----:B0-----:R-:W-:Y:S01]  /*536a0*/  PRMT R9, R181, 0x7632, R9 ;  /* 0x00007632b5097816 */ /* 0x001fe20000000009 */
[----:B---3--:R-:W-:-:S04]  /*536b0*/  IMAD.WIDE R6, R195, 0x2, R66 ;  /* 0x00000002c3067825 */ /* 0x008fc800078e0242 */
[----:B------:R-:W-:Y:S01]  /*536c0*/  IMAD.WIDE R12, R195, 0x2, R64 ;  /* 0x00000002c30c7825 */ /* 0x000fe200078e0240 */
[----:B------:R-:W-:Y:S04]  /*536d0*/  @P4 STG.E.U16 desc[UR58][R6.64], R181 ;  /* 0x000000b506004986 */ /* 0x000fe8000c10153a */
[----:B------:R-:W3:Y:S04]  /*536e0*/  LDL.LU R195, [R1+0xc30] ;  /* 0x000c300001c37983 */ /* 0x000ee80000300800 */
[----:B------:R2:W-:Y:S02]  /*536f0*/  @P3 STG.E.U16 desc[UR58][R12.64], R9 ;  /* 0x000000090c003986 */ /* 0x0005e4000c10153a */
[----:B--2---:R-:W-:-:S04]  /*53700*/  IMAD.WIDE R8, R190, 0x2, R66 ;  /* 0x00000002be087825 */ /* 0x004fc800078e0242 */
[----:B------:R-:W-:Y:S02]  /*53710*/  IMAD.WIDE R10, R190, 0x2, R64 ;  /* 0x00000002be0a7825 */ /* 0x000fe400078e0240 */
[----:B------:R-:W2:Y:S02]  /*53720*/  LDL.LU R190, [R1+0xc20] ;  /* 0x000c200001be7983 */ /* 0x000ea40000300800 */
[C---:B------:R-:W-:Y:S02]  /*53730*/  VIADD R0, R3.reuse, 0x1f4 ;  /* 0x000001f403007836 */ /* 0x040fe40000000000 */
[----:B------:R-:W2:Y:S03]  /*53740*/  LDL.LU R58, [R1+0xc18] ;  /* 0x000c1800013a7983 */ /* 0x000ea60000300800 */
[----:B------:R-:W-:Y:S01]  /*53750*/  ISETP.GE.AND P2, PT, R0, UR5, PT ;  /* 0x0000000500007c0c */ /* 0x000fe2000bf46270 */
[----:B------:R-:W-:-:S03]  /*53760*/  VIADD R0, R3, 0x1f5 ;  /* 0x000001f503007836 */ /* 0x000fc60000000000 */
[----:B------:R-:W-:Y:S02]  /*53770*/  ISETP.LT.AND P6, PT, R4, UR4, !P2 ;  /* 0x0000000404007c0c */ /* 0x000fe4000d7c1270 */
[----:B------:R-:W-:Y:S02]  /*53780*/  ISETP.GE.AND P0, PT, R0, UR5, PT ;  /* 0x0000000500007c0c */ /* 0x000fe4000bf06270 */
[----:B------:R-:W-:Y:S01]  /*53790*/  ISETP.LT.AND P2, PT, R5, UR4, !P2 ;  /* 0x0000000405007c0c */ /* 0x000fe2000d741270 */
[C---:B------:R-:W-:Y:S01]  /*537a0*/  VIADD R2, R3.reuse, 0x1f7 ;  /* 0x000001f703027836 */ /* 0x040fe20000000000 */
[----:B------:R-:W-:Y:S01]  /*537b0*/  ISETP.LT.AND P3, PT, R4, UR4, !P0 ;  /* 0x0000000404007c0c */ /* 0x000fe2000c761270 */
[----:B------:R-:W-:Y:S02]  /*537c0*/  VIADD R0, R3, 0x1f6 ;  /* 0x000001f603007836 */ /* 0x000fe40000000000 */
[----:B------:R-:W-:Y:S01]  /*537d0*/  IMAD.WIDE R14, R192, 0x2, R66 ;  /* 0x00000002c00e7825 */ /* 0x000fe200078e0242 */
[----:B------:R-:W-:-:S02]  /*537e0*/  ISETP.GE.AND P5, PT, R2, UR5, PT ;  /* 0x0000000502007c0c */ /* 0x000fc4000bfa6270 */
[----:B------:R-:W-:Y:S01]  /*537f0*/  PRMT R2, R178, 0x7632, R2 ;  /* 0x00007632b2027816 */ /* 0x000fe20000000002 */
[----:B------:R-:W-:Y:S01]  /*53800*/  IMAD.WIDE R6, R192, 0x2, R64 ;  /* 0x00000002c0067825 */ /* 0x000fe200078e0240 */
[----:B------:R-:W-:Y:S01]  /*53810*/  ISETP.GE.AND P1, PT, R0, UR5, PT ;  /* 0x0000000500007c0c */ /* 0x000fe2000bf26270 */
[----:B------:R-:W-:Y:S01]  /*53820*/  @P6 STG.E.U16 desc[UR58][R14.64], R178 ;  /* 0x000000b20e006986 */ /* 0x000fe2000c10153a */
[----:B------:R-:W-:Y:S01]  /*53830*/  ISETP.LT.AND P0, PT, R5, UR4, !P0 ;  /* 0x0000000405007c0c */ /* 0x000fe2000c701270 */
[----:B------:R-:W-:Y:S02]  /*53840*/  IMAD.WIDE R12, R193, 0x2, R66 ;  /* 0x00000002c10c7825 */ /* 0x000fe400078e0242 */
[----:B------:R0:W-:Y:S01]  /*53850*/  @P2 STG.E.U16 desc[UR58][R6.64], R2 ;  /* 0x0000000206002986 */ /* 0x0001e2000c10153a */
[----:B------:R-:W-:-:S03]  /*53860*/  ISETP.LT.AND P6, PT, R4, UR4, !P1 ;  /* 0x0000000404007c0c */ /* 0x000fc6000cfc1270 */
[----:B------:R-:W2:Y:S01]  /*53870*/  LDL.LU R192, [R1+0xc08] ;  /* 0x000c080001c07983 */ /* 0x000ea20000300800 */
[----:B------:R-:W-:-:S03]  /*53880*/  ISETP.LT.AND P1, PT, R5, UR4, !P1 ;  /* 0x0000000405007c0c */ /* 0x000fc6000cf21270 */
[----:B------:R4:W-:Y:S01]  /*53890*/  @P3 STG.E.U16 desc[UR58][R8.64], R182 ;  /* 0x000000b608003986 */ /* 0x0009e2000c10153a */
[----:B------:R-:W-:Y:S01]  /*538a0*/  ISETP.LT.AND P3, PT, R4, UR4, !P5 ;  /* 0x0000000404007c0c */ /* 0x000fe2000ef61270 */
[----:B0-----:R-:W-:Y:S02]  /*538b0*/  IMAD.WIDE R6, R193, 0x2, R64 ;  /* 0x00000002c1067825 */ /* 0x001fe400078e0240 */
[----:B------:R-:W2:Y:S01]  /*538c0*/  LDL.LU R193, [R1+0xaec] ;  /* 0x000aec0001c17983 */ /* 0x000ea20000300800 */
[----:B------:R-:W-:Y:S02]  /*538d0*/  ISETP.LT.AND P5, PT, R5, UR4, !P5 ;  /* 0x0000000405007c0c */ /* 0x000fe4000efa1270 */
[----:B------:R-:W-:Y:S02]  /*538e0*/  PRMT R15, R182, 0x7632, R15 ;  /* 0x00007632b60f7816 */ /* 0x000fe4000000000f */
[----:B------:R-:W-:Y:S02]  /*538f0*/  PRMT R2, R179, 0x7632, R2 ;  /* 0x00007632b3027816 */ /* 0x000fe40000000002 */
[----:B------:R-:W-:Y:S01]  /*53900*/  PRMT R14, R183, 0x7632, R14 ;  /* 0x00007632b70e7816 */ /* 0x000fe2000000000e */
[----:B------:R0:W-:Y:S04]  /*53910*/  @P0 STG.E.U16 desc[UR58][R10.64], R15 ;  /* 0x0000000f0a000986 */ /* 0x0001e8000c10153a */
[----:B------:R3:W-:Y:S04]  /*53920*/  @P6 STG.E.U16 desc[UR58][R12.64], R179 ;  /* 0x000000b30c006986 */ /* 0x0007e8000c10153a */
[----:B------:R1:W-:Y:S01]  /*53930*/  @P1 STG.E.U16 desc[UR58][R6.64], R2 ;  /* 0x0000000206001986 */ /* 0x0003e2000c10153a */
[----:B----4-:R-:W-:-:S04]  /*53940*/  IMAD.WIDE R8, R194, 0x2, R66 ;  /* 0x00000002c2087825 */ /* 0x010fc800078e0242 */
[----:B0-----:R-:W-:Y:S01]  /*53950*/  IMAD.WIDE R10, R194, 0x2, R64 ;  /* 0x00000002c20a7825 */ /* 0x001fe200078e0240 */
[----:B------:R2:W-:Y:S04]  /*53960*/  @P3 STG.E.U16 desc[UR58][R8.64], R183 ;  /* 0x000000b708003986 */ /* 0x0005e8000c10153a */
[----:B------:R-:W4:Y:S04]  /*53970*/  LDL.LU R194, [R1+0xadc] ;  /* 0x000adc0001c27983 */ /* 0x000f280000300800 */
[----:B------:R0:W-:Y:S01]  /*53980*/  @P5 STG.E.U16 desc[UR58][R10.64], R14 ;  /* 0x0000000e0a005986 */ /* 0x0001e2000c10153a */
[----:B---3--:R-:W-:-:S04]  /*53990*/  IMAD.WIDE R12, R195, 0x2, R66 ;  /* 0x00000002c30c7825 */ /* 0x008fc800078e0242 */
[----:B-1----:R-:W-:Y:S02]  /*539a0*/  IMAD.WIDE R6, R195, 0x2, R64 ;  /* 0x00000002c3067825 */ /* 0x002fe400078e0240 */
[----:B------:R-:W3:Y:S02]  /*539b0*/  LDL.LU R195, [R1+0xad4] ;  /* 0x000ad40001c37983 */ /* 0x000ee40000300800 */
[----:B--2---:R-:W-:-:S04]  /*539c0*/  IMAD.WIDE R8, R190, 0x2, R66 ;  /* 0x00000002be087825 */ /* 0x004fc800078e0242 */
[----:B0-----:R-:W-:Y:S02]  /*539d0*/  IMAD.WIDE R10, R190, 0x2, R64 ;  /* 0x00000002be0a7825 */ /* 0x001fe400078e0240 */
[----:B------:R-:W2:Y:S02]  /*539e0*/  LDL.LU R190, [R1+0x110c] ;  /* 0x00110c0001be7983 */ /* 0x000ea40000300800 */
[----:B------:R-:W-:-:S05]  /*539f0*/  VIADD R0, R3, 0x1f8 ;  /* 0x000001f803007836 */ /* 0x000fca0000000000 */
[----:B------:R-:W-:Y:S01]  /*53a00*/  ISETP.GE.AND P4, PT, R0, UR5, PT ;  /* 0x0000000500007c0c */ /* 0x000fe2000bf86270 */
[----:B------:R-:W-:-:S03]  /*53a10*/  VIADD R0, R3, 0x1f9 ;  /* 0x000001f903007836 */ /* 0x000fc60000000000 */
[----:B------:R-:W-:Y:S02]  /*53a20*/  ISETP.LT.AND P6, PT, R4, UR4, !P4 ;  /* 0x0000000404007c0c */ /* 0x000fe4000e7c1270 */
[----:B------:R-:W-:Y:S01]  /*53a30*/  ISETP.GE.AND P2, PT, R0, UR5, PT ;  /* 0x0000000500007c0c */ /* 0x000fe2000bf46270 */
[----:B------:R-:W-:Y:S01]  /*53a40*/  VIADD R0, R3, 0x1fa ;  /* 0x000001fa03007836 */ /* 0x000fe20000000000 */
[----:B------:R-:W-:-:S04]  /*53a50*/  ISETP.LT.AND P4, PT, R5, UR4, !P4 ;  /* 0x0000000405007c0c */ /* 0x000fc8000e781270 */
[----:B------:R-:W-:Y:S01]  /*53a60*/  ISETP.GE.AND P0, PT, R0, UR5, PT ;  /* 0x0000000500007c0c */ /* 0x000fe2000bf06270 */
[----:B------:R-:W-:Y:S01]  /*53a70*/  VIADD R0, R3, 0x1fb ;  /* 0x000001fb03007836 */ /* 0x000fe20000000000 */
[----:B------:R-:W-:Y:S02]  /*53a80*/  ISETP.LT.AND P5, PT, R4, UR4, !P2 ;  /* 0x0000000404007c0c */ /* 0x000fe4000d7a1270 */
[----:B------:R-:W-:Y:S01]  /*53a90*/  ISETP.LT.AND P3, PT, R5, UR4, !P2 ;  /* 0x0000000405007c0c */ /* 0x000fe2000d761270 */
[----:B------:R0:W-:Y:S01]  /*53aa0*/  @P6 STG.E.U16 desc[UR58][R12.64], R184 ;  /* 0x000000b80c006986 */ /* 0x0001e2000c10153a */
[----:B------:R-:W-:Y:S01]  /*53ab0*/  ISETP.GE.AND P1, PT, R0, UR5, PT ;  /* 0x0000000500007c0c */ /* 0x000fe2000bf26270 */
[----:B------:R-:W-:Y:S01]  /*53ac0*/  VIADD R0, R3, 0x1fc ;  /* 0x000001fc03007836 */ /* 0x000fe20000000000 */
[----:B------:R-:W-:Y:S02]  /*53ad0*/  ISETP.LT.AND P6, PT, R4, UR4, !P0 ;  /* 0x0000000404007c0c */ /* 0x000fe4000c7c1270 */
[----:B------:R-:W-:-:S02]  /*53ae0*/  PRMT R2, R184, 0x7632, R2 ;  /* 0x00007632b8027816 */ /* 0x000fc40000000002 */
[----:B------:R-:W-:Y:S01]  /*53af0*/  ISETP.GE.AND P2, PT, R0, UR5, PT ;  /* 0x0000000500007c0c */ /* 0x000fe2000bf46270 */
[----:B------:R-:W-:Y:S01]  /*53b00*/  VIADD R0, R3, 0x1fd ;  /* 0x000001fd03007836 */ /* 0x000fe20000000000 */
[----:B------:R-:W-:Y:S01]  /*53b10*/  PRMT R14, R16, 0x7632, R14 ;  /* 0x00007632100e7816 */ /* 0x000fe2000000000e */
[----:B------:R1:W-:Y:S01]  /*53b20*/  @P4 STG.E.U16 desc[UR58][R6.64], R2 ;  /* 0x0000000206004986 */ /* 0x0003e2000c10153a */
[----:B0-----:R-:W-:Y:S02]  /*53b30*/  IMAD.WIDE R12, R58, 0x2, R66 ;  /* 0x000000023a0c7825 */ /* 0x001fe400078e0242 */
[----:B------:R-:W-:Y:S01]  /*53b40*/  ISETP.GE.AND P4, PT, R0, UR5, PT ;  /* 0x0000000500007c0c */ /* 0x000fe2000bf86270 */
[----:B------:R-:W-:Y:S01]  /*53b50*/  @P5 STG.E.U16 desc[UR58][R8.64], R16 ;  /* 0x0000001008005986 */ /* 0x000fe2000c10153a */
[----:B------:R-:W-:Y:S01]  /*53b60*/  ISETP.LT.AND P0, PT, R5, UR4, !P0 ;  /* 0x0000000405007c0c */ /* 0x000fe2000c701270 */
[----:B------:R-:W-:Y:S01]  /*53b70*/  VIADD R0, R3, 0x1fe ;  /* 0x000001fe03007836 */ /* 0x000fe20000000000 */
[----:B------:R-:W-:Y:S01]  /*53b80*/  ISETP.LT.AND P5, PT, R4, UR4, !P1 ;  /* 0x0000000404007c0c */ /* 0x000fe2000cfa1270 */
[----:B------:R0:W-:Y:S01]  /*53b90*/  @P3 STG.E.U16 desc[UR58][R10.64], R14 ;  /* 0x0000000e0a003986 */ /* 0x0001e2000c10153a */
[----:B------:R-:W-:-:S03]  /*53ba0*/  ISETP.LT.AND P3, PT, R5, UR4, !P1 ;  /* 0x0000000405007c0c */ /* 0x000fc6000cf61270 */
[----:B------:R0:W-:Y:S01]  /*53bb0*/  @P6 STG.E.U16 desc[UR58][R12.64], R185 ;  /* 0x000000b90c006986 */ /* 0x0001e2000c10153a */
[----:B------:R-:W-:Y:S02]  /*53bc0*/  ISETP.LT.AND P6, PT, R4, UR4, !P2 ;  /* 0x0000000404007c0c */ /* 0x000fe4000d7c1270 */
[----:B------:R-:W-:Y:S01]  /*53bd0*/  ISETP.GE.AND P1, PT, R0, UR5, PT ;  /* 0x0000000500007c0c */ /* 0x000fe2000bf26270 */
[----:B------:R-:W-:Y:S02]  /*53be0*/  VIADD R0, R3, 0x1ff ;  /* 0x000001ff03007836 */ /* 0x000fe40000000000 */
[----:B-1----:R-:W-:Y:S01]  /*53bf0*/  IMAD.WIDE R2, R58, 0x2, R64 ;  /* 0x000000023a027825 */ /* 0x002fe200078e0240 */
[----:B0-----:R-:W-:-:S03]  /*53c00*/  PRMT R14, R17, 0x7632, R14 ;  /* 0x00007632110e7816 */ /* 0x001fc6000000000e */
[----:B------:R-:W-:Y:S01]  /*53c10*/  IMAD.WIDE R6, R192, 0x2, R66 ;  /* 0x00000002c0067825 */ /* 0x000fe200078e0242 */
[----:B------:R-:W-:-:S03]  /*53c20*/  PRMT R13, R185, 0x7632, R13 ;  /* 0x00007632b90d7816 */ /* 0x000fc6000000000d */
[----:B------:R-:W-:-:S04]  /*53c30*/  IMAD.WIDE R8, R192, 0x2, R64 ;  /* 0x00000002c0087825 */ /* 0x000fc800078e0240 */
[----:B------:R-:W-:Y:S01]  /*53c40*/  IMAD.WIDE R10, R193, 0x2, R66 ;  /* 0x00000002c10a7825 */ /* 0x000fe200078e0242 */
[----:B------:R0:W-:Y:S01]  /*53c50*/  @P0 STG.E.U16 desc[UR58][R2.64], R13 ;  /* 0x0000000d02000986 */ /* 0x0001e2000c10153a */
[----:B------:R-:W-:-:S03]  /*53c60*/  ISETP.LT.AND P2, PT, R5, UR4, !P2 ;  /* 0x0000000405007c0c */ /* 0x000fc6000d741270 */
[----:B------:R1:W-:Y:S01]  /*53c70*/  @P5 STG.E.U16 desc[UR58][R6.64], R17 ;  /* 0x0000001106005986 */ /* 0x0003e2000c10153a */
[----:B------:R-:W-:-:S03]  /*53c80*/  ISETP.GE.AND P0, PT, R0, UR5, PT ;  /* 0x0000000500007c0c */ /* 0x000fc6000bf06270 */
[----:B------:R3:W-:Y:S01]  /*53c90*/  @P3 STG.E.U16 desc[UR58][R8.64], R14 ;  /* 0x0000000e08003986 */ /* 0x0007e2000c10153a */
[----:B------:R-:W-:-:S03]  /*53ca0*/  ISETP.LT.AND P5, PT, R4, UR4, !P1 ;  /* 0x0000000404007c0c */ /* 0x000fc6000cfa1270 */
[----:B------:R3:W-:Y:S01]  /*53cb0*/  @P6 STG.E.U16 desc[UR58][R10.64], R186 ;  /* 0x000000ba0a006986 */ /* 0x0007e2000c10153a */
[C---:B------:R-:W-:Y:S02]  /*53cc0*/  ISETP.LT.AND P6, PT, R4.reuse, UR4, !P4 ;  /* 0x0000000404007c0c */ /* 0x040fe4000e7c1270 */
[C---:B------:R-:W-:Y:S02]  /*53cd0*/  ISETP.LT.AND P4, PT, R5.reuse, UR4, !P4 ;  /* 0x0000000405007c0c */ /* 0x040fe4000e781270 */
[C---:B------:R-:W-:Y:S02]  /*53ce0*/  ISETP.LT.AND P1, PT, R5.reuse, UR4, !P1 ;  /* 0x0000000405007c0c */ /* 0x040fe4000cf21270 */
[----:B------:R-:W-:Y:S02]  /*53cf0*/  ISETP.LT.AND P3, PT, R4, UR4, !P0 ;  /* 0x0000000404007c0c */ /* 0x000fe4000c761270 */
[----:B------:R-:W-:Y:S01]  /*53d00*/  ISETP.LT.AND P0, PT, R5, UR4, !P0 ;  /* 0x0000000405007c0c */ /* 0x000fe2000c701270 */
[----:B0-----:R-:W-:Y:S01]  /*53d10*/  IMAD.WIDE R12, R193, 0x2, R64 ;  /* 0x00000002c10c7825 */ /* 0x001fe200078e0240 */
[----:B------:R-:W-:-:S02]  /*53d20*/  PRMT R0, R186, 0x7632, R0 ;  /* 0x00007632ba007816 */ /* 0x000fc40000000000 */
[----:B------:R-:W-:Y:S01]  /*53d30*/  PRMT R4, R18, 0x7632, R4 ;  /* 0x0000763212047816 */ /* 0x000fe20000000004 */
[----:B----4-:R-:W-:Y:S01]  /*53d40*/  IMAD.WIDE R2, R194, 0x2, R66 ;  /* 0x00000002c2027825 */ /* 0x010fe200078e0242 */
[----:B------:R-:W-:-:S03]  /*53d50*/  PRMT R5, R187, 0x7632, R5 ;  /* 0x00007632bb057816 */ /* 0x000fc60000000005 */
[----:B-1----:R-:W-:Y:S01]  /*53d60*/  IMAD.WIDE R6, R194, 0x2, R64 ;  /* 0x00000002c2067825 */ /* 0x002fe200078e0240 */
[----:B------:R0:W-:Y:S04]  /*53d70*/  @P2 STG.E.U16 desc[UR58][R12.64], R0 ;  /* 0x000000000c002986 */ /* 0x0001e8000c10153a */
[----:B------:R0:W-:Y:S04]  /*53d80*/  @P6 STG.E.U16 desc[UR58][R2.64], R18 ;  /* 0x0000001202006986 */ /* 0x0001e8000c10153a */
[----:B------:R0:W-:Y:S01]  /*53d90*/  @P4 STG.E.U16 desc[UR58][R6.64], R4 ;  /* 0x0000000406004986 */ /* 0x0001e2000c10153a */
[----:B---3--:R-:W-:-:S04]  /*53da0*/  IMAD.WIDE R8, R195, 0x2, R66 ;  /* 0x00000002c3087825 */ /* 0x008fc800078e0242 */
[----:B------:R-:W-:Y:S01]  /*53db0*/  IMAD.WIDE R10, R195, 0x2, R64 ;  /* 0x00000002c30a7825 */ /* 0x000fe200078e0240 */
[----:B------:R0:W-:Y:S04]  /*53dc0*/  @P5 STG.E.U16 desc[UR58][R8.64], R187 ;  /* 0x000000bb08005986 */ /* 0x0001e8000c10153a */
[----:B------:R0:W-:Y:S01]  /*53dd0*/  @P1 STG.E.U16 desc[UR58][R10.64], R5 ;  /* 0x000000050a001986 */ /* 0x0001e2000c10153a */
[----:B--2---:R-:W-:-:S05]  /*53de0*/  IMAD.WIDE R66, R190, 0x2, R66 ;  /* 0x00000002be427825 */ /* 0x004fca00078e0242 */
[----:B------:R0:W-:Y:S01]  /*53df0*/  @P3 STG.E.U16 desc[UR58][R66.64], R19 ;  /* 0x0000001342003986 */ /* 0x0001e2000c10153a */
[----:B------:R-:W-:Y:S01]  /*53e00*/  IMAD.WIDE R64, R190, 0x2, R64 ;  /* 0x00000002be407825 */ /* 0x000fe200078e0240 */
[----:B------:R-:W-:Y:S06]  /*53e10*/  @!P0 EXIT ;  /* 0x000000000000894d */ /* 0x000fec0003800000 */
[----:B------:R-:W-:-:S05]  /*53e20*/  PRMT R32, R19, 0x7632, R32 ;  /* 0x0000763213207816 */ /* 0x000fca0000000020 */
[----:B------:R-:W-:Y:S01]  /*53e30*/  STG.E.U16 desc[UR58][R64.64], R32 ;  /* 0x0000002040007986 */ /* 0x000fe2000c10153a */
[----:B------:R-:W-:Y:S05]  /*53e40*/  EXIT ;  /* 0x000000000000794d */ /* 0x000fea0003800000 */
.L_x_2:
[----:B------:R-:W-:-:S00]  /*53e50*/  BRA `(.L_x_2) ;  /* 0xfffffffc00fc7947 */ /* 0x000fc0000383ffff */
[----:B------:R-:W-:-:S00]  /*53e60*/  NOP ;  /* 0x0000000000007918 */ /* 0x000fc00000000000 */
        /* <DEDUP_REMOVED lines=9> */
.L_x_3:


//--------------------- .nv.shared.matmul_kernel  --------------------------
	.section	.nv.shared.matmul_kernel,"aw",@nobits
	.sectionflags	@""
	.align	16
	.zero		1024


//--------------------- .nv.shared.reserved.0     --------------------------
	.section	.nv.shared.reserved.0,"aw",@nobits
	.weak		__nv_reservedSMEM_offset_0_alias
	.size		__nv_reservedSMEM_offset_0_alias, 0, 0
	.other		__nv_reservedSMEM_offset_0_alias,@"STO_CUDA_RESERVED_SHARED STV_DEFAULT"
__nv_reservedSMEM_offset_0_alias:
	.zero		0


//--------------------- .nv.constant0.matmul_kernel --------------------------
	.section	.nv.constant0.matmul_kernel,"a",@progbits
	.sectionflags	@""
	.align	4
.nv.constant0.matmul_kernel:
	.zero		608


//--------------------- SYMBOLS --------------------------

	.type		.nv.reservedSmem.offset0,@object
	.size		.nv.reservedSmem.offset0,0x4
